// auto-generated by cutlass_sweep.grouped_gemm — config: {"arch": "sm_90", "cluster_m": 1, "cluster_n": 1, "dtype": "fp16", "schedule": "pingpong", "tile_k": 128, "tile_m": 128, "tile_n": 256}
#include "cutlass/cutlass.h"
#include "cutlass/gemm/group_array_problem_shape.hpp"
#include "cutlass/gemm/collective/collective_builder.hpp"
#include "cutlass/gemm/device/gemm_universal_adapter.h"
#include "cutlass/gemm/kernel/gemm_universal.hpp"
#include "cutlass/epilogue/collective/collective_builder.hpp"

using Elem = cutlass::half_t;
using Acc  = float;
using ElemC = cutlass::half_t;
using TileShape    = cute::Shape<cute::_128, cute::_256, cute::_128>;
using ClusterShape = cute::Shape<cute::_1, cute::_1, cute::_1>;
using ProblemShape = cutlass::gemm::GroupProblemShape<cute::Shape<int,int,int>>;

using CollectiveEpilogue = typename cutlass::epilogue::collective::CollectiveBuilder<
    cutlass::arch::Sm90, cutlass::arch::OpClassTensorOp,
    TileShape, ClusterShape,
    cutlass::epilogue::collective::EpilogueTileAuto,
    Acc, Acc,
    ElemC, cutlass::layout::ColumnMajor *, 128 / cutlass::sizeof_bits<ElemC>::value,
    ElemC, cutlass::layout::ColumnMajor *, 128 / cutlass::sizeof_bits<ElemC>::value,
    cutlass::epilogue::PtrArrayTmaWarpSpecializedPingpong
  >::CollectiveOp;

using CollectiveMainloop = typename cutlass::gemm::collective::CollectiveBuilder<
    cutlass::arch::Sm90, cutlass::arch::OpClassTensorOp,
    Elem, cutlass::layout::RowMajor *, 128 / cutlass::sizeof_bits<Elem>::value,
    Elem, cutlass::layout::ColumnMajor *, 128 / cutlass::sizeof_bits<Elem>::value,
    Acc,
    TileShape, ClusterShape,
    cutlass::gemm::collective::StageCountAutoCarveout<
        static_cast<int>(sizeof(typename CollectiveEpilogue::SharedStorage))>,
    cutlass::gemm::KernelPtrArrayTmaWarpSpecializedPingpong
  >::CollectiveOp;

using GemmKernel = cutlass::gemm::kernel::GemmUniversal<
    ProblemShape, CollectiveMainloop, CollectiveEpilogue>;
using Gemm = cutlass::gemm::device::GemmUniversalAdapter<GemmKernel>;

auto* _anchor = &cutlass::device_kernel<GemmKernel>;


// ===== COMPILED SASS (sm_90a) =====

	.target	sm_90a

	.elftype	@"ET_EXEC"


//--------------------- .note.nv.tkinfo           --------------------------
	.section	.note.nv.tkinfo,"",@"SHT_NOTE"
	.sectionflags	@"SHF_NOTE_NV_TKINFO"
	.tkinfo
        /*0018*/ 	.word	0x00000002
        /*0030*/ 	.string	""
        /*0030*/ 	.string	"ptxas"
        /*0030*/ 	.string	"Cuda compilation tools, release 13.0, V13.0.88"
        /*0030*/ 	.string	"Build cuda_13.0.r13.0/compiler.36424714_0"
        /*0030*/ 	.string	"-arch sm_90a -m 64 "



//--------------------- .note.nv.cuinfo           --------------------------
	.section	.note.nv.cuinfo,"",@"SHT_NOTE"
	.sectionflags	@"SHF_NOTE_NV_CUINFO"
        /*0018*/ 	.short	0x0002
        /*001a*/ 	.short	0x005a
        /*001c*/ 	.short	0x0082
	.zero		2


//--------------------- .nv.info                  --------------------------
	.section	.nv.info,"",@"SHT_CUDA_INFO"
	.align	4


	//----- nvinfo : EIATTR_REGCOUNT
	.align		4
        /*0000*/ 	.byte	0x04, 0x2f
        /*0002*/ 	.short	(.L_15 - .L_14)
	.align		4
.L_14:
        /*0004*/ 	.word	index@(_ZN7cutlass13device_kernelINS_4gemm6kernel13GemmUniversalINS1_17GroupProblemShapeIN4cute5tupleIJiiiEEEEENS1_10collective13CollectiveMmaINS1_39MainloopSm90ArrayTmaGmmaWarpSpecializedILi2ENS6_IJNS5_1CILi1EEESD_SD_EEENS1_40KernelPtrArrayTmaWarpSpecializedPingpongEEENS6_IJNSC_ILi128EEENSC_ILi256EEESH_EEENS_6half_tEPNS6_IJlSD_NSC_ILi0EEEEEESK_SN_NS5_8TiledMMAINS5_8MMA_AtomIJNS5_4SM904GMMA26MMA_64x256x16_F32F16F16_SSILNSR_5MajorE0ELST_0ELNSR_7ScaleInE1ELSU_1EEEEEENS5_6LayoutISE_NS6_IJSL_SL_SL_EEEEENS6_IJNS5_10UnderscoreES10_S10_EEEEENS5_13SM90_TMA_LOADENS5_14ComposedLayoutINS5_7SwizzleILi3ELi4ELi3EEENS5_18smem_ptr_flag_bitsILi16EEENSX_INS6_IJNSC_ILi8EEENSC_ILi64EEEEEENS6_IJS1A_SD_EEEEEEEvNS5_8identityES13_S1E_vS1F_EENS_8epilogue10collective18CollectiveEpilogueINS1H_30Sm90PtrArrayTmaWarpSpecializedILi4ELi2ELi16ELb1ELb0ELi2EEEJSJ_NS6_IJS1A_NSC_ILi32EEEEEESK_PNS6_IJSD_lSL_EEESK_S1P_NS1H_6fusion15FusionCallbacksIS1L_NS1Q_17LinearCombinationISK_fSK_fLNS_15FloatRoundStyleE2EEESJ_S1N_JEEES13_NS14_IS16_S18_NSX_INS6_IJS1A_S19_EEENS6_IJSD_S1A_EEEEEEENS5_17SM75_U16x8_LDSM_TENS5_14SM90_TMA_STOREES1Z_NS5_17SM90_U16x8_STSM_TENS5_9Copy_AtomIJNS5_17SM90_U32x4_STSM_NESK_EEEvEEEvvEEEEvNT_6ParamsE)
        /*0008*/ 	.word	0x000000a8


	//----- nvinfo : EIATTR_FRAME_SIZE
	.align		4
.L_15:
        /*000c*/ 	.byte	0x04, 0x11
        /*000e*/ 	.short	(.L_17 - .L_16)
	.align		4
.L_16:
        /*0010*/ 	.word	index@($__internal_0_$__cuda_sm20_div_u64)
        /*0014*/ 	.word	0x00000db0


	//----- nvinfo : EIATTR_FRAME_SIZE
	.align		4
.L_17:
        /*0018*/ 	.byte	0x04, 0x11
        /*001a*/ 	.short	(.L_19 - .L_18)
	.align		4
.L_18:
        /*001c*/ 	.word	index@(_ZN7cutlass13device_kernelINS_4gemm6kernel13GemmUniversalINS1_17GroupProblemShapeIN4cute5tupleIJiiiEEEEENS1_10collective13CollectiveMmaINS1_39MainloopSm90ArrayTmaGmmaWarpSpecializedILi2ENS6_IJNS5_1CILi1EEESD_SD_EEENS1_40KernelPtrArrayTmaWarpSpecializedPingpongEEENS6_IJNSC_ILi128EEENSC_ILi256EEESH_EEENS_6half_tEPNS6_IJlSD_NSC_ILi0EEEEEESK_SN_NS5_8TiledMMAINS5_8MMA_AtomIJNS5_4SM904GMMA26MMA_64x256x16_F32F16F16_SSILNSR_5MajorE0ELST_0ELNSR_7ScaleInE1ELSU_1EEEEEENS5_6LayoutISE_NS6_IJSL_SL_SL_EEEEENS6_IJNS5_10UnderscoreES10_S10_EEEEENS5_13SM90_TMA_LOADENS5_14ComposedLayoutINS5_7SwizzleILi3ELi4ELi3EEENS5_18smem_ptr_flag_bitsILi16EEENSX_INS6_IJNSC_ILi8EEENSC_ILi64EEEEEENS6_IJS1A_SD_EEEEEEEvNS5_8identityES13_S1E_vS1F_EENS_8epilogue10collective18CollectiveEpilogueINS1H_30Sm90PtrArrayTmaWarpSpecializedILi4ELi2ELi16ELb1ELb0ELi2EEEJSJ_NS6_IJS1A_NSC_ILi32EEEEEESK_PNS6_IJSD_lSL_EEESK_S1P_NS1H_6fusion15FusionCallbacksIS1L_NS1Q_17LinearCombinationISK_fSK_fLNS_15FloatRoundStyleE2EEESJ_S1N_JEEES13_NS14_IS16_S18_NSX_INS6_IJS1A_S19_EEENS6_IJSD_S1A_EEEEEEENS5_17SM75_U16x8_LDSM_TENS5_14SM90_TMA_STOREES1Z_NS5_17SM90_U16x8_STSM_TENS5_9Copy_AtomIJNS5_17SM90_U32x4_STSM_NESK_EEEvEEEvvEEEEvNT_6ParamsE)
        /*0020*/ 	.word	0x00000db0


	//----- nvinfo : EIATTR_MIN_STACK_SIZE
	.align		4
.L_19:
        /*0024*/ 	.byte	0x04, 0x12
        /*0026*/ 	.short	(.L_21 - .L_20)
	.align		4
.L_20:
        /*0028*/ 	.word	index@(_ZN7cutlass13device_kernelINS_4gemm6kernel13GemmUniversalINS1_17GroupProblemShapeIN4cute5tupleIJiiiEEEEENS1_10collective13CollectiveMmaINS1_39MainloopSm90ArrayTmaGmmaWarpSpecializedILi2ENS6_IJNS5_1CILi1EEESD_SD_EEENS1_40KernelPtrArrayTmaWarpSpecializedPingpongEEENS6_IJNSC_ILi128EEENSC_ILi256EEESH_EEENS_6half_tEPNS6_IJlSD_NSC_ILi0EEEEEESK_SN_NS5_8TiledMMAINS5_8MMA_AtomIJNS5_4SM904GMMA26MMA_64x256x16_F32F16F16_SSILNSR_5MajorE0ELST_0ELNSR_7ScaleInE1ELSU_1EEEEEENS5_6LayoutISE_NS6_IJSL_SL_SL_EEEEENS6_IJNS5_10UnderscoreES10_S10_EEEEENS5_13SM90_TMA_LOADENS5_14ComposedLayoutINS5_7SwizzleILi3ELi4ELi3EEENS5_18smem_ptr_flag_bitsILi16EEENSX_INS6_IJNSC_ILi8EEENSC_ILi64EEEEEENS6_IJS1A_SD_EEEEEEEvNS5_8identityES13_S1E_vS1F_EENS_8epilogue10collective18CollectiveEpilogueINS1H_30Sm90PtrArrayTmaWarpSpecializedILi4ELi2ELi16ELb1ELb0ELi2EEEJSJ_NS6_IJS1A_NSC_ILi32EEEEEESK_PNS6_IJSD_lSL_EEESK_S1P_NS1H_6fusion15FusionCallbacksIS1L_NS1Q_17LinearCombinationISK_fSK_fLNS_15FloatRoundStyleE2EEESJ_S1N_JEEES13_NS14_IS16_S18_NSX_INS6_IJS1A_S19_EEENS6_IJSD_S1A_EEEEEEENS5_17SM75_U16x8_LDSM_TENS5_14SM90_TMA_STOREES1Z_NS5_17SM90_U16x8_STSM_TENS5_9Copy_AtomIJNS5_17SM90_U32x4_STSM_NESK_EEEvEEEvvEEEEvNT_6ParamsE)
        /*002c*/ 	.word	0x00000db0
.L_21:


//--------------------- .nv.compat                --------------------------
	.section	.nv.compat,"",@"SHT_CUDA_COMPAT_INFO"
	.align	4
        /*0000*/ 	.byte	0x02, 0x09, 0x01, 0x00, 0x02, 0x02, 0x04, 0x00, 0x02, 0x05, 0x05, 0x00, 0x03, 0x07, 0x01, 0x01
        /*0010*/ 	.byte	0x02, 0x03, 0x03, 0x00, 0x02, 0x06, 0x01, 0x00, 0x04, 0x0b, 0x08, 0x00, 0x00, 0x00, 0x00, 0x00
        /*0020*/ 	.byte	0x00, 0x00, 0x00, 0x00


//--------------------- .nv.info._ZN7cutlass13device_kernelINS_4gemm6kernel13GemmUniversalINS1_17GroupProblemShapeIN4cute5tupleIJiiiEEEEENS1_10collective13CollectiveMmaINS1_39MainloopSm90ArrayTmaGmmaWarpSpecializedILi2ENS6_IJNS5_1CILi1EEESD_SD_EEENS1_40KernelPtrArrayTmaWarpSpecializedPingpongEEENS6_IJNSC_ILi128EEENSC_ILi256EEESH_EEENS_6half_tEPNS6_IJlSD_NSC_ILi0EEEEEESK_SN_NS5_8TiledMMAINS5_8MMA_AtomIJNS5_4SM904GMMA26MMA_64x256x16_F32F16F16_SSILNSR_5MajorE0ELST_0ELNSR_7ScaleInE1ELSU_1EEEEEENS5_6LayoutISE_NS6_IJSL_SL_SL_EEEEENS6_IJNS5_10UnderscoreES10_S10_EEEEENS5_13SM90_TMA_LOADENS5_14ComposedLayoutINS5_7SwizzleILi3ELi4ELi3EEENS5_18smem_ptr_flag_bitsILi16EEENSX_INS6_IJNSC_ILi8EEENSC_ILi64EEEEEENS6_IJS1A_SD_EEEEEEEvNS5_8identityES13_S1E_vS1F_EENS_8epilogue10collective18CollectiveEpilogueINS1H_30Sm90PtrArrayTmaWarpSpecializedILi4ELi2ELi16ELb1ELb0ELi2EEEJSJ_NS6_IJS1A_NSC_ILi32EEEEEESK_PNS6_IJSD_lSL_EEESK_S1P_NS1H_6fusion15FusionCallbacksIS1L_NS1Q_17LinearCombinationISK_fSK_fLNS_15FloatRoundStyleE2EEESJ_S1N_JEEES13_NS14_IS16_S18_NSX_INS6_IJS1A_S19_EEENS6_IJSD_S1A_EEEEEEENS5_17SM75_U16x8_LDSM_TENS5_14SM90_TMA_STOREES1Z_NS5_17SM90_U16x8_STSM_TENS5_9Copy_AtomIJNS5_17SM90_U32x4_STSM_NESK_EEEvEEEvvEEEEvNT_6ParamsE --------------------------
	.section	.nv.info._ZN7cutlass13device_kernelINS_4gemm6kernel13GemmUniversalINS1_17GroupProblemShapeIN4cute5tupleIJiiiEEEEENS1_10collective13CollectiveMmaINS1_39MainloopSm90ArrayTmaGmmaWarpSpecializedILi2ENS6_IJNS5_1CILi1EEESD_SD_EEENS1_40KernelPtrArrayTmaWarpSpecializedPingpongEEENS6_IJNSC_ILi128EEENSC_ILi256EEESH_EEENS_6half_tEPNS6_IJlSD_NSC_ILi0EEEEEESK_SN_NS5_8TiledMMAINS5_8MMA_AtomIJNS5_4SM904GMMA26MMA_64x256x16_F32F16F16_SSILNSR_5MajorE0ELST_0ELNSR_7ScaleInE1ELSU_1EEEEEENS5_6LayoutISE_NS6_IJSL_SL_SL_EEEEENS6_IJNS5_10UnderscoreES10_S10_EEEEENS5_13SM90_TMA_LOADENS5_14ComposedLayoutINS5_7SwizzleILi3ELi4ELi3EEENS5_18smem_ptr_flag_bitsILi16EEENSX_INS6_IJNSC_ILi8EEENSC_ILi64EEEEEENS6_IJS1A_SD_EEEEEEEvNS5_8identityES13_S1E_vS1F_EENS_8epilogue10collective18CollectiveEpilogueINS1H_30Sm90PtrArrayTmaWarpSpecializedILi4ELi2ELi16ELb1ELb0ELi2EEEJSJ_NS6_IJS1A_NSC_ILi32EEEEEESK_PNS6_IJSD_lSL_EEESK_S1P_NS1H_6fusion15FusionCallbacksIS1L_NS1Q_17LinearCombinationISK_fSK_fLNS_15FloatRoundStyleE2EEESJ_S1N_JEEES13_NS14_IS16_S18_NSX_INS6_IJS1A_S19_EEENS6_IJSD_S1A_EEEEEEENS5_17SM75_U16x8_LDSM_TENS5_14SM90_TMA_STOREES1Z_NS5_17SM90_U16x8_STSM_TENS5_9Copy_AtomIJNS5_17SM90_U32x4_STSM_NESK_EEEvEEEvvEEEEvNT_6ParamsE,"",@"SHT_CUDA_INFO"
	.sectionflags	@""
	.align	4


	//----- nvinfo : EIATTR_CUDA_API_VERSION
	.align		4
        /*0000*/ 	.byte	0x04, 0x37
        /*0002*/ 	.short	(.L_23 - .L_22)
.L_22:
        /*0004*/ 	.word	0x00000082


	//----- nvinfo : EIATTR_KPARAM_INFO
	.align		4
.L_23:
        /*0008*/ 	.byte	0x04, 0x17
        /*000a*/ 	.short	(.L_25 - .L_24)
.L_24:
        /*000c*/ 	.word	0x00000000
        /*0010*/ 	.short	0x0000
        /*0012*/ 	.short	0x0070
        /*0014*/ 	.byte	0x00, 0xf0, 0x01, 0x1c


	//----- nvinfo : EIATTR_SPARSE_MMA_MASK
	.align		4
.L_25:
        /*0018*/ 	.byte	0x03, 0x50
        /*001a*/ 	.short	0x0000


	//----- nvinfo : EIATTR_MAXREG_COUNT
	.align		4
        /*001c*/ 	.byte	0x03, 0x1b
        /*001e*/ 	.short	0x00a8


	//----- nvinfo : EIATTR_NUM_BARRIERS
	.align		4
        /*0020*/ 	.byte	0x02, 0x4c
        /*0022*/ 	.byte	0x02
	.zero		1


	//----- nvinfo : EIATTR_EXTERNS
	.align		4
        /*0024*/ 	.byte	0x04, 0x0f
        /*0026*/ 	.short	(.L_27 - .L_26)


	//   ....[0]....
	.align		4
.L_26:
        /*0028*/ 	.word	index@(__assertfail)


	//----- nvinfo : EIATTR_ANNOTATIONS
	.align		4
.L_27:
        /*002c*/ 	.byte	0x04, 0x55
        /*002e*/ 	.short	(.L_29 - .L_28)


	//   ....[0]....
.L_28:
        /*0030*/ 	.word	0x00000001
        /*0034*/ 	.byte	0xd0, 0x3a, 0x00, 0x00, 0x01, 0x00, 0x00, 0x00, 0x10, 0x3b, 0x00, 0x00, 0x01, 0x00, 0x00, 0x00
        /* <DEDUP_REMOVED lines=1511> */
        /*5eb4*/ 	.byte	0xf0, 0xe3, 0x01, 0x00, 0x01, 0x00, 0x00, 0x00, 0x40, 0xe4, 0x01, 0x00


	//----- nvinfo : EIATTR_MERCURY_ISA_VERSION
	.align		4
.L_29:
        /*5ec0*/ 	.byte	0x03, 0x5f
        /*5ec2*/ 	.short	0x0101


	//----- nvinfo : EIATTR_INT_WARP_WIDE_INSTR_OFFSETS
	.align		4
        /*5ec4*/ 	.byte	0x04, 0x31
        /*5ec6*/ 	.short	(.L_31 - .L_30)


	//   ....[0]....
.L_30:
        /*5ec8*/ 	.word	0x00001150


	//   ....[1]....
        /*5ecc*/ 	.word	0x00001160


	//   ....[2]....
        /*5ed0*/ 	.word	0x000011e0


	//   ....[3]....
        /*5ed4*/ 	.word	0x00001240


	//   ....[4]....
        /*5ed8*/ 	.word	0x00001290


	//   ....[5]....
        /*5edc*/ 	.word	0x000012c0


	//   ....[6]....
        /*5ee0*/ 	.word	0x00001330


	//   ....[7]....
        /*5ee4*/ 	.word	0x00001370


	//----- nvinfo : EIATTR_COOP_GROUP_MASK_REGIDS
	.align		4
.L_31:
        /*5ee8*/ 	.byte	0x04, 0x29
        /*5eea*/ 	.short	(.L_33 - .L_32)


	//   ....[0]....
.L_32:
        /*5eec*/ 	.word	0xffffffff


	//   ....[1]....
        /*5ef0*/ 	.word	0xffffffff


	//   ....[2]....
        /*5ef4*/ 	.word	0xffffffff


	//   ....[3]....
        /*5ef8*/ 	.word	0xffffffff


	//   ....[4]....
        /*5efc*/ 	.word	0xffffffff


	//   ....[5]....
        /*5f00*/ 	.word	0xffffffff


	//   ....[6]....
        /*5f04*/ 	.word	0xffffffff


	//   ....[7]....
        /*5f08*/ 	.word	0xffffffff


	//   ....[8]....
        /*5f0c*/ 	.word	0xffffffff


	//   ....[9]....
        /*5f10*/ 	.word	0xffffffff


	//   ....[10]....
        /*5f14*/ 	.word	0xffffffff


	//   ....[11]....
        /*5f18*/ 	.word	0xffffffff


	//   ....[12]....
        /*5f1c*/ 	.word	0xffffffff


	//   ....[13]....
        /*5f20*/ 	.word	0xffffffff


	//   ....[14]....
        /*5f24*/ 	.word	0xffffffff


	//   ....[15]....
        /*5f28*/ 	.word	0xffffffff


	//   ....[16]....
        /*5f2c*/ 	.word	0xffffffff


	//   ....[17]....
        /*5f30*/ 	.word	0xffffffff


	//   ....[18]....
        /*5f34*/ 	.word	0xffffffff


	//   ....[19]....
        /*5f38*/ 	.word	0xffffffff


	//   ....[20]....
        /*5f3c*/ 	.word	0xffffffff


	//   ....[21]....
        /*5f40*/ 	.word	0xffffffff


	//   ....[22]....
        /*5f44*/ 	.word	0xffffffff


	//   ....[23]....
        /*5f48*/ 	.word	0xffffffff


	//   ....[24]....
        /*5f4c*/ 	.word	0xffffffff


	//   ....[25]....
        /*5f50*/ 	.word	0xffffffff


	//   ....[26]....
        /*5f54*/ 	.word	0xffffffff


	//   ....[27]....
        /*5f58*/ 	.word	0xffffffff


	//   ....[28]....
        /*5f5c*/ 	.word	0xffffffff


	//   ....[29]....
        /*5f60*/ 	.word	0xffffffff


	//   ....[30]....
        /*5f64*/ 	.word	0xffffffff


	//   ....[31]....
        /*5f68*/ 	.word	0xffffffff


	//   ....[32]....
        /*5f6c*/ 	.word	0xffffffff


	//   ....[33]....
        /*5f70*/ 	.word	0xffffffff


	//   ....[34]....
        /*5f74*/ 	.word	0xffffffff


	//   ....[35]....
        /*5f78*/ 	.word	0xffffffff


	//   ....[36]....
        /*5f7c*/ 	.word	0xffffffff


	//   ....[37]....
        /*5f80*/ 	.word	0xffffffff


	//   ....[38]....
        /*5f84*/ 	.word	0xffffffff


	//   ....[39]....
        /*5f88*/ 	.word	0xffffffff


	//   ....[40]....
        /*5f8c*/ 	.word	0xffffffff


	//   ....[41]....
        /*5f90*/ 	.word	0xffffffff


	//   ....[42]....
        /*5f94*/ 	.word	0xffffffff


	//   ....[43]....
        /*5f98*/ 	.word	0xffffffff


	//   ....[44]....
        /*5f9c*/ 	.word	0xffffffff


	//   ....[45]....
        /*5fa0*/ 	.word	0xffffffff


	//   ....[46]....
        /*5fa4*/ 	.word	0xffffffff


	//   ....[47]....
        /*5fa8*/ 	.word	0xffffffff


	//   ....[48]....
        /*5fac*/ 	.word	0xffffffff


	//   ....[49]....
        /*5fb0*/ 	.word	0xffffffff


	//   ....[50]....
        /*5fb4*/ 	.word	0xffffffff


	//   ....[51]....
        /*5fb8*/ 	.word	0xffffffff


	//   ....[52]....
        /*5fbc*/ 	.word	0xffffffff


	//   ....[53]....
        /*5fc0*/ 	.word	0xffffffff


	//   ....[54]....
        /*5fc4*/ 	.word	0xffffffff


	//   ....[55]....
        /*5fc8*/ 	.word	0xffffffff


	//   ....[56]....
        /*5fcc*/ 	.word	0xffffffff


	//   ....[57]....
        /*5fd0*/ 	.word	0xffffffff


	//   ....[58]....
        /*5fd4*/ 	.word	0xffffffff


	//   ....[59]....
        /*5fd8*/ 	.word	0xffffffff


	//   ....[60]....
        /*5fdc*/ 	.word	0xffffffff


	//   ....[61]....
        /*5fe0*/ 	.word	0xffffffff


	//   ....[62]....
        /*5fe4*/ 	.word	0xffffffff


	//   ....[63]....
        /*5fe8*/ 	.word	0xffffffff


	//   ....[64]....
        /*5fec*/ 	.word	0xffffffff


	//   ....[65]....
        /*5ff0*/ 	.word	0xffffffff


	//   ....[66]....
        /*5ff4*/ 	.word	0xffffffff


	//   ....[67]....
        /*5ff8*/ 	.word	0xffffffff


	//   ....[68]....
        /*5ffc*/ 	.word	0xffffffff


	//   ....[69]....
        /*6000*/ 	.word	0xffffffff


	//   ....[70]....
        /*6004*/ 	.word	0xffffffff


	//   ....[71]....
        /*6008*/ 	.word	0xffffffff


	//   ....[72]....
        /*600c*/ 	.word	0xffffffff


	//   ....[73]....
        /*6010*/ 	.word	0xffffffff


	//   ....[74]....
        /*6014*/ 	.word	0xffffffff


	//   ....[75]....
        /*6018*/ 	.word	0xffffffff


	//   ....[76]....
        /*601c*/ 	.word	0xffffffff


	//   ....[77]....
        /*6020*/ 	.word	0xffffffff


	//   ....[78]....
        /*6024*/ 	.word	0x0500000f


	//----- nvinfo : EIATTR_COOP_GROUP_INSTR_OFFSETS
	.align		4
.L_33:
        /*6028*/ 	.byte	0x04, 0x28
        /*602a*/ 	.short	(.L_35 - .L_34)


	//   ....[0]....
.L_34:
        /*602c*/ 	.word	0x00000820


	//   ....[1]....
        /*6030*/ 	.word	0x00000850


	//   ....[2]....
        /*6034*/ 	.word	0x00000cf0


	//   ....[3]....
        /*6038*/ 	.word	0x00000ea0


	//   ....[4]....
        /*603c*/ 	.word	0x00001070


	//   ....[5]....
        /*6040*/ 	.word	0x000010b0


	//   ....[6]....
        /*6044*/ 	.word	0x00001a00


	//   ....[7]....
        /*6048*/ 	.word	0x00001a30


	//   ....[8]....
        /*604c*/ 	.word	0x00001ab0


	//   ....[9]....
        /*6050*/ 	.word	0x00001ac0


	//   ....[10]....
        /*6054*/ 	.word	0x00001b00


	//   ....[11]....
        /*6058*/ 	.word	0x00001b20


	//   ....[12]....
        /*605c*/ 	.word	0x00001b60


	//   ....[13]....
        /*6060*/ 	.word	0x00001b80


	//   ....[14]....
        /*6064*/ 	.word	0x00001bc0


	//   ....[15]....
        /*6068*/ 	.word	0x00001be0


	//   ....[16]....
        /*606c*/ 	.word	0x00001c50


	//   ....[17]....
        /*6070*/ 	.word	0x00001d80


	//   ....[18]....
        /*6074*/ 	.word	0x00001e00


	//   ....[19]....
        /*6078*/ 	.word	0x000023e0


	//   ....[20]....
        /*607c*/ 	.word	0x000023f0


	//   ....[21]....
        /*6080*/ 	.word	0x00002440


	//   ....[22]....
        /*6084*/ 	.word	0x00002450


	//   ....[23]....
        /*6088*/ 	.word	0x000024a0


	//   ....[24]....
        /*608c*/ 	.word	0x000024b0


	//   ....[25]....
        /*6090*/ 	.word	0x00002500


	//   ....[26]....
        /*6094*/ 	.word	0x00002510


	//   ....[27]....
        /*6098*/ 	.word	0x00002560


	//   ....[28]....
        /*609c*/ 	.word	0x00002570


	//   ....[29]....
        /*60a0*/ 	.word	0x00002600


	//   ....[30]....
        /*60a4*/ 	.word	0x00002650


	//   ....[31]....
        /*60a8*/ 	.word	0x000026e0


	//   ....[32]....
        /*60ac*/ 	.word	0x00002700


	//   ....[33]....
        /*60b0*/ 	.word	0x00002710


	//   ....[34]....
        /*60b4*/ 	.word	0x00002720


	//   ....[35]....
        /*60b8*/ 	.word	0x00002730


	//   ....[36]....
        /*60bc*/ 	.word	0x00002740


	//   ....[37]....
        /*60c0*/ 	.word	0x00002fb0


	//   ....[38]....
        /*60c4*/ 	.word	0x00003250


	//   ....[39]....
        /*60c8*/ 	.word	0x000035c0


	//   ....[40]....
        /*60cc*/ 	.word	0x0001b9b0


	//   ....[41]....
        /*60d0*/ 	.word	0x0001be10


	//   ....[42]....
        /*60d4*/ 	.word	0x0001c1b0


	//   ....[43]....
        /*60d8*/ 	.word	0x0001df10


	//   ....[44]....
        /*60dc*/ 	.word	0x0001e620


	//   ....[45]....
        /*60e0*/ 	.word	0x0001eaf0


	//   ....[46]....
        /*60e4*/ 	.word	0x0001f9f0


	//   ....[47]....
        /*60e8*/ 	.word	0x00020700


	//   ....[48]....
        /*60ec*/ 	.word	0x00020720


	//   ....[49]....
        /*60f0*/ 	.word	0x00020770


	//   ....[50]....
        /*60f4*/ 	.word	0x00020790


	//   ....[51]....
        /*60f8*/ 	.word	0x000207d0


	//   ....[52]....
        /*60fc*/ 	.word	0x00020800


	//   ....[53]....
        /*6100*/ 	.word	0x00020840


	//   ....[54]....
        /*6104*/ 	.word	0x00020870


	//   ....[55]....
        /*6108*/ 	.word	0x000208b0


	//   ....[56]....
        /*610c*/ 	.word	0x000208e0


	//   ....[57]....
        /*6110*/ 	.word	0x00020970


	//   ....[58]....
        /*6114*/ 	.word	0x00020a90


	//   ....[59]....
        /*6118*/ 	.word	0x00020ab0


	//   ....[60]....
        /*611c*/ 	.word	0x00021110


	//   ....[61]....
        /*6120*/ 	.word	0x00021120


	//   ....[62]....
        /*6124*/ 	.word	0x00021170


	//   ....[63]....
        /*6128*/ 	.word	0x00021180


	//   ....[64]....
        /*612c*/ 	.word	0x000211d0


	//   ....[65]....
        /*6130*/ 	.word	0x000211e0


	//   ....[66]....
        /*6134*/ 	.word	0x00021230


	//   ....[67]....
        /*6138*/ 	.word	0x00021240


	//   ....[68]....
        /*613c*/ 	.word	0x00021290


	//   ....[69]....
        /*6140*/ 	.word	0x000212a0


	//   ....[70]....
        /*6144*/ 	.word	0x00021330


	//   ....[71]....
        /*6148*/ 	.word	0x000213a0


	//   ....[72]....
        /*614c*/ 	.word	0x00021430


	//   ....[73]....
        /*6150*/ 	.word	0x00021450


	//   ....[74]....
        /*6154*/ 	.word	0x00021460


	//   ....[75]....
        /*6158*/ 	.word	0x00021470


	//   ....[76]....
        /*615c*/ 	.word	0x00021480


	//   ....[77]....
        /*6160*/ 	.word	0x00021490


	//   ....[78]....
        /*6164*/ 	.word	0x00023360


	//----- nvinfo : EIATTR_REG_RECONFIG
	.align		4
.L_35:
        /*6168*/ 	.byte	0x01, 0x54
	.zero		2


	//----- nvinfo : EIATTR_SYSCALL_OFFSETS
	.align		4
        /*616c*/ 	.byte	0x04, 0x46
        /*616e*/ 	.short	(.L_37 - .L_36)


	//   ....[0]....
.L_36:
        /*6170*/ 	.word	0x00014e00


	//   ....[1]....
        /*6174*/ 	.word	0x00014ef0


	//----- nvinfo : EIATTR_MBARRIER_INSTR_OFFSETS
	.align		4
.L_37:
        /*6178*/ 	.byte	0x04, 0x39
        /*617a*/ 	.short	(.L_39 - .L_38)


	//   ....[0]....
.L_38:
        /*617c*/ 	.word	0x00000bd0
        /*6180*/ 	.word	0x000000ff
        /*6184*/ 	.word	0x00034400
        /*6188*/ 	.short	0x0100
        /*618a*/ 	.byte	0x06
	.zero		1


	//   ....[1]....
        /*618c*/ 	.word	0x00000be0
        /*6190*/ 	.word	0x000000ff
        /*6194*/ 	.word	0x00034440
        /*6198*/ 	.short	0x0100
        /*619a*/ 	.byte	0x06
	.zero		1


	//   ....[2]....
        /*619c*/ 	.word	0x00000bf0
        /*61a0*/ 	.word	0x000000ff
        /*61a4*/ 	.word	0x00034408
        /*61a8*/ 	.short	0x0100
        /*61aa*/ 	.byte	0x06
	.zero		1


	//   ....[3]....
        /*61ac*/ 	.word	0x00000c00
        /*61b0*/ 	.word	0x000000ff
        /*61b4*/ 	.word	0x00034448
        /*61b8*/ 	.short	0x0100
        /*61ba*/ 	.byte	0x06
	.zero		1


	//   ....[4]....
        /*61bc*/ 	.word	0x00000c10
        /*61c0*/ 	.word	0x000000ff
        /*61c4*/ 	.word	0x00034410
        /*61c8*/ 	.short	0x0100
        /*61ca*/ 	.byte	0x06
	.zero		1


	//   ....[5]....
        /*61cc*/ 	.word	0x00000c20
        /*61d0*/ 	.word	0x000000ff
        /*61d4*/ 	.word	0x00034450
        /*61d8*/ 	.short	0x0100
        /*61da*/ 	.byte	0x06
	.zero		1


	//   ....[6]....
        /*61dc*/ 	.word	0x00000c30
        /*61e0*/ 	.word	0x000000ff
        /*61e4*/ 	.word	0x00034418
        /*61e8*/ 	.short	0x0100
        /*61ea*/ 	.byte	0x06
	.zero		1


	//   ....[7]....
        /*61ec*/ 	.word	0x00000c40
        /*61f0*/ 	.word	0x000000ff
        /*61f4*/ 	.word	0x00034458
        /*61f8*/ 	.short	0x0100
        /*61fa*/ 	.byte	0x06
	.zero		1


	//   ....[8]....
        /*61fc*/ 	.word	0x00000c50
        /*6200*/ 	.word	0x000000ff
        /*6204*/ 	.word	0x00034420
        /*6208*/ 	.short	0x0100
        /*620a*/ 	.byte	0x06
	.zero		1


	//   ....[9]....
        /*620c*/ 	.word	0x00000c60
        /*6210*/ 	.word	0x000000ff
        /*6214*/ 	.word	0x00034460
        /*6218*/ 	.short	0x0100
        /*621a*/ 	.byte	0x06
	.zero		1


	//   ....[10]....
        /*621c*/ 	.word	0x00000c70
        /*6220*/ 	.word	0x000000ff
        /*6224*/ 	.word	0x00034428
        /*6228*/ 	.short	0x0100
        /*622a*/ 	.byte	0x06
	.zero		1


	//   ....[11]....
        /*622c*/ 	.word	0x00000c80
        /*6230*/ 	.word	0x000000ff
        /*6234*/ 	.word	0x00034468
        /*6238*/ 	.short	0x0100
        /*623a*/ 	.byte	0x06
	.zero		1


	//   ....[12]....
        /*623c*/ 	.word	0x00000c90
        /*6240*/ 	.word	0x000000ff
        /*6244*/ 	.word	0x00034430
        /*6248*/ 	.short	0x0100
        /*624a*/ 	.byte	0x06
	.zero		1


	//   ....[13]....
        /*624c*/ 	.word	0x00000ca0
        /*6250*/ 	.word	0x000000ff
        /*6254*/ 	.word	0x00034470
        /*6258*/ 	.short	0x0100
        /*625a*/ 	.byte	0x06
	.zero		1


	//   ....[14]....
        /*625c*/ 	.word	0x00000cb0
        /*6260*/ 	.word	0x000000ff
        /*6264*/ 	.word	0x00034438
        /*6268*/ 	.short	0x0100
        /*626a*/ 	.byte	0x06
	.zero		1


	//   ....[15]....
        /*626c*/ 	.word	0x00000cc0
        /*6270*/ 	.word	0x000000ff
        /*6274*/ 	.word	0x00034478
        /*6278*/ 	.short	0x0100
        /*627a*/ 	.byte	0x06
	.zero		1


	//   ....[16]....
        /*627c*/ 	.word	0x00000e50
        /*6280*/ 	.word	0x000000ff
        /*6284*/ 	.word	0x00034480
        /*6288*/ 	.short	0x0100
        /*628a*/ 	.byte	0x06
	.zero		1


	//   ....[17]....
        /*628c*/ 	.word	0x00000e60
        /*6290*/ 	.word	0x000000ff
        /*6294*/ 	.word	0x00034490
        /*6298*/ 	.short	0x0100
        /*629a*/ 	.byte	0x06
	.zero		1


	//   ....[18]....
        /*629c*/ 	.word	0x00000e70
        /*62a0*/ 	.word	0x000000ff
        /*62a4*/ 	.word	0x00034488
        /*62a8*/ 	.short	0x0100
        /*62aa*/ 	.byte	0x06
	.zero		1


	//   ....[19]....
        /*62ac*/ 	.word	0x00000e80
        /*62b0*/ 	.word	0x000000ff
        /*62b4*/ 	.word	0x00034498
        /*62b8*/ 	.short	0x0100
        /*62ba*/ 	.byte	0x06
	.zero		1


	//   ....[20]....
        /*62bc*/ 	.word	0x00000fe0
        /*62c0*/ 	.word	0x000000ff
        /*62c4*/ 	.word	0x000344a0
        /*62c8*/ 	.short	0x0100
        /*62ca*/ 	.byte	0x06
	.zero		1


	//   ....[21]....
        /*62cc*/ 	.word	0x00000ff0
        /*62d0*/ 	.word	0x000000ff
        /*62d4*/ 	.word	0x000344c0
        /*62d8*/ 	.short	0x0100
        /*62da*/ 	.byte	0x06
	.zero		1


	//   ....[22]....
        /*62dc*/ 	.word	0x00001000
        /*62e0*/ 	.word	0x000000ff
        /*62e4*/ 	.word	0x000344a8
        /*62e8*/ 	.short	0x0100
        /*62ea*/ 	.byte	0x06
	.zero		1


	//   ....[23]....
        /*62ec*/ 	.word	0x00001010
        /*62f0*/ 	.word	0x000000ff
        /*62f4*/ 	.word	0x000344c8
        /*62f8*/ 	.short	0x0100
        /*62fa*/ 	.byte	0x06
	.zero		1


	//   ....[24]....
        /*62fc*/ 	.word	0x00001020
        /*6300*/ 	.word	0x000000ff
        /*6304*/ 	.word	0x000344b0
        /*6308*/ 	.short	0x0100
        /*630a*/ 	.byte	0x06
	.zero		1


	//   ....[25]....
        /*630c*/ 	.word	0x00001030
        /*6310*/ 	.word	0x000000ff
        /*6314*/ 	.word	0x000344d0
        /*6318*/ 	.short	0x0100
        /*631a*/ 	.byte	0x06
	.zero		1


	//   ....[26]....
        /*631c*/ 	.word	0x00001040
        /*6320*/ 	.word	0x000000ff
        /*6324*/ 	.word	0x000344b8
        /*6328*/ 	.short	0x0100
        /*632a*/ 	.byte	0x06
	.zero		1


	//   ....[27]....
        /*632c*/ 	.word	0x00001050
        /*6330*/ 	.word	0x000000ff
        /*6334*/ 	.word	0x000344d8
        /*6338*/ 	.short	0x0100
        /*633a*/ 	.byte	0x06
	.zero		1


	//   ....[28]....
        /*633c*/ 	.word	0x00001270
        /*6340*/ 	.word	0x000000ff
        /*6344*/ 	.word	0x000344e0
        /*6348*/ 	.short	0x0100
        /*634a*/ 	.byte	0x06
	.zero		1


	//   ....[29]....
        /*634c*/ 	.word	0x000012b0
        /*6350*/ 	.word	0x000000ff
        /*6354*/ 	.word	0x000344e8
        /*6358*/ 	.short	0x0100
        /*635a*/ 	.byte	0x06
	.zero		1


	//   ....[30]....
        /*635c*/ 	.word	0x00001320
        /*6360*/ 	.word	0x000000ff
        /*6364*/ 	.word	0x000344f0
        /*6368*/ 	.short	0x0100
        /*636a*/ 	.byte	0x0b
	.zero		1


	//   ....[31]....
        /*636c*/ 	.word	0x00001360
        /*6370*/ 	.word	0x000000ff
        /*6374*/ 	.word	0x000344f8
        /*6378*/ 	.short	0x0100
        /*637a*/ 	.byte	0x0b
	.zero		1


	//   ....[32]....
        /*637c*/ 	.word	0x00001380
        /*6380*/ 	.word	0x000000ff
        /*6384*/ 	.word	0x00034500
        /*6388*/ 	.short	0x0100
        /*638a*/ 	.byte	0x0b
	.zero		1


	//   ....[33]....
        /*638c*/ 	.word	0x00001390
        /*6390*/ 	.word	0x000000ff
        /*6394*/ 	.word	0x00034508
        /*6398*/ 	.short	0x0100
        /*639a*/ 	.byte	0x0b
	.zero		1


	//   ....[34]....
        /*639c*/ 	.word	0x00002d10
        /*63a0*/ 	.word	0x000000ff
        /*63a4*/ 	.word	0x00034400
        /*63a8*/ 	.short	0x010a
        /*63aa*/ 	.byte	0x0b
	.zero		1


	//   ....[35]....
        /*63ac*/ 	.word	0x00002df0
        /*63b0*/ 	.word	0x000000ff
        /*63b4*/ 	.word	0x00000000
        /*63b8*/ 	.short	0x0101
        /*63ba*/ 	.byte	0x0b
	.zero		1


	//   ....[36]....
        /*63bc*/ 	.word	0x00003a50
        /*63c0*/ 	.word	0x00000006
        /*63c4*/ 	.word	0x00000000
        /*63c8*/ 	.short	0x010a
        /*63ca*/ 	.byte	0x32
	.zero		1


	//   ....[37]....
        /*63cc*/ 	.word	0x00004790
        /*63d0*/ 	.word	0x000000ff
        /*63d4*/ 	.word	0x00034480
        /*63d8*/ 	.short	0x010a
        /*63da*/ 	.byte	0x04
	.zero		1


	//   ....[38]....
        /*63dc*/ 	.word	0x000047d0
        /*63e0*/ 	.word	0x000000ff
        /*63e4*/ 	.word	0x00034480
        /*63e8*/ 	.short	0x010a
        /*63ea*/ 	.byte	0x04
	.zero		1


	//   ....[39]....
        /*63ec*/ 	.word	0x0000c2a0
        /*63f0*/ 	.word	0x000000ff
        /*63f4*/ 	.word	0x00034480
        /*63f8*/ 	.short	0x010a
        /*63fa*/ 	.byte	0x07
	.zero		1


	//   ....[40]....
        /*63fc*/ 	.word	0x0000c2e0
        /*6400*/ 	.word	0x000000ff
        /*6404*/ 	.word	0x00034480
        /*6408*/ 	.short	0x010a
        /*640a*/ 	.byte	0x07
	.zero		1


	//   ....[41]....
        /*640c*/ 	.word	0x00014910
        /*6410*/ 	.word	0x000000ff
        /*6414*/ 	.word	0x00000000
        /*6418*/ 	.short	0x0101
        /*641a*/ 	.byte	0x07
	.zero		1


	//   ....[42]....
        /*641c*/ 	.word	0x00014a10
        /*6420*/ 	.word	0x00000000
        /*6424*/ 	.word	0x00000000
        /*6428*/ 	.short	0x0101
        /*642a*/ 	.byte	0x31
	.zero		1


	//   ....[43]....
        /*642c*/ 	.word	0x00014ae0
        /*6430*/ 	.word	0x000000ff
        /*6434*/ 	.word	0x00000000
        /*6438*/ 	.short	0x0101
        /*643a*/ 	.byte	0x10
	.zero		1


	//   ....[44]....
        /*643c*/ 	.word	0x00014b30
        /*6440*/ 	.word	0x00000006
        /*6444*/ 	.word	0x00000010
        /*6448*/ 	.short	0x010a
        /*644a*/ 	.byte	0x32
	.zero		1


	//   ....[45]....
        /*644c*/ 	.word	0x00015290
        /*6450*/ 	.word	0x000000ff
        /*6454*/ 	.word	0x000344a0
        /*6458*/ 	.short	0x010a
        /*645a*/ 	.byte	0x2f
	.zero		1


	//   ....[46]....
        /*645c*/ 	.word	0x00015970
        /*6460*/ 	.word	0x000000ff
        /*6464*/ 	.word	0x000344a8
        /*6468*/ 	.short	0x010a
        /*646a*/ 	.byte	0x2f
	.zero		1


	//   ....[47]....
        /*646c*/ 	.word	0x00015ec0
        /*6470*/ 	.word	0x000000ff
        /*6474*/ 	.word	0x00000000
        /*6478*/ 	.short	0x0101
        /*647a*/ 	.byte	0x07
	.zero		1


	//   ....[48]....
        /*647c*/ 	.word	0x00015ef0
        /*6480*/ 	.word	0x000000ff
        /*6484*/ 	.word	0x000344b0
        /*6488*/ 	.short	0x010a
        /*648a*/ 	.byte	0x2f
	.zero		1


	//   ....[49]....
        /*648c*/ 	.word	0x00016540
        /*6490*/ 	.word	0x000000ff
        /*6494*/ 	.word	0x00000000
        /*6498*/ 	.short	0x0101
        /*649a*/ 	.byte	0x08
	.zero		1


	//   ....[50]....
        /*649c*/ 	.word	0x00016570
        /*64a0*/ 	.word	0x000000ff
        /*64a4*/ 	.word	0x000344b8
        /*64a8*/ 	.short	0x010a
        /*64aa*/ 	.byte	0x2f
	.zero		1


	//   ....[51]....
        /*64ac*/ 	.word	0x00016ac0
        /*64b0*/ 	.word	0x000000ff
        /*64b4*/ 	.word	0x00000000
        /*64b8*/ 	.short	0x0101
        /*64ba*/ 	.byte	0x09
	.zero		1


	//   ....[52]....
        /*64bc*/ 	.word	0x00016b10
        /*64c0*/ 	.word	0x000000ff
        /*64c4*/ 	.word	0x000344a0
        /*64c8*/ 	.short	0x010a
        /*64ca*/ 	.byte	0x2f
	.zero		1


	//   ....[53]....
        /*64cc*/ 	.word	0x00017160
        /*64d0*/ 	.word	0x000000ff
        /*64d4*/ 	.word	0x00000000
        /*64d8*/ 	.short	0x0101
        /*64da*/ 	.byte	0x0a
	.zero		1


	//   ....[54]....
        /*64dc*/ 	.word	0x00017190
        /*64e0*/ 	.word	0x000000ff
        /*64e4*/ 	.word	0x000344a8
        /*64e8*/ 	.short	0x010a
        /*64ea*/ 	.byte	0x2f
	.zero		1


	//   ....[55]....
        /*64ec*/ 	.word	0x000176c0
        /*64f0*/ 	.word	0x000000ff
        /*64f4*/ 	.word	0x00000000
        /*64f8*/ 	.short	0x0101
        /*64fa*/ 	.byte	0x07
	.zero		1


	//   ....[56]....
        /*64fc*/ 	.word	0x000176f0
        /*6500*/ 	.word	0x000000ff
        /*6504*/ 	.word	0x000344b0
        /*6508*/ 	.short	0x010a
        /*650a*/ 	.byte	0x2f
	.zero		1


	//   ....[57]....
        /*650c*/ 	.word	0x00017d20
        /*6510*/ 	.word	0x000000ff
        /*6514*/ 	.word	0x00000000
        /*6518*/ 	.short	0x0101
        /*651a*/ 	.byte	0x08
	.zero		1


	//   ....[58]....
        /*651c*/ 	.word	0x00017d50
        /*6520*/ 	.word	0x000000ff
        /*6524*/ 	.word	0x000344b8
        /*6528*/ 	.short	0x010a
        /*652a*/ 	.byte	0x2f
	.zero		1


	//   ....[59]....
        /*652c*/ 	.word	0x00018280
        /*6530*/ 	.word	0x000000ff
        /*6534*/ 	.word	0x00000000
        /*6538*/ 	.short	0x0101
        /*653a*/ 	.byte	0x09
	.zero		1


	//   ....[60]....
        /*653c*/ 	.word	0x000182b0
        /*6540*/ 	.word	0x000000ff
        /*6544*/ 	.word	0x000344a0
        /*6548*/ 	.short	0x010a
        /*654a*/ 	.byte	0x2f
	.zero		1


	//   ....[61]....
        /*654c*/ 	.word	0x000188e0
        /*6550*/ 	.word	0x000000ff
        /*6554*/ 	.word	0x00000000
        /*6558*/ 	.short	0x0101
        /*655a*/ 	.byte	0x0a
	.zero		1


	//   ....[62]....
        /*655c*/ 	.word	0x00018910
        /*6560*/ 	.word	0x000000ff
        /*6564*/ 	.word	0x000344a8
        /*6568*/ 	.short	0x010a
        /*656a*/ 	.byte	0x2f
	.zero		1


	//   ....[63]....
        /*656c*/ 	.word	0x00018e40
        /*6570*/ 	.word	0x000000ff
        /*6574*/ 	.word	0x00000000
        /*6578*/ 	.short	0x0101
        /*657a*/ 	.byte	0x07
	.zero		1


	//   ....[64]....
        /*657c*/ 	.word	0x00018e70
        /*6580*/ 	.word	0x000000ff
        /*6584*/ 	.word	0x000344b0
        /*6588*/ 	.short	0x010a
        /*658a*/ 	.byte	0x2f
	.zero		1


	//   ....[65]....
        /*658c*/ 	.word	0x000194a0
        /*6590*/ 	.word	0x000000ff
        /*6594*/ 	.word	0x00000000
        /*6598*/ 	.short	0x0101
        /*659a*/ 	.byte	0x08
	.zero		1


	//   ....[66]....
        /*659c*/ 	.word	0x000194d0
        /*65a0*/ 	.word	0x000000ff
        /*65a4*/ 	.word	0x000344b8
        /*65a8*/ 	.short	0x010a
        /*65aa*/ 	.byte	0x2f
	.zero		1


	//   ....[67]....
        /*65ac*/ 	.word	0x00019a00
        /*65b0*/ 	.word	0x000000ff
        /*65b4*/ 	.word	0x00000000
        /*65b8*/ 	.short	0x0101
        /*65ba*/ 	.byte	0x09
	.zero		1


	//   ....[68]....
        /*65bc*/ 	.word	0x00019a30
        /*65c0*/ 	.word	0x000000ff
        /*65c4*/ 	.word	0x000344a0
        /*65c8*/ 	.short	0x010a
        /*65ca*/ 	.byte	0x2f
	.zero		1


	//   ....[69]....
        /*65cc*/ 	.word	0x0001a060
        /*65d0*/ 	.word	0x000000ff
        /*65d4*/ 	.word	0x00000000
        /*65d8*/ 	.short	0x0101
        /*65da*/ 	.byte	0x0a
	.zero		1


	//   ....[70]....
        /*65dc*/ 	.word	0x0001a090
        /*65e0*/ 	.word	0x000000ff
        /*65e4*/ 	.word	0x000344a8
        /*65e8*/ 	.short	0x010a
        /*65ea*/ 	.byte	0x2f
	.zero		1


	//   ....[71]....
        /*65ec*/ 	.word	0x0001a5c0
        /*65f0*/ 	.word	0x000000ff
        /*65f4*/ 	.word	0x00000000
        /*65f8*/ 	.short	0x0101
        /*65fa*/ 	.byte	0x07
	.zero		1


	//   ....[72]....
        /*65fc*/ 	.word	0x0001a5f0
        /*6600*/ 	.word	0x000000ff
        /*6604*/ 	.word	0x000344b0
        /*6608*/ 	.short	0x010a
        /*660a*/ 	.byte	0x2f
	.zero		1


	//   ....[73]....
        /*660c*/ 	.word	0x0001ac20
        /*6610*/ 	.word	0x000000ff
        /*6614*/ 	.word	0x00000000
        /*6618*/ 	.short	0x0101
        /*661a*/ 	.byte	0x08
	.zero		1


	//   ....[74]....
        /*661c*/ 	.word	0x0001ac50
        /*6620*/ 	.word	0x000000ff
        /*6624*/ 	.word	0x000344b8
        /*6628*/ 	.short	0x010a
        /*662a*/ 	.byte	0x2f
	.zero		1


	//   ....[75]....
        /*662c*/ 	.word	0x0001b190
        /*6630*/ 	.word	0x000000ff
        /*6634*/ 	.word	0x00000000
        /*6638*/ 	.short	0x0101
        /*663a*/ 	.byte	0x09
	.zero		1


	//   ....[76]....
        /*663c*/ 	.word	0x0001b210
        /*6640*/ 	.word	0x000000ff
        /*6644*/ 	.word	0x00034400
        /*6648*/ 	.short	0x010a
        /*664a*/ 	.byte	0x04
	.zero		1


	//   ....[77]....
        /*664c*/ 	.word	0x0001b330
        /*6650*/ 	.word	0x000000ff
        /*6654*/ 	.word	0x00000000
        /*6658*/ 	.short	0x0101
        /*665a*/ 	.byte	0x04
	.zero		1


	//   ....[78]....
        /*665c*/ 	.word	0x0001b4f0
        /*6660*/ 	.word	0x000000ff
        /*6664*/ 	.word	0x00034400
        /*6668*/ 	.short	0x010a
        /*666a*/ 	.byte	0x04
	.zero		1


	//   ....[79]....
        /*666c*/ 	.word	0x0001b610
        /*6670*/ 	.word	0x000000ff
        /*6674*/ 	.word	0x00000000
        /*6678*/ 	.short	0x0101
        /*667a*/ 	.byte	0x04
	.zero		1


	//   ....[80]....
        /*667c*/ 	.word	0x0001baa0
        /*6680*/ 	.word	0x000000ff
        /*6684*/ 	.word	0x00000000
        /*6688*/ 	.short	0x0101
        /*668a*/ 	.byte	0x0a
	.zero		1


	//   ....[81]....
        /*668c*/ 	.word	0x0001bad0
        /*6690*/ 	.word	0x00000000
        /*6694*/ 	.word	0x00000000
        /*6698*/ 	.short	0x0101
        /*669a*/ 	.byte	0x31
	.zero		1


	//   ....[82]....
        /*669c*/ 	.word	0x0001c2b0
        /*66a0*/ 	.word	0x000000ff
        /*66a4*/ 	.word	0x000344e8
        /*66a8*/ 	.short	0x010a
        /*66aa*/ 	.byte	0x06
	.zero		1


	//   ....[83]....
        /*66ac*/ 	.word	0x0001c3d0
        /*66b0*/ 	.word	0x000000ff
        /*66b4*/ 	.word	0x00034400
        /*66b8*/ 	.short	0x010a
        /*66ba*/ 	.byte	0x07
	.zero		1


	//   ....[84]....
        /*66bc*/ 	.word	0x0001c4f0
        /*66c0*/ 	.word	0x000000ff
        /*66c4*/ 	.word	0x00000000
        /*66c8*/ 	.short	0x0101
        /*66ca*/ 	.byte	0x07
	.zero		1


	//   ....[85]....
        /*66cc*/ 	.word	0x0001c6e0
        /*66d0*/ 	.word	0x000000ff
        /*66d4*/ 	.word	0x000344c0
        /*66d8*/ 	.short	0x010a
        /*66da*/ 	.byte	0x06
	.zero		1


	//   ....[86]....
        /*66dc*/ 	.word	0x0001c7a0
        /*66e0*/ 	.word	0x000000ff
        /*66e4*/ 	.word	0x000344a0
        /*66e8*/ 	.short	0x010b
        /*66ea*/ 	.byte	0x06
	.zero		1


	//   ....[87]....
        /*66ec*/ 	.word	0x0001c800
        /*66f0*/ 	.word	0x000000ff
        /*66f4*/ 	.word	0x00000000
        /*66f8*/ 	.short	0x0101
        /*66fa*/ 	.byte	0x07
	.zero		1


	//   ....[88]....
        /*66fc*/ 	.word	0x0001c830
        /*6700*/ 	.word	0x000000ff
        /*6704*/ 	.word	0x000344c8
        /*6708*/ 	.short	0x010a
        /*670a*/ 	.byte	0x06
	.zero		1


	//   ....[89]....
        /*670c*/ 	.word	0x0001c910
        /*6710*/ 	.word	0x000000ff
        /*6714*/ 	.word	0x000344a8
        /*6718*/ 	.short	0x010b
        /*671a*/ 	.byte	0x06
	.zero		1


	//   ....[90]....
        /*671c*/ 	.word	0x0001c980
        /*6720*/ 	.word	0x000000ff
        /*6724*/ 	.word	0x00000000
        /*6728*/ 	.short	0x0101
        /*672a*/ 	.byte	0x0e
	.zero		1


	//   ....[91]....
        /*672c*/ 	.word	0x0001c9b0
        /*6730*/ 	.word	0x000000ff
        /*6734*/ 	.word	0x000344d0
        /*6738*/ 	.short	0x010a
        /*673a*/ 	.byte	0x06
	.zero		1


	//   ....[92]....
        /*673c*/ 	.word	0x0001ca80
        /*6740*/ 	.word	0x000000ff
        /*6744*/ 	.word	0x000344b0
        /*6748*/ 	.short	0x010b
        /*674a*/ 	.byte	0x06
	.zero		1


	//   ....[93]....
        /*674c*/ 	.word	0x0001cae0
        /*6750*/ 	.word	0x000000ff
        /*6754*/ 	.word	0x00000000
        /*6758*/ 	.short	0x0101
        /*675a*/ 	.byte	0x0f
	.zero		1


	//   ....[94]....
        /*675c*/ 	.word	0x0001cb10
        /*6760*/ 	.word	0x000000ff
        /*6764*/ 	.word	0x000344d8
        /*6768*/ 	.short	0x010a
        /*676a*/ 	.byte	0x06
	.zero		1


	//   ....[95]....
        /*676c*/ 	.word	0x0001cbf0
        /*6770*/ 	.word	0x000000ff
        /*6774*/ 	.word	0x000344b8
        /*6778*/ 	.short	0x010b
        /*677a*/ 	.byte	0x06
	.zero		1


	//   ....[96]....
        /*677c*/ 	.word	0x0001cc60
        /*6780*/ 	.word	0x000000ff
        /*6784*/ 	.word	0x00000000
        /*6788*/ 	.short	0x0101
        /*678a*/ 	.byte	0x10
	.zero		1


	//   ....[97]....
        /*678c*/ 	.word	0x0001cca0
        /*6790*/ 	.word	0x000000ff
        /*6794*/ 	.word	0x000344c0
        /*6798*/ 	.short	0x010a
        /*679a*/ 	.byte	0x06
	.zero		1


	//   ....[98]....
        /*679c*/ 	.word	0x0001cd60
        /*67a0*/ 	.word	0x000000ff
        /*67a4*/ 	.word	0x000344a0
        /*67a8*/ 	.short	0x010b
        /*67aa*/ 	.byte	0x06
	.zero		1


	//   ....[99]....
        /*67ac*/ 	.word	0x0001cda0
        /*67b0*/ 	.word	0x000000ff
        /*67b4*/ 	.word	0x00000000
        /*67b8*/ 	.short	0x0101
        /*67ba*/ 	.byte	0x07
	.zero		1


	//   ....[100]....
        /*67bc*/ 	.word	0x0001cdd0
        /*67c0*/ 	.word	0x000000ff
        /*67c4*/ 	.word	0x000344c8
        /*67c8*/ 	.short	0x010a
        /*67ca*/ 	.byte	0x06
	.zero		1


	//   ....[101]....
        /*67cc*/ 	.word	0x0001cea0
        /*67d0*/ 	.word	0x000000ff
        /*67d4*/ 	.word	0x000344a8
        /*67d8*/ 	.short	0x010b
        /*67da*/ 	.byte	0x06
	.zero		1


	//   ....[102]....
        /*67dc*/ 	.word	0x0001cee0
        /*67e0*/ 	.word	0x000000ff
        /*67e4*/ 	.word	0x00000000
        /*67e8*/ 	.short	0x0101
        /*67ea*/ 	.byte	0x0e
	.zero		1


	//   ....[103]....
        /*67ec*/ 	.word	0x0001cf20
        /*67f0*/ 	.word	0x000000ff
        /*67f4*/ 	.word	0x000344d0
        /*67f8*/ 	.short	0x010a
        /*67fa*/ 	.byte	0x06
	.zero		1


	//   ....[104]....
        /*67fc*/ 	.word	0x0001cfe0
        /*6800*/ 	.word	0x000000ff
        /*6804*/ 	.word	0x000344b0
        /*6808*/ 	.short	0x010b
        /*680a*/ 	.byte	0x06
	.zero		1


	//   ....[105]....
        /*680c*/ 	.word	0x0001d020
        /*6810*/ 	.word	0x000000ff
        /*6814*/ 	.word	0x00000000
        /*6818*/ 	.short	0x0101
        /*681a*/ 	.byte	0x0f
	.zero		1


	//   ....[106]....
        /*681c*/ 	.word	0x0001d050
        /*6820*/ 	.word	0x000000ff
        /*6824*/ 	.word	0x000344d8
        /*6828*/ 	.short	0x010a
        /*682a*/ 	.byte	0x06
	.zero		1


	//   ....[107]....
        /*682c*/ 	.word	0x0001d120
        /*6830*/ 	.word	0x000000ff
        /*6834*/ 	.word	0x000344b8
        /*6838*/ 	.short	0x010b
        /*683a*/ 	.byte	0x06
	.zero		1


	//   ....[108]....
        /*683c*/ 	.word	0x0001d160
        /*6840*/ 	.word	0x000000ff
        /*6844*/ 	.word	0x00000000
        /*6848*/ 	.short	0x0101
        /*684a*/ 	.byte	0x10
	.zero		1


	//   ....[109]....
        /*684c*/ 	.word	0x0001d1a0
        /*6850*/ 	.word	0x000000ff
        /*6854*/ 	.word	0x000344c0
        /*6858*/ 	.short	0x010a
        /*685a*/ 	.byte	0x06
	.zero		1


	//   ....[110]....
        /*685c*/ 	.word	0x0001d260
        /*6860*/ 	.word	0x000000ff
        /*6864*/ 	.word	0x000344a0
        /*6868*/ 	.short	0x010b
        /*686a*/ 	.byte	0x06
	.zero		1


	//   ....[111]....
        /*686c*/ 	.word	0x0001d2a0
        /*6870*/ 	.word	0x000000ff
        /*6874*/ 	.word	0x00000000
        /*6878*/ 	.short	0x0101
        /*687a*/ 	.byte	0x07
	.zero		1


	//   ....[112]....
        /*687c*/ 	.word	0x0001d2d0
        /*6880*/ 	.word	0x000000ff
        /*6884*/ 	.word	0x000344c8
        /*6888*/ 	.short	0x010a
        /*688a*/ 	.byte	0x06
	.zero		1


	//   ....[113]....
        /*688c*/ 	.word	0x0001d3a0
        /*6890*/ 	.word	0x000000ff
        /*6894*/ 	.word	0x000344a8
        /*6898*/ 	.short	0x010b
        /*689a*/ 	.byte	0x06
	.zero		1


	//   ....[114]....
        /*689c*/ 	.word	0x0001d3e0
        /*68a0*/ 	.word	0x000000ff
        /*68a4*/ 	.word	0x00000000
        /*68a8*/ 	.short	0x0101
        /*68aa*/ 	.byte	0x0e
	.zero		1


	//   ....[115]....
        /*68ac*/ 	.word	0x0001d420
        /*68b0*/ 	.word	0x000000ff
        /*68b4*/ 	.word	0x000344d0
        /*68b8*/ 	.short	0x010a
        /*68ba*/ 	.byte	0x06
	.zero		1


	//   ....[116]....
        /*68bc*/ 	.word	0x0001d4e0
        /*68c0*/ 	.word	0x000000ff
        /*68c4*/ 	.word	0x000344b0
        /*68c8*/ 	.short	0x010b
        /*68ca*/ 	.byte	0x06
	.zero		1


	//   ....[117]....
        /*68cc*/ 	.word	0x0001d520
        /*68d0*/ 	.word	0x000000ff
        /*68d4*/ 	.word	0x00000000
        /*68d8*/ 	.short	0x0101
        /*68da*/ 	.byte	0x0f
	.zero		1


	//   ....[118]....
        /*68dc*/ 	.word	0x0001d550
        /*68e0*/ 	.word	0x000000ff
        /*68e4*/ 	.word	0x000344d8
        /*68e8*/ 	.short	0x010a
        /*68ea*/ 	.byte	0x06
	.zero		1


	//   ....[119]....
        /*68ec*/ 	.word	0x0001d620
        /*68f0*/ 	.word	0x000000ff
        /*68f4*/ 	.word	0x000344b8
        /*68f8*/ 	.short	0x010b
        /*68fa*/ 	.byte	0x06
	.zero		1


	//   ....[120]....
        /*68fc*/ 	.word	0x0001d660
        /*6900*/ 	.word	0x000000ff
        /*6904*/ 	.word	0x00000000
        /*6908*/ 	.short	0x0101
        /*690a*/ 	.byte	0x10
	.zero		1


	//   ....[121]....
        /*690c*/ 	.word	0x0001d6a0
        /*6910*/ 	.word	0x000000ff
        /*6914*/ 	.word	0x000344c0
        /*6918*/ 	.short	0x010a
        /*691a*/ 	.byte	0x06
	.zero		1


	//   ....[122]....
        /*691c*/ 	.word	0x0001d760
        /*6920*/ 	.word	0x000000ff
        /*6924*/ 	.word	0x000344a0
        /*6928*/ 	.short	0x010b
        /*692a*/ 	.byte	0x06
	.zero		1


	//   ....[123]....
        /*692c*/ 	.word	0x0001d7a0
        /*6930*/ 	.word	0x000000ff
        /*6934*/ 	.word	0x00000000
        /*6938*/ 	.short	0x0101
        /*693a*/ 	.byte	0x07
	.zero		1


	//   ....[124]....
        /*693c*/ 	.word	0x0001d7d0
        /*6940*/ 	.word	0x000000ff
        /*6944*/ 	.word	0x000344c8
        /*6948*/ 	.short	0x010a
        /*694a*/ 	.byte	0x06
	.zero		1


	//   ....[125]....
        /*694c*/ 	.word	0x0001d8a0
        /*6950*/ 	.word	0x000000ff
        /*6954*/ 	.word	0x000344a8
        /*6958*/ 	.short	0x010b
        /*695a*/ 	.byte	0x06
	.zero		1


	//   ....[126]....
        /*695c*/ 	.word	0x0001d8e0
        /*6960*/ 	.word	0x000000ff
        /*6964*/ 	.word	0x00000000
        /*6968*/ 	.short	0x0101
        /*696a*/ 	.byte	0x0e
	.zero		1


	//   ....[127]....
        /*696c*/ 	.word	0x0001d920
        /*6970*/ 	.word	0x000000ff
        /*6974*/ 	.word	0x000344d0
        /*6978*/ 	.short	0x010a
        /*697a*/ 	.byte	0x06
	.zero		1


	//   ....[128]....
        /*697c*/ 	.word	0x0001d9f0
        /*6980*/ 	.word	0x000000ff
        /*6984*/ 	.word	0x000344b0
        /*6988*/ 	.short	0x010b
        /*698a*/ 	.byte	0x06
	.zero		1


	//   ....[129]....
        /*698c*/ 	.word	0x0001da30
        /*6990*/ 	.word	0x000000ff
        /*6994*/ 	.word	0x00000000
        /*6998*/ 	.short	0x0101
        /*699a*/ 	.byte	0x0f
	.zero		1


	//   ....[130]....
        /*699c*/ 	.word	0x0001da60
        /*69a0*/ 	.word	0x000000ff
        /*69a4*/ 	.word	0x000344d8
        /*69a8*/ 	.short	0x010a
        /*69aa*/ 	.byte	0x06
	.zero		1


	//   ....[131]....
        /*69ac*/ 	.word	0x0001db30
        /*69b0*/ 	.word	0x000000ff
        /*69b4*/ 	.word	0x000344b8
        /*69b8*/ 	.short	0x010b
        /*69ba*/ 	.byte	0x06
	.zero		1


	//   ....[132]....
        /*69bc*/ 	.word	0x0001db80
        /*69c0*/ 	.word	0x000000ff
        /*69c4*/ 	.word	0x00000000
        /*69c8*/ 	.short	0x0101
        /*69ca*/ 	.byte	0x10
	.zero		1


	//   ....[133]....
        /*69cc*/ 	.word	0x0001e0d0
        /*69d0*/ 	.word	0x000000ff
        /*69d4*/ 	.word	0x000344c0
        /*69d8*/ 	.short	0x010a
        /*69da*/ 	.byte	0x06
	.zero		1


	//   ....[134]....
        /*69dc*/ 	.word	0x0001e110
        /*69e0*/ 	.word	0x000000ff
        /*69e4*/ 	.word	0x000344c8
        /*69e8*/ 	.short	0x010a
        /*69ea*/ 	.byte	0x06
	.zero		1


	//   ....[135]....
        /*69ec*/ 	.word	0x0001e150
        /*69f0*/ 	.word	0x000000ff
        /*69f4*/ 	.word	0x000344d0
        /*69f8*/ 	.short	0x010a
        /*69fa*/ 	.byte	0x06
	.zero		1


	//   ....[136]....
        /*69fc*/ 	.word	0x0001e1c0
        /*6a00*/ 	.word	0x00000003
        /*6a04*/ 	.word	0x000344d8
        /*6a08*/ 	.short	0x010a
        /*6a0a*/ 	.byte	0x3f
	.zero		1


	//   ....[137]....
        /*6a0c*/ 	.word	0x0001eee0
        /*6a10*/ 	.word	0x00000008
        /*6a14*/ 	.word	0x00034490
        /*6a18*/ 	.short	0x010a
        /*6a1a*/ 	.byte	0x3f
	.zero		1


	//   ....[138]....
        /*6a1c*/ 	.word	0x0001f200
        /*6a20*/ 	.word	0x000000ff
        /*6a24*/ 	.word	0x000344e8
        /*6a28*/ 	.short	0x0101
        /*6a2a*/ 	.byte	0x16
	.zero		1


	//   ....[139]....
        /*6a2c*/ 	.word	0x0001f300
        /*6a30*/ 	.word	0x00000003
        /*6a34*/ 	.word	0x00034400
        /*6a38*/ 	.short	0x010a
        /*6a3a*/ 	.byte	0x3f
	.zero		1


	//   ....[140]....
        /*6a3c*/ 	.word	0x0001f440
        /*6a40*/ 	.word	0x00000002
        /*6a44*/ 	.word	0x00000000
        /*6a48*/ 	.short	0x0101
        /*6a4a*/ 	.byte	0x3f
	.zero		1


	//   ....[141]....
        /*6a4c*/ 	.word	0x0001fc80
        /*6a50*/ 	.word	0x00000007
        /*6a54*/ 	.word	0x00000000
        /*6a58*/ 	.short	0x010a
        /*6a5a*/ 	.byte	0x3f
	.zero		1


	//   ....[142]....
        /*6a5c*/ 	.word	0x0001fd00
        /*6a60*/ 	.word	0x00000003
        /*6a64*/ 	.word	0x00000000
        /*6a68*/ 	.short	0x010a
        /*6a6a*/ 	.byte	0x3f
	.zero		1


	//   ....[143]....
        /*6a6c*/ 	.word	0x00021980
        /*6a70*/ 	.word	0x0000000c
        /*6a74*/ 	.word	0x00034440
        /*6a78*/ 	.short	0x010a
        /*6a7a*/ 	.byte	0x3f
	.zero		1


	//   ....[144]....
        /*6a7c*/ 	.word	0x00021aa0
        /*6a80*/ 	.word	0x0000000c
        /*6a84*/ 	.word	0x00034400
        /*6a88*/ 	.short	0x0101
        /*6a8a*/ 	.byte	0x3f
	.zero		1


	//   ....[145]....
        /*6a8c*/ 	.word	0x00021b70
        /*6a90*/ 	.word	0x00000003
        /*6a94*/ 	.word	0x00034440
        /*6a98*/ 	.short	0x010a
        /*6a9a*/ 	.byte	0x3f
	.zero		1


	//   ....[146]....
        /*6a9c*/ 	.word	0x00021c20
        /*6aa0*/ 	.word	0x00000003
        /*6aa4*/ 	.word	0x00034440
        /*6aa8*/ 	.short	0x010a
        /*6aaa*/ 	.byte	0x3f
	.zero		1


	//   ....[147]....
        /*6aac*/ 	.word	0x00021cd0
        /*6ab0*/ 	.word	0x00000003
        /*6ab4*/ 	.word	0x00034440
        /*6ab8*/ 	.short	0x010a
        /*6aba*/ 	.byte	0x3f
	.zero		1


	//   ....[148]....
        /*6abc*/ 	.word	0x00021d80
        /*6ac0*/ 	.word	0x00000003
        /*6ac4*/ 	.word	0x00034440
        /*6ac8*/ 	.short	0x010a
        /*6aca*/ 	.byte	0x3f
	.zero		1


	//   ....[149]....
        /*6acc*/ 	.word	0x00021e30
        /*6ad0*/ 	.word	0x00000003
        /*6ad4*/ 	.word	0x00034440
        /*6ad8*/ 	.short	0x010a
        /*6ada*/ 	.byte	0x3f
	.zero		1


	//   ....[150]....
        /*6adc*/ 	.word	0x00021ee0
        /*6ae0*/ 	.word	0x00000003
        /*6ae4*/ 	.word	0x00034440
        /*6ae8*/ 	.short	0x010a
        /*6aea*/ 	.byte	0x3f
	.zero		1


	//   ....[151]....
        /*6aec*/ 	.word	0x00021f90
        /*6af0*/ 	.word	0x00000003
        /*6af4*/ 	.word	0x00034440
        /*6af8*/ 	.short	0x010a
        /*6afa*/ 	.byte	0x3f
	.zero		1


	//   ....[152]....
        /*6afc*/ 	.word	0x00022040
        /*6b00*/ 	.word	0x00000003
        /*6b04*/ 	.word	0x00034440
        /*6b08*/ 	.short	0x010a
        /*6b0a*/ 	.byte	0x3f
	.zero		1


	//   ....[153]....
        /*6b0c*/ 	.word	0x000220a0
        /*6b10*/ 	.word	0x0000000c
        /*6b14*/ 	.word	0x00034400
        /*6b18*/ 	.short	0x010a
        /*6b1a*/ 	.byte	0x3f
	.zero		1


	//   ....[154]....
        /*6b1c*/ 	.word	0x00022110
        /*6b20*/ 	.word	0x00000000
        /*6b24*/ 	.word	0x00000000
        /*6b28*/ 	.short	0x010a
        /*6b2a*/ 	.byte	0x3f
	.zero		1


	//   ....[155]....
        /*6b2c*/ 	.word	0x00022170
        /*6b30*/ 	.word	0x00000003
        /*6b34*/ 	.word	0x00034480
        /*6b38*/ 	.short	0x010a
        /*6b3a*/ 	.byte	0x3f
	.zero		1


	//   ....[156]....
        /*6b3c*/ 	.word	0x000221d0
        /*6b40*/ 	.word	0x00000007
        /*6b44*/ 	.word	0x00034480
        /*6b48*/ 	.short	0x010a
        /*6b4a*/ 	.byte	0x3f
	.zero		1


	//   ....[157]....
        /*6b4c*/ 	.word	0x00022240
        /*6b50*/ 	.word	0x00000002
        /*6b54*/ 	.word	0x00000010
        /*6b58*/ 	.short	0x010a
        /*6b5a*/ 	.byte	0x3f
	.zero		1


	//   ....[158]....
        /*6b5c*/ 	.word	0x00022300
        /*6b60*/ 	.word	0x00000003
        /*6b64*/ 	.word	0x000344a0
        /*6b68*/ 	.short	0x010a
        /*6b6a*/ 	.byte	0x3f
	.zero		1


	//   ....[159]....
        /*6b6c*/ 	.word	0x00022360
        /*6b70*/ 	.word	0x0000000c
        /*6b74*/ 	.word	0x000344a8
        /*6b78*/ 	.short	0x010a
        /*6b7a*/ 	.byte	0x3f
	.zero		1


	//   ....[160]....
        /*6b7c*/ 	.word	0x000223c0
        /*6b80*/ 	.word	0x0000000c
        /*6b84*/ 	.word	0x000344b0
        /*6b88*/ 	.short	0x010a
        /*6b8a*/ 	.byte	0x3f
	.zero		1


	//   ....[161]....
        /*6b8c*/ 	.word	0x00022420
        /*6b90*/ 	.word	0x0000000d
        /*6b94*/ 	.word	0x000344b8
        /*6b98*/ 	.short	0x010a
        /*6b9a*/ 	.byte	0x3f
	.zero		1


	//   ....[162]....
        /*6b9c*/ 	.word	0x00022480
        /*6ba0*/ 	.word	0x0000000d
        /*6ba4*/ 	.word	0x000344a0
        /*6ba8*/ 	.short	0x010a
        /*6baa*/ 	.byte	0x3f
	.zero		1


	//   ....[163]....
        /*6bac*/ 	.word	0x000224e0
        /*6bb0*/ 	.word	0x0000000d
        /*6bb4*/ 	.word	0x000344a8
        /*6bb8*/ 	.short	0x010a
        /*6bba*/ 	.byte	0x3f
	.zero		1


	//   ....[164]....
        /*6bbc*/ 	.word	0x00022540
        /*6bc0*/ 	.word	0x0000000d
        /*6bc4*/ 	.word	0x000344b0
        /*6bc8*/ 	.short	0x010a
        /*6bca*/ 	.byte	0x3f
	.zero		1


	//   ....[165]....
        /*6bcc*/ 	.word	0x000225a0
        /*6bd0*/ 	.word	0x0000000d
        /*6bd4*/ 	.word	0x000344b8
        /*6bd8*/ 	.short	0x010a
        /*6bda*/ 	.byte	0x3f
	.zero		1


	//   ....[166]....
        /*6bdc*/ 	.word	0x00022600
        /*6be0*/ 	.word	0x0000000d
        /*6be4*/ 	.word	0x000344a0
        /*6be8*/ 	.short	0x010a
        /*6bea*/ 	.byte	0x3f
	.zero		1


	//   ....[167]....
        /*6bec*/ 	.word	0x00022660
        /*6bf0*/ 	.word	0x0000000d
        /*6bf4*/ 	.word	0x000344a8
        /*6bf8*/ 	.short	0x010a
        /*6bfa*/ 	.byte	0x3f
	.zero		1


	//   ....[168]....
        /*6bfc*/ 	.word	0x000226c0
        /*6c00*/ 	.word	0x0000000d
        /*6c04*/ 	.word	0x000344b0
        /*6c08*/ 	.short	0x010a
        /*6c0a*/ 	.byte	0x3f
	.zero		1


	//   ....[169]....
        /*6c0c*/ 	.word	0x00022720
        /*6c10*/ 	.word	0x0000000d
        /*6c14*/ 	.word	0x000344b8
        /*6c18*/ 	.short	0x010a
        /*6c1a*/ 	.byte	0x3f
	.zero		1


	//   ....[170]....
        /*6c1c*/ 	.word	0x00022780
        /*6c20*/ 	.word	0x0000000d
        /*6c24*/ 	.word	0x000344a0
        /*6c28*/ 	.short	0x010a
        /*6c2a*/ 	.byte	0x3f
	.zero		1


	//   ....[171]....
        /*6c2c*/ 	.word	0x000227e0
        /*6c30*/ 	.word	0x0000000d
        /*6c34*/ 	.word	0x000344a8
        /*6c38*/ 	.short	0x010a
        /*6c3a*/ 	.byte	0x3f
	.zero		1


	//   ....[172]....
        /*6c3c*/ 	.word	0x00022840
        /*6c40*/ 	.word	0x0000000d
        /*6c44*/ 	.word	0x000344b0
        /*6c48*/ 	.short	0x010a
        /*6c4a*/ 	.byte	0x3f
	.zero		1


	//   ....[173]....
        /*6c4c*/ 	.word	0x000228a0
        /*6c50*/ 	.word	0x0000000d
        /*6c54*/ 	.word	0x000344b8
        /*6c58*/ 	.short	0x010a
        /*6c5a*/ 	.byte	0x3f
	.zero		1


	//   ....[174]....
        /*6c5c*/ 	.word	0x00022900
        /*6c60*/ 	.word	0x00000003
        /*6c64*/ 	.word	0x00034400
        /*6c68*/ 	.short	0x010a
        /*6c6a*/ 	.byte	0x3f
	.zero		1


	//   ....[175]....
        /*6c6c*/ 	.word	0x00022960
        /*6c70*/ 	.word	0x00000003
        /*6c74*/ 	.word	0x00034400
        /*6c78*/ 	.short	0x010a
        /*6c7a*/ 	.byte	0x3f
	.zero		1


	//   ....[176]....
        /*6c7c*/ 	.word	0x000229c0
        /*6c80*/ 	.word	0x00000003
        /*6c84*/ 	.word	0x000344e8
        /*6c88*/ 	.short	0x010a
        /*6c8a*/ 	.byte	0x3f
	.zero		1


	//   ....[177]....
        /*6c8c*/ 	.word	0x00022a20
        /*6c90*/ 	.word	0x00000006
        /*6c94*/ 	.word	0x00034400
        /*6c98*/ 	.short	0x010a
        /*6c9a*/ 	.byte	0x3f
	.zero		1


	//   ....[178]....
        /*6c9c*/ 	.word	0x00022a80
        /*6ca0*/ 	.word	0x00000003
        /*6ca4*/ 	.word	0x000344c0
        /*6ca8*/ 	.short	0x010a
        /*6caa*/ 	.byte	0x3f
	.zero		1


	//   ....[179]....
        /*6cac*/ 	.word	0x00022ae0
        /*6cb0*/ 	.word	0x00000003
        /*6cb4*/ 	.word	0x000344c8
        /*6cb8*/ 	.short	0x010a
        /*6cba*/ 	.byte	0x3f
	.zero		1


	//   ....[180]....
        /*6cbc*/ 	.word	0x00022b40
        /*6cc0*/ 	.word	0x00000003
        /*6cc4*/ 	.word	0x000344d0
        /*6cc8*/ 	.short	0x010a
        /*6cca*/ 	.byte	0x3f
	.zero		1


	//   ....[181]....
        /*6ccc*/ 	.word	0x00022ba0
        /*6cd0*/ 	.word	0x00000003
        /*6cd4*/ 	.word	0x000344d8
        /*6cd8*/ 	.short	0x010a
        /*6cda*/ 	.byte	0x3f
	.zero		1


	//   ....[182]....
        /*6cdc*/ 	.word	0x00022c00
        /*6ce0*/ 	.word	0x00000003
        /*6ce4*/ 	.word	0x000344c0
        /*6ce8*/ 	.short	0x010a
        /*6cea*/ 	.byte	0x3f
	.zero		1


	//   ....[183]....
        /*6cec*/ 	.word	0x00022c60
        /*6cf0*/ 	.word	0x00000003
        /*6cf4*/ 	.word	0x000344c8
        /*6cf8*/ 	.short	0x010a
        /*6cfa*/ 	.byte	0x3f
	.zero		1


	//   ....[184]....
        /*6cfc*/ 	.word	0x00022cc0
        /*6d00*/ 	.word	0x00000003
        /*6d04*/ 	.word	0x000344d0
        /*6d08*/ 	.short	0x010a
        /*6d0a*/ 	.byte	0x3f
	.zero		1


	//   ....[185]....
        /*6d0c*/ 	.word	0x00022d20
        /*6d10*/ 	.word	0x00000003
        /*6d14*/ 	.word	0x000344d8
        /*6d18*/ 	.short	0x010a
        /*6d1a*/ 	.byte	0x3f
	.zero		1


	//   ....[186]....
        /*6d1c*/ 	.word	0x00022d80
        /*6d20*/ 	.word	0x00000003
        /*6d24*/ 	.word	0x000344c0
        /*6d28*/ 	.short	0x010a
        /*6d2a*/ 	.byte	0x3f
	.zero		1


	//   ....[187]....
        /*6d2c*/ 	.word	0x00022de0
        /*6d30*/ 	.word	0x00000003
        /*6d34*/ 	.word	0x000344c8
        /*6d38*/ 	.short	0x010a
        /*6d3a*/ 	.byte	0x3f
	.zero		1


	//   ....[188]....
        /*6d3c*/ 	.word	0x00022e40
        /*6d40*/ 	.word	0x00000003
        /*6d44*/ 	.word	0x000344d0
        /*6d48*/ 	.short	0x010a
        /*6d4a*/ 	.byte	0x3f
	.zero		1


	//   ....[189]....
        /*6d4c*/ 	.word	0x00022ea0
        /*6d50*/ 	.word	0x00000003
        /*6d54*/ 	.word	0x000344d8
        /*6d58*/ 	.short	0x010a
        /*6d5a*/ 	.byte	0x3f
	.zero		1


	//   ....[190]....
        /*6d5c*/ 	.word	0x00022f00
        /*6d60*/ 	.word	0x00000003
        /*6d64*/ 	.word	0x000344c0
        /*6d68*/ 	.short	0x010a
        /*6d6a*/ 	.byte	0x3f
	.zero		1


	//   ....[191]....
        /*6d6c*/ 	.word	0x00022f60
        /*6d70*/ 	.word	0x00000003
        /*6d74*/ 	.word	0x000344c8
        /*6d78*/ 	.short	0x010a
        /*6d7a*/ 	.byte	0x3f
	.zero		1


	//   ....[192]....
        /*6d7c*/ 	.word	0x00022fc0
        /*6d80*/ 	.word	0x00000003
        /*6d84*/ 	.word	0x000344d0
        /*6d88*/ 	.short	0x010a
        /*6d8a*/ 	.byte	0x3f
	.zero		1


	//   ....[193]....
        /*6d8c*/ 	.word	0x00023020
        /*6d90*/ 	.word	0x00000003
        /*6d94*/ 	.word	0x000344d8
        /*6d98*/ 	.short	0x010a
        /*6d9a*/ 	.byte	0x3f
	.zero		1


	//   ....[194]....
        /*6d9c*/ 	.word	0x00023080
        /*6da0*/ 	.word	0x00000003
        /*6da4*/ 	.word	0x000344c0
        /*6da8*/ 	.short	0x010a
        /*6daa*/ 	.byte	0x3f
	.zero		1


	//   ....[195]....
        /*6dac*/ 	.word	0x000230e0
        /*6db0*/ 	.word	0x00000003
        /*6db4*/ 	.word	0x000344c8
        /*6db8*/ 	.short	0x010a
        /*6dba*/ 	.byte	0x3f
	.zero		1


	//   ....[196]....
        /*6dbc*/ 	.word	0x00023140
        /*6dc0*/ 	.word	0x00000003
        /*6dc4*/ 	.word	0x000344d0
        /*6dc8*/ 	.short	0x010a
        /*6dca*/ 	.byte	0x3f
	.zero		1


	//   ....[197]....
        /*6dcc*/ 	.word	0x00023210
        /*6dd0*/ 	.word	0x00000008
        /*6dd4*/ 	.word	0x00034490
        /*6dd8*/ 	.short	0x010a
        /*6dda*/ 	.byte	0x3f
	.zero		1


	//   ....[198]....
        /*6ddc*/ 	.word	0x00023260
        /*6de0*/ 	.word	0x00000003
        /*6de4*/ 	.word	0x00034400
        /*6de8*/ 	.short	0x010a
        /*6dea*/ 	.byte	0x3f
	.zero		1


	//   ....[199]....
        /*6dec*/ 	.word	0x00023470
        /*6df0*/ 	.word	0x00000007
        /*6df4*/ 	.word	0x00000000
        /*6df8*/ 	.short	0x010a
        /*6dfa*/ 	.byte	0x3f
	.zero		1


	//   ....[200]....
        /*6dfc*/ 	.word	0x000234c0
        /*6e00*/ 	.word	0x0000000c
        /*6e04*/ 	.word	0x00034440
        /*6e08*/ 	.short	0x010a
        /*6e0a*/ 	.byte	0x3f
	.zero		1


	//   ....[201]....
        /*6e0c*/ 	.word	0x00023510
        /*6e10*/ 	.word	0x00000003
        /*6e14*/ 	.word	0x00034440
        /*6e18*/ 	.short	0x010a
        /*6e1a*/ 	.byte	0x3f
	.zero		1


	//   ....[202]....
        /*6e1c*/ 	.word	0x00023560
        /*6e20*/ 	.word	0x00000003
        /*6e24*/ 	.word	0x00034440
        /*6e28*/ 	.short	0x010a
        /*6e2a*/ 	.byte	0x3f
	.zero		1


	//   ....[203]....
        /*6e2c*/ 	.word	0x000235b0
        /*6e30*/ 	.word	0x00000003
        /*6e34*/ 	.word	0x00034440
        /*6e38*/ 	.short	0x010a
        /*6e3a*/ 	.byte	0x3f
	.zero		1


	//   ....[204]....
        /*6e3c*/ 	.word	0x00023600
        /*6e40*/ 	.word	0x00000003
        /*6e44*/ 	.word	0x00034440
        /*6e48*/ 	.short	0x010a
        /*6e4a*/ 	.byte	0x3f
	.zero		1


	//   ....[205]....
        /*6e4c*/ 	.word	0x00023650
        /*6e50*/ 	.word	0x00000003
        /*6e54*/ 	.word	0x00034440
        /*6e58*/ 	.short	0x010a
        /*6e5a*/ 	.byte	0x3f
	.zero		1


	//   ....[206]....
        /*6e5c*/ 	.word	0x000236a0
        /*6e60*/ 	.word	0x00000003
        /*6e64*/ 	.word	0x00034440
        /*6e68*/ 	.short	0x010a
        /*6e6a*/ 	.byte	0x3f
	.zero		1


	//   ....[207]....
        /*6e6c*/ 	.word	0x000236f0
        /*6e70*/ 	.word	0x00000003
        /*6e74*/ 	.word	0x00034440
        /*6e78*/ 	.short	0x010a
        /*6e7a*/ 	.byte	0x3f
	.zero		1


	//----- nvinfo : EIATTR_NUM_MBARRIERS
	.align		4
.L_39:
        /*6e7c*/ 	.byte	0x03, 0x38
        /*6e7e*/ 	.short	0x0022


	//----- nvinfo : EIATTR_EXIT_INSTR_OFFSETS
	.align		4
        /*6e80*/ 	.byte	0x04, 0x1c
        /*6e82*/ 	.short	(.L_41 - .L_40)


	//   ....[0]....
.L_40:
        /*6e84*/ 	.word	0x00002bd0


	//   ....[1]....
        /*6e88*/ 	.word	0x00002e00


	//   ....[2]....
        /*6e8c*/ 	.word	0x00002f60


	//   ....[3]....
        /*6e90*/ 	.word	0x0001baf0


	//   ....[4]....
        /*6e94*/ 	.word	0x0001bb90


	//   ....[5]....
        /*6e98*/ 	.word	0x0001e210


	//   ....[6]....
        /*6e9c*/ 	.word	0x0001fd50


	//   ....[7]....
        /*6ea0*/ 	.word	0x00022070


	//----- nvinfo : EIATTR_MAX_THREADS
	.align		4
.L_41:
        /*6ea4*/ 	.byte	0x04, 0x05
        /*6ea6*/ 	.short	(.L_43 - .L_42)
.L_42:
        /*6ea8*/ 	.word	0x00000180
        /*6eac*/ 	.word	0x00000001
        /*6eb0*/ 	.word	0x00000001


	//----- nvinfo : EIATTR_CRS_STACK_SIZE
	.align		4
.L_43:
        /*6eb4*/ 	.byte	0x04, 0x1e
        /*6eb6*/ 	.short	(.L_45 - .L_44)
.L_44:
        /*6eb8*/ 	.word	0x00000000


	//----- nvinfo : EIATTR_CBANK_PARAM_SIZE
	.align		4
.L_45:
        /*6ebc*/ 	.byte	0x03, 0x19
        /*6ebe*/ 	.short	0x0770


	//----- nvinfo : EIATTR_PARAM_CBANK
	.align		4
        /*6ec0*/ 	.byte	0x04, 0x0a
        /*6ec2*/ 	.short	(.L_47 - .L_46)
	.align		4
.L_46:
        /*6ec4*/ 	.word	index@(.nv.constant0._ZN7cutlass13device_kernelINS_4gemm6kernel13GemmUniversalINS1_17GroupProblemShapeIN4cute5tupleIJiiiEEEEENS1_10collective13CollectiveMmaINS1_39MainloopSm90ArrayTmaGmmaWarpSpecializedILi2ENS6_IJNS5_1CILi1EEESD_SD_EEENS1_40KernelPtrArrayTmaWarpSpecializedPingpongEEENS6_IJNSC_ILi128EEENSC_ILi256EEESH_EEENS_6half_tEPNS6_IJlSD_NSC_ILi0EEEEEESK_SN_NS5_8TiledMMAINS5_8MMA_AtomIJNS5_4SM904GMMA26MMA_64x256x16_F32F16F16_SSILNSR_5MajorE0ELST_0ELNSR_7ScaleInE1ELSU_1EEEEEENS5_6LayoutISE_NS6_IJSL_SL_SL_EEEEENS6_IJNS5_10UnderscoreES10_S10_EEEEENS5_13SM90_TMA_LOADENS5_14ComposedLayoutINS5_7SwizzleILi3ELi4ELi3EEENS5_18smem_ptr_flag_bitsILi16EEENSX_INS6_IJNSC_ILi8EEENSC_ILi64EEEEEENS6_IJS1A_SD_EEEEEEEvNS5_8identityES13_S1E_vS1F_EENS_8epilogue10collective18CollectiveEpilogueINS1H_30Sm90PtrArrayTmaWarpSpecializedILi4ELi2ELi16ELb1ELb0ELi2EEEJSJ_NS6_IJS1A_NSC_ILi32EEEEEESK_PNS6_IJSD_lSL_EEESK_S1P_NS1H_6fusion15FusionCallbacksIS1L_NS1Q_17LinearCombinationISK_fSK_fLNS_15FloatRoundStyleE2EEESJ_S1N_JEEES13_NS14_IS16_S18_NSX_INS6_IJS1A_S19_EEENS6_IJSD_S1A_EEEEEEENS5_17SM75_U16x8_LDSM_TENS5_14SM90_TMA_STOREES1Z_NS5_17SM90_U16x8_STSM_TENS5_9Copy_AtomIJNS5_17SM90_U32x4_STSM_NESK_EEEvEEEvvEEEEvNT_6ParamsE)
        /*6ec8*/ 	.short	0x0210
        /*6eca*/ 	.short	0x0770


	//----- nvinfo : EIATTR_SW_WAR
	.align		4
.L_47:
        /*6ecc*/ 	.byte	0x04, 0x36
        /*6ece*/ 	.short	(.L_49 - .L_48)
.L_48:
        /*6ed0*/ 	.word	0x00000008
.L_49:


//--------------------- .nv.callgraph             --------------------------
	.section	.nv.callgraph,"",@"SHT_CUDA_CALLGRAPH"
	.align	4
	.sectionentsize	8
	.align		4
        /*0000*/ 	.word	0x00000000
	.align		4
        /*0004*/ 	.word	0xffffffff
	.align		4
        /*0008*/ 	.word	index@(_ZN7cutlass13device_kernelINS_4gemm6kernel13GemmUniversalINS1_17GroupProblemShapeIN4cute5tupleIJiiiEEEEENS1_10collective13CollectiveMmaINS1_39MainloopSm90ArrayTmaGmmaWarpSpecializedILi2ENS6_IJNS5_1CILi1EEESD_SD_EEENS1_40KernelPtrArrayTmaWarpSpecializedPingpongEEENS6_IJNSC_ILi128EEENSC_ILi256EEESH_EEENS_6half_tEPNS6_IJlSD_NSC_ILi0EEEEEESK_SN_NS5_8TiledMMAINS5_8MMA_AtomIJNS5_4SM904GMMA26MMA_64x256x16_F32F16F16_SSILNSR_5MajorE0ELST_0ELNSR_7ScaleInE1ELSU_1EEEEEENS5_6LayoutISE_NS6_IJSL_SL_SL_EEEEENS6_IJNS5_10UnderscoreES10_S10_EEEEENS5_13SM90_TMA_LOADENS5_14ComposedLayoutINS5_7SwizzleILi3ELi4ELi3EEENS5_18smem_ptr_flag_bitsILi16EEENSX_INS6_IJNSC_ILi8EEENSC_ILi64EEEEEENS6_IJS1A_SD_EEEEEEEvNS5_8identityES13_S1E_vS1F_EENS_8epilogue10collective18CollectiveEpilogueINS1H_30Sm90PtrArrayTmaWarpSpecializedILi4ELi2ELi16ELb1ELb0ELi2EEEJSJ_NS6_IJS1A_NSC_ILi32EEEEEESK_PNS6_IJSD_lSL_EEESK_S1P_NS1H_6fusion15FusionCallbacksIS1L_NS1Q_17LinearCombinationISK_fSK_fLNS_15FloatRoundStyleE2EEESJ_S1N_JEEES13_NS14_IS16_S18_NSX_INS6_IJS1A_S19_EEENS6_IJSD_S1A_EEEEEEENS5_17SM75_U16x8_LDSM_TENS5_14SM90_TMA_STOREES1Z_NS5_17SM90_U16x8_STSM_TENS5_9Copy_AtomIJNS5_17SM90_U32x4_STSM_NESK_EEEvEEEvvEEEEvNT_6ParamsE)
	.align		4
        /*000c*/ 	.word	index@(__assertfail)
	.align		4
        /*0010*/ 	.word	0x00000000
	.align		4
        /*0014*/ 	.word	0xfffffffe
	.align		4
        /*0018*/ 	.word	0x00000000
	.align		4
        /*001c*/ 	.word	0xfffffffd
	.align		4
        /*0020*/ 	.word	0x00000000
	.align		4
        /*0024*/ 	.word	0xfffffffc


//--------------------- .nv.constant4             --------------------------
	.section	.nv.constant4,"a",@progbits
	.align	8
	.align		8
.nv.constant4:
        /*0000*/ 	.dword	__assertfail
	.align		8
        /*0008*/ 	.dword	__unnamed_1
	.align		8
        /*0010*/ 	.dword	_ZN39_INTERNAL_dd5db828_4_k_cu_72cd6d1e_27854cuda3std3__45__cpo5beginE
	.align		8
        /*0018*/ 	.dword	_ZN39_INTERNAL_dd5db828_4_k_cu_72cd6d1e_27854cuda3std3__45__cpo3endE
	.align		8
        /*0020*/ 	.dword	_ZN39_INTERNAL_dd5db828_4_k_cu_72cd6d1e_27854cuda3std3__45__cpo6cbeginE
	.align		8
        /*0028*/ 	.dword	_ZN39_INTERNAL_dd5db828_4_k_cu_72cd6d1e_27854cuda3std3__45__cpo4cendE
	.align		8
        /*0030*/ 	.dword	_ZN39_INTERNAL_dd5db828_4_k_cu_72cd6d1e_27854cuda3std3__441_GLOBAL__N__dd5db828_4_k_cu_72cd6d1e_27856ignoreE
	.align		8
        /*0038*/ 	.dword	_ZN39_INTERNAL_dd5db828_4_k_cu_72cd6d1e_27854cuda3std3__419piecewise_constructE
	.align		8
        /*0040*/ 	.dword	_ZN39_INTERNAL_dd5db828_4_k_cu_72cd6d1e_27854cuda3std3__48in_placeE
	.align		8
        /*0048*/ 	.dword	_ZN39_INTERNAL_dd5db828_4_k_cu_72cd6d1e_27854cuda3std6ranges3__45__cpo4swapE
	.align		8
        /*0050*/ 	.dword	_ZN39_INTERNAL_dd5db828_4_k_cu_72cd6d1e_27854cuda3std6ranges3__45__cpo9iter_moveE
	.align		8
        /*0058*/ 	.dword	_ZN39_INTERNAL_dd5db828_4_k_cu_72cd6d1e_27854cute7productE
	.align		8
        /*0060*/ 	.dword	_ZN39_INTERNAL_dd5db828_4_k_cu_72cd6d1e_27854cute1_E
	.align		8
        /*0068*/ 	.dword	$str$24
	.align		8
        /*0070*/ 	.dword	$str$25


//--------------------- .text._ZN7cutlass13device_kernelINS_4gemm6kernel13GemmUniversalINS1_17GroupProblemShapeIN4cute5tupleIJiiiEEEEENS1_10collective13CollectiveMmaINS1_39MainloopSm90ArrayTmaGmmaWarpSpecializedILi2ENS6_IJNS5_1CILi1EEESD_SD_EEENS1_40KernelPtrArrayTmaWarpSpecializedPingpongEEENS6_IJNSC_ILi128EEENSC_ILi256EEESH_EEENS_6half_tEPNS6_IJlSD_NSC_ILi0EEEEEESK_SN_NS5_8TiledMMAINS5_8MMA_AtomIJNS5_4SM904GMMA26MMA_64x256x16_F32F16F16_SSILNSR_5MajorE0ELST_0ELNSR_7ScaleInE1ELSU_1EEEEEENS5_6LayoutISE_NS6_IJSL_SL_SL_EEEEENS6_IJNS5_10UnderscoreES10_S10_EEEEENS5_13SM90_TMA_LOADENS5_14ComposedLayoutINS5_7SwizzleILi3ELi4ELi3EEENS5_18smem_ptr_flag_bitsILi16EEENSX_INS6_IJNSC_ILi8EEENSC_ILi64EEEEEENS6_IJS1A_SD_EEEEEEEvNS5_8identityES13_S1E_vS1F_EENS_8epilogue10collective18CollectiveEpilogueINS1H_30Sm90PtrArrayTmaWarpSpecializedILi4ELi2ELi16ELb1ELb0ELi2EEEJSJ_NS6_IJS1A_NSC_ILi32EEEEEESK_PNS6_IJSD_lSL_EEESK_S1P_NS1H_6fusion15FusionCallbacksIS1L_NS1Q_17LinearCombinationISK_fSK_fLNS_15FloatRoundStyleE2EEESJ_S1N_JEEES13_NS14_IS16_S18_NSX_INS6_IJS1A_S19_EEENS6_IJSD_S1A_EEEEEEENS5_17SM75_U16x8_LDSM_TENS5_14SM90_TMA_STOREES1Z_NS5_17SM90_U16x8_STSM_TENS5_9Copy_AtomIJNS5_17SM90_U32x4_STSM_NESK_EEEvEEEvvEEEEvNT_6ParamsE --------------------------
	.section	.text._ZN7cutlass13device_kernelINS_4gemm6kernel13GemmUniversalINS1_17GroupProblemShapeIN4cute5tupleIJiiiEEEEENS1_10collective13CollectiveMmaINS1_39MainloopSm90ArrayTmaGmmaWarpSpecializedILi2ENS6_IJNS5_1CILi1EEESD_SD_EEENS1_40KernelPtrArrayTmaWarpSpecializedPingpongEEENS6_IJNSC_ILi128EEENSC_ILi256EEESH_EEENS_6half_tEPNS6_IJlSD_NSC_ILi0EEEEEESK_SN_NS5_8TiledMMAINS5_8MMA_AtomIJNS5_4SM904GMMA26MMA_64x256x16_F32F16F16_SSILNSR_5MajorE0ELST_0ELNSR_7ScaleInE1ELSU_1EEEEEENS5_6LayoutISE_NS6_IJSL_SL_SL_EEEEENS6_IJNS5_10UnderscoreES10_S10_EEEEENS5_13SM90_TMA_LOADENS5_14ComposedLayoutINS5_7SwizzleILi3ELi4ELi3EEENS5_18smem_ptr_flag_bitsILi16EEENSX_INS6_IJNSC_ILi8EEENSC_ILi64EEEEEENS6_IJS1A_SD_EEEEEEEvNS5_8identityES13_S1E_vS1F_EENS_8epilogue10collective18CollectiveEpilogueINS1H_30Sm90PtrArrayTmaWarpSpecializedILi4ELi2ELi16ELb1ELb0ELi2EEEJSJ_NS6_IJS1A_NSC_ILi32EEEEEESK_PNS6_IJSD_lSL_EEESK_S1P_NS1H_6fusion15FusionCallbacksIS1L_NS1Q_17LinearCombinationISK_fSK_fLNS_15FloatRoundStyleE2EEESJ_S1N_JEEES13_NS14_IS16_S18_NSX_INS6_IJS1A_S19_EEENS6_IJSD_S1A_EEEEEEENS5_17SM75_U16x8_LDSM_TENS5_14SM90_TMA_STOREES1Z_NS5_17SM90_U16x8_STSM_TENS5_9Copy_AtomIJNS5_17SM90_U32x4_STSM_NESK_EEEvEEEvvEEEEvNT_6ParamsE,"ax",@progbits
	.align	128
.text._ZN7cutlass13device_kernelINS_4gemm6kernel13GemmUniversalINS1_17GroupProblemShapeIN4cute5tupleIJiiiEEEEENS1_10collective13CollectiveMmaINS1_39MainloopSm90ArrayTmaGmmaWarpSpecializedILi2ENS6_IJNS5_1CILi1EEESD_SD_EEENS1_40KernelPtrArrayTmaWarpSpecializedPingpongEEENS6_IJNSC_ILi128EEENSC_ILi256EEESH_EEENS_6half_tEPNS6_IJlSD_NSC_ILi0EEEEEESK_SN_NS5_8TiledMMAINS5_8MMA_AtomIJNS5_4SM904GMMA26MMA_64x256x16_F32F16F16_SSILNSR_5MajorE0ELST_0ELNSR_7ScaleInE1ELSU_1EEEEEENS5_6LayoutISE_NS6_IJSL_SL_SL_EEEEENS6_IJNS5_10UnderscoreES10_S10_EEEEENS5_13SM90_TMA_LOADENS5_14ComposedLayoutINS5_7SwizzleILi3ELi4ELi3EEENS5_18smem_ptr_flag_bitsILi16EEENSX_INS6_IJNSC_ILi8EEENSC_ILi64EEEEEENS6_IJS1A_SD_EEEEEEEvNS5_8identityES13_S1E_vS1F_EENS_8epilogue10collective18CollectiveEpilogueINS1H_30Sm90PtrArrayTmaWarpSpecializedILi4ELi2ELi16ELb1ELb0ELi2EEEJSJ_NS6_IJS1A_NSC_ILi32EEEEEESK_PNS6_IJSD_lSL_EEESK_S1P_NS1H_6fusion15FusionCallbacksIS1L_NS1Q_17LinearCombinationISK_fSK_fLNS_15FloatRoundStyleE2EEESJ_S1N_JEEES13_NS14_IS16_S18_NSX_INS6_IJS1A_S19_EEENS6_IJSD_S1A_EEEEEEENS5_17SM75_U16x8_LDSM_TENS5_14SM90_TMA_STOREES1Z_NS5_17SM90_U16x8_STSM_TENS5_9Copy_AtomIJNS5_17SM90_U32x4_STSM_NESK_EEEvEEEvvEEEEvNT_6ParamsE:
        .type           _ZN7cutlass13device_kernelINS_4gemm6kernel13GemmUniversalINS1_17GroupProblemShapeIN4cute5tupleIJiiiEEEEENS1_10collective13CollectiveMmaINS1_39MainloopSm90ArrayTmaGmmaWarpSpecializedILi2ENS6_IJNS5_1CILi1EEESD_SD_EEENS1_40KernelPtrArrayTmaWarpSpecializedPingpongEEENS6_IJNSC_ILi128EEENSC_ILi256EEESH_EEENS_6half_tEPNS6_IJlSD_NSC_ILi0EEEEEESK_SN_NS5_8TiledMMAINS5_8MMA_AtomIJNS5_4SM904GMMA26MMA_64x256x16_F32F16F16_SSILNSR_5MajorE0ELST_0ELNSR_7ScaleInE1ELSU_1EEEEEENS5_6LayoutISE_NS6_IJSL_SL_SL_EEEEENS6_IJNS5_10UnderscoreES10_S10_EEEEENS5_13SM90_TMA_LOADENS5_14ComposedLayoutINS5_7SwizzleILi3ELi4ELi3EEENS5_18smem_ptr_flag_bitsILi16EEENSX_INS6_IJNSC_ILi8EEENSC_ILi64EEEEEENS6_IJS1A_SD_EEEEEEEvNS5_8identityES13_S1E_vS1F_EENS_8epilogue10collective18CollectiveEpilogueINS1H_30Sm90PtrArrayTmaWarpSpecializedILi4ELi2ELi16ELb1ELb0ELi2EEEJSJ_NS6_IJS1A_NSC_ILi32EEEEEESK_PNS6_IJSD_lSL_EEESK_S1P_NS1H_6fusion15FusionCallbacksIS1L_NS1Q_17LinearCombinationISK_fSK_fLNS_15FloatRoundStyleE2EEESJ_S1N_JEEES13_NS14_IS16_S18_NSX_INS6_IJS1A_S19_EEENS6_IJSD_S1A_EEEEEEENS5_17SM75_U16x8_LDSM_TENS5_14SM90_TMA_STOREES1Z_NS5_17SM90_U16x8_STSM_TENS5_9Copy_AtomIJNS5_17SM90_U32x4_STSM_NESK_EEEvEEEvvEEEEvNT_6ParamsE,@function
        .size           _ZN7cutlass13device_kernelINS_4gemm6kernel13GemmUniversalINS1_17GroupProblemShapeIN4cute5tupleIJiiiEEEEENS1_10collective13CollectiveMmaINS1_39MainloopSm90ArrayTmaGmmaWarpSpecializedILi2ENS6_IJNS5_1CILi1EEESD_SD_EEENS1_40KernelPtrArrayTmaWarpSpecializedPingpongEEENS6_IJNSC_ILi128EEENSC_ILi256EEESH_EEENS_6half_tEPNS6_IJlSD_NSC_ILi0EEEEEESK_SN_NS5_8TiledMMAINS5_8MMA_AtomIJNS5_4SM904GMMA26MMA_64x256x16_F32F16F16_SSILNSR_5MajorE0ELST_0ELNSR_7ScaleInE1ELSU_1EEEEEENS5_6LayoutISE_NS6_IJSL_SL_SL_EEEEENS6_IJNS5_10UnderscoreES10_S10_EEEEENS5_13SM90_TMA_LOADENS5_14ComposedLayoutINS5_7SwizzleILi3ELi4ELi3EEENS5_18smem_ptr_flag_bitsILi16EEENSX_INS6_IJNSC_ILi8EEENSC_ILi64EEEEEENS6_IJS1A_SD_EEEEEEEvNS5_8identityES13_S1E_vS1F_EENS_8epilogue10collective18CollectiveEpilogueINS1H_30Sm90PtrArrayTmaWarpSpecializedILi4ELi2ELi16ELb1ELb0ELi2EEEJSJ_NS6_IJS1A_NSC_ILi32EEEEEESK_PNS6_IJSD_lSL_EEESK_S1P_NS1H_6fusion15FusionCallbacksIS1L_NS1Q_17LinearCombinationISK_fSK_fLNS_15FloatRoundStyleE2EEESJ_S1N_JEEES13_NS14_IS16_S18_NSX_INS6_IJS1A_S19_EEENS6_IJSD_S1A_EEEEEEENS5_17SM75_U16x8_LDSM_TENS5_14SM90_TMA_STOREES1Z_NS5_17SM90_U16x8_STSM_TENS5_9Copy_AtomIJNS5_17SM90_U32x4_STSM_NESK_EEEvEEEvvEEEEvNT_6ParamsE,(.L_x_425 - _ZN7cutlass13device_kernelINS_4gemm6kernel13GemmUniversalINS1_17GroupProblemShapeIN4cute5tupleIJiiiEEEEENS1_10collective13CollectiveMmaINS1_39MainloopSm90ArrayTmaGmmaWarpSpecializedILi2ENS6_IJNS5_1CILi1EEESD_SD_EEENS1_40KernelPtrArrayTmaWarpSpecializedPingpongEEENS6_IJNSC_ILi128EEENSC_ILi256EEESH_EEENS_6half_tEPNS6_IJlSD_NSC_ILi0EEEEEESK_SN_NS5_8TiledMMAINS5_8MMA_AtomIJNS5_4SM904GMMA26MMA_64x256x16_F32F16F16_SSILNSR_5MajorE0ELST_0ELNSR_7ScaleInE1ELSU_1EEEEEENS5_6LayoutISE_NS6_IJSL_SL_SL_EEEEENS6_IJNS5_10UnderscoreES10_S10_EEEEENS5_13SM90_TMA_LOADENS5_14ComposedLayoutINS5_7SwizzleILi3ELi4ELi3EEENS5_18smem_ptr_flag_bitsILi16EEENSX_INS6_IJNSC_ILi8EEENSC_ILi64EEEEEENS6_IJS1A_SD_EEEEEEEvNS5_8identityES13_S1E_vS1F_EENS_8epilogue10collective18CollectiveEpilogueINS1H_30Sm90PtrArrayTmaWarpSpecializedILi4ELi2ELi16ELb1ELb0ELi2EEEJSJ_NS6_IJS1A_NSC_ILi32EEEEEESK_PNS6_IJSD_lSL_EEESK_S1P_NS1H_6fusion15FusionCallbacksIS1L_NS1Q_17LinearCombinationISK_fSK_fLNS_15FloatRoundStyleE2EEESJ_S1N_JEEES13_NS14_IS16_S18_NSX_INS6_IJS1A_S19_EEENS6_IJSD_S1A_EEEEEEENS5_17SM75_U16x8_LDSM_TENS5_14SM90_TMA_STOREES1Z_NS5_17SM90_U16x8_STSM_TENS5_9Copy_AtomIJNS5_17SM90_U32x4_STSM_NESK_EEEvEEEvvEEEEvNT_6ParamsE)
        .other          _ZN7cutlass13device_kernelINS_4gemm6kernel13GemmUniversalINS1_17GroupProblemShapeIN4cute5tupleIJiiiEEEEENS1_10collective13CollectiveMmaINS1_39MainloopSm90ArrayTmaGmmaWarpSpecializedILi2ENS6_IJNS5_1CILi1EEESD_SD_EEENS1_40KernelPtrArrayTmaWarpSpecializedPingpongEEENS6_IJNSC_ILi128EEENSC_ILi256EEESH_EEENS_6half_tEPNS6_IJlSD_NSC_ILi0EEEEEESK_SN_NS5_8TiledMMAINS5_8MMA_AtomIJNS5_4SM904GMMA26MMA_64x256x16_F32F16F16_SSILNSR_5MajorE0ELST_0ELNSR_7ScaleInE1ELSU_1EEEEEENS5_6LayoutISE_NS6_IJSL_SL_SL_EEEEENS6_IJNS5_10UnderscoreES10_S10_EEEEENS5_13SM90_TMA_LOADENS5_14ComposedLayoutINS5_7SwizzleILi3ELi4ELi3EEENS5_18smem_ptr_flag_bitsILi16EEENSX_INS6_IJNSC_ILi8EEENSC_ILi64EEEEEENS6_IJS1A_SD_EEEEEEEvNS5_8identityES13_S1E_vS1F_EENS_8epilogue10collective18CollectiveEpilogueINS1H_30Sm90PtrArrayTmaWarpSpecializedILi4ELi2ELi16ELb1ELb0ELi2EEEJSJ_NS6_IJS1A_NSC_ILi32EEEEEESK_PNS6_IJSD_lSL_EEESK_S1P_NS1H_6fusion15FusionCallbacksIS1L_NS1Q_17LinearCombinationISK_fSK_fLNS_15FloatRoundStyleE2EEESJ_S1N_JEEES13_NS14_IS16_S18_NSX_INS6_IJS1A_S19_EEENS6_IJSD_S1A_EEEEEEENS5_17SM75_U16x8_LDSM_TENS5_14SM90_TMA_STOREES1Z_NS5_17SM90_U16x8_STSM_TENS5_9Copy_AtomIJNS5_17SM90_U32x4_STSM_NESK_EEEvEEEvvEEEEvNT_6ParamsE,@"STO_CUDA_ENTRY STV_DEFAULT"
_ZN7cutlass13device_kernelINS_4gemm6kernel13GemmUniversalINS1_17GroupProblemShapeIN4cute5tupleIJiiiEEEEENS1_10collective13CollectiveMmaINS1_39MainloopSm90ArrayTmaGmmaWarpSpecializedILi2ENS6_IJNS5_1CILi1EEESD_SD_EEENS1_40KernelPtrArrayTmaWarpSpecializedPingpongEEENS6_IJNSC_ILi128EEENSC_ILi256EEESH_EEENS_6half_tEPNS6_IJlSD_NSC_ILi0EEEEEESK_SN_NS5_8TiledMMAINS5_8MMA_AtomIJNS5_4SM904GMMA26MMA_64x256x16_F32F16F16_SSILNSR_5MajorE0ELST_0ELNSR_7ScaleInE1ELSU_1EEEEEENS5_6LayoutISE_NS6_IJSL_SL_SL_EEEEENS6_IJNS5_10UnderscoreES10_S10_EEEEENS5_13SM90_TMA_LOADENS5_14ComposedLayoutINS5_7SwizzleILi3ELi4ELi3EEENS5_18smem_ptr_flag_bitsILi16EEENSX_INS6_IJNSC_ILi8EEENSC_ILi64EEEEEENS6_IJS1A_SD_EEEEEEEvNS5_8identityES13_S1E_vS1F_EENS_8epilogue10collective18CollectiveEpilogueINS1H_30Sm90PtrArrayTmaWarpSpecializedILi4ELi2ELi16ELb1ELb0ELi2EEEJSJ_NS6_IJS1A_NSC_ILi32EEEEEESK_PNS6_IJSD_lSL_EEESK_S1P_NS1H_6fusion15FusionCallbacksIS1L_NS1Q_17LinearCombinationISK_fSK_fLNS_15FloatRoundStyleE2EEESJ_S1N_JEEES13_NS14_IS16_S18_NSX_INS6_IJS1A_S19_EEENS6_IJSD_S1A_EEEEEEENS5_17SM75_U16x8_LDSM_TENS5_14SM90_TMA_STOREES1Z_NS5_17SM90_U16x8_STSM_TENS5_9Copy_AtomIJNS5_17SM90_U32x4_STSM_NESK_EEEvEEEvvEEEEvNT_6ParamsE:
[----:B------:R-:W1:Y:S02]  /*0000*/  LDC R1, c[0x0][0x28] ;  /* 0x00000a00ff017b82 */ /* 0x000e640000000800 */
[----:B-1----:R-:W-:-:S06]  /*0010*/  VIADD R1, R1, 0xfffff250 ;  /* 0xfffff25001017836 */ /* 0x002fcc0000000000 */
[----:B------:R-:W1:Y:S01]  /*0020*/  LDC.64 R6, c[0x0][0x918] ;  /* 0x00024600ff067b82 */ /* 0x000e620000000a00 */
[----:B------:R-:W-:Y:S01]  /*0030*/  ULDC.64 UR38, c[0x0][0x208] ;  /* 0x0000820000267ab9 */ /* 0x000fe20000000a00 */
[----:B------:R-:W2:Y:S01]  /*0040*/  S2R R21, SR_TID.X ;  /* 0x0000000000157919 */ /* 0x000ea20000002100 */
[----:B------:R-:W-:Y:S01]  /*0050*/  ULDC UR4, c[0x0][0x910] ;  /* 0x0002440000047ab9 */ /* 0x000fe20000000800 */
[----:B------:R-:W-:Y:S01]  /*0060*/  ULDC.64 UR20, c[0x0][0x8d0] ;  /* 0x0002340000147ab9 */ /* 0x000fe20000000a00 */
[----:B------:R-:W-:Y:S01]  /*0070*/  ULDC.64 UR14, c[0x0][0x8c8] ;  /* 0x00023200000e7ab9 */ /* 0x000fe20000000a00 */
[----:B------:R-:W-:Y:S01]  /*0080*/  ULDC UR5, c[0x0][0x908] ;  /* 0x0002420000057ab9 */ /* 0x000fe20000000800 */
[----:B------:R-:W-:Y:S01]  /*0090*/  MOV R8, RZ ;  /* 0x000000ff00087202 */ /* 0x000fe20000000f00 */
[----:B------:R-:W-:Y:S01]  /*00a0*/  S2UR UR56, SR_CTAID.X ;  /* 0x00000000003879c3 */ /* 0x000fe20000002500 */
[----:B------:R-:W-:Y:S01]  /*00b0*/  IMAD.MOV.U32 R0, RZ, RZ, RZ ;  /* 0x000000ffff007224 */ /* 0x000fe200078e00ff */
[----:B------:R-:W-:Y:S01]  /*00c0*/  ULDC.64 UR22, c[0x0][0x8e8] ;  /* 0x00023a0000167ab9 */ /* 0x000fe20000000a00 */
[----:B------:R-:W-:Y:S01]  /*00d0*/  ULDC.64 UR16, c[0x0][0x8e0] ;  /* 0x0002380000107ab9 */ /* 0x000fe20000000a00 */
[----:B-1----:R-:W3:Y:S01]  /*00e0*/  LDG.E R9, desc[UR38][R6.64] ;  /* 0x0000002606097981 */ /* 0x002ee2000c1e1900 */
[----:B------:R-:W-:-:S03]  /*00f0*/  IMAD.U32 R3, RZ, RZ, UR4 ;  /* 0x00000004ff037e24 */ /* 0x000fc6000f8e00ff */
[----:B------:R-:W4:Y:S01]  /*0100*/  LDG.E R2, desc[UR38][R6.64+0x4] ;  /* 0x0000042606027981 */ /* 0x000f22000c1e1900 */
[----:B--2---:R-:W-:-:S04]  /*0110*/  LOP3.LUT R20, R21, 0x1f, RZ, 0xc0, !PT ;  /* 0x0000001f15147812 */ /* 0x004fc800078ec0ff */
[----:B------:R-:W-:Y:S01]  /*0120*/  ISETP.GE.AND P0, PT, R20, R3, PT ;  /* 0x000000031400720c */ /* 0x000fe20003f06270 */
[----:B------:R-:W-:-:S04]  /*0130*/  UISETP.NE.U32.AND UP0, UPT, UR20, URZ, UPT ;  /* 0x0000003f1400728c */ /* 0x000fc8000bf05070 */
[----:B------:R-:W-:-:S08]  /*0140*/  UISETP.NE.AND.EX UP0, UPT, UR21, URZ, UPT, UP0 ;  /* 0x0000003f1500728c */ /* 0x000fd0000bf05300 */
[----:B------:R-:W1:Y:S03]  /*0150*/  @!P0 LDC.64 R4, c[0x0][0x918] ;  /* 0x00024600ff048b82 */ /* 0x000e660000000a00 */
[----:B------:R-:W-:-:S05]  /*0160*/  @UP0 ULDC UR24, c[0x0][0x8dc] ;  /* 0x0002370000180ab9 */ /* 0x000fca0000000800 */
[----:B------:R-:W2:Y:S01]  /*0170*/  S2UR UR4, SR_CTAID.Y ;  /* 0x00000000000479c3 */ /* 0x000ea20000002600 */
[----:B------:R-:W-:Y:S01]  /*0180*/  UISETP.NE.AND UP3, UPT, UR5, 0x1, UPT ;  /* 0x000000010500788c */ /* 0x000fe2000bf65270 */
[----:B------:R-:W-:Y:S01]  /*0190*/  UMOV UR57, URZ ;  /* 0x0000003f00397c82 */ /* 0x000fe20008000000 */
[----:B-1----:R-:W-:-:S09]  /*01a0*/  @!P0 IMAD.WIDE.U32 R4, R20, 0xc, R4 ;  /* 0x0000000c14048825 */ /* 0x002fd200078e0004 */
[----:B------:R-:W-:Y:S01]  /*01b0*/  @UP3 ULDC UR8, c[0x0][0x10] ;  /* 0x0000040000083ab9 */ /* 0x000fe20000000800 */
[----:B------:R-:W-:Y:S01]  /*01c0*/  @UP3 UMOV UR5, URZ ;  /* 0x0000003f00053c82 */ /* 0x000fe20008000000 */
[----:B------:R1:W5:Y:S04]  /*01d0*/  @!P0 LDG.E R8, desc[UR38][R4.64] ;  /* 0x0000002604088981 */ /* 0x000368000c1e1900 */
[----:B------:R1:W5:Y:S01]  /*01e0*/  @!P0 LDG.E R0, desc[UR38][R4.64+0x4] ;  /* 0x0000042604008981 */ /* 0x000362000c1e1900 */
[----:B------:R-:W-:Y:S01]  /*01f0*/  ISETP.NE.U32.AND P0, PT, RZ, UR22, PT ;  /* 0x00000016ff007c0c */ /* 0x000fe2000bf05070 */
[----:B--2---:R-:W-:-:S03]  /*0200*/  @UP3 UIMAD.WIDE.U32 UR8, UR56, UR8, UR4 ;  /* 0x00000008380832a5 */ /* 0x004fc6000f8e0004 */
[----:B------:R-:W-:Y:S01]  /*0210*/  ISETP.NE.AND.EX P0, PT, RZ, UR23, PT, P0 ;  /* 0x00000017ff007c0c */ /* 0x000fe2000bf05300 */
[----:B------:R-:W-:Y:S01]  /*0220*/  @UP3 UMOV UR7, URZ ;  /* 0x0000003f00073c82 */ /* 0x000fe20008000000 */
[----:B------:R-:W-:Y:S01]  /*0230*/  @!UP3 ULDC UR5, c[0x0][0xc] ;  /* 0x000003000005bab9 */ /* 0x000fe20000000800 */
[----:B------:R-:W-:Y:S02]  /*0240*/  @UP3 UIADD3 UR7, UR9, UR7, URZ ;  /* 0x0000000709073290 */ /* 0x000fe4000fffe03f */
[----:B------:R-:W-:-:S07]  /*0250*/  @!UP3 UIMAD.WIDE.U32 UR4, UR5, UR4, UR56 ;  /* 0x000000040504b2a5 */ /* 0x000fce000f8e0038 */
[----:B------:R-:W-:Y:S01]  /*0260*/  @!UP3 UMOV UR7, UR5 ;  /* 0x000000050007bc82 */ /* 0x000fe20008000000 */
[----:B------:R-:W-:Y:S01]  /*0270*/  @!UP3 UMOV UR8, UR4 ;  /* 0x000000040008bc82 */ /* 0x000fe20008000000 */
[----:B---3--:R-:W-:-:S13]  /*0280*/  R2UR UR11, R9 ;  /* 0x00000000090b72ca */ /* 0x008fda00000e0000 */
[----:B------:R-:W-:-:S04]  /*0290*/  UIADD3 UR6, UP1, UR11, UR14, URZ ;  /* 0x0000000e0b067290 */ /* 0x000fc8000ff3e03f */
[----:B------:R-:W-:Y:S02]  /*02a0*/  ULEA.HI.X.SX32 UR11, UR11, UR15, 0x1, UP1 ;  /* 0x0000000f0b0b7291 */ /* 0x000fe400088f0e3f */
[----:B------:R-:W-:-:S04]  /*02b0*/  UIADD3 UR6, UP1, UR6, -0x1, URZ ;  /* 0xffffffff06067890 */ /* 0x000fc8000ff3e03f */
[----:B------:R-:W-:Y:S02]  /*02c0*/  UIADD3.X UR11, UR11, -0x1, URZ, UP1, !UPT ;  /* 0xffffffff0b0b7890 */ /* 0x000fe40008ffe43f */
[----:B------:R-:W-:Y:S01]  /*02d0*/  @UP0 UIADD3 UR24, UP1, UR6, UR24, URZ ;  /* 0x0000001806180290 */ /* 0x000fe2000ff3e03f */
[----:B----4-:R-:W-:-:S03]  /*02e0*/  R2UR UR27, R2 ;  /* 0x00000000021b72ca */ /* 0x010fc600000e0000 */
[----:B------:R-:W-:-:S04]  /*02f0*/  @UP0 UIADD3.X UR26, URZ, UR11, URZ, UP1, !UPT ;  /* 0x0000000b3f1a0290 */ /* 0x000fc80008ffe43f */
[----:B------:R-:W-:-:S04]  /*0300*/  @UP0 UIMAD.WIDE.U32 UR12, UR26, UR20, URZ ;  /* 0x000000141a0c02a5 */ /* 0x000fc8000f8e003f */
[----:B------:R-:W-:Y:S02]  /*0310*/  @UP0 UIMAD.WIDE.U32 UR18, UP1, UR24, UR21, UR12 ;  /* 0x00000015181202a5 */ /* 0x000fe4000f82000c */
[----:B------:R-:W-:Y:S02]  /*0320*/  @UP0 UIMAD.WIDE.U32 UR12, UR24, UR20, URZ ;  /* 0x00000014180c02a5 */ /* 0x000fe4000f8e003f */
[----:B------:R-:W-:Y:S02]  /*0330*/  @UP0 UIADD3.X UR25, URZ, URZ, URZ, UP1, !UPT ;  /* 0x0000003f3f190290 */ /* 0x000fe40008ffe43f */
[----:B------:R-:W-:Y:S01]  /*0340*/  @UP0 UIADD3 URZ, UP1, UR13, UR18, URZ ;  /* 0x000000120d3f0290 */ /* 0x000fe2000ff3e03f */
[----:B------:R-:W-:Y:S01]  /*0350*/  @UP0 UMOV UR24, UR19 ;  /* 0x0000001300180c82 */ /* 0x000fe20008000000 */
[----:B------:R-:W-:Y:S02]  /*0360*/  UIADD3 UR10, UP2, UR27, UR16, URZ ;  /* 0x000000101b0a7290 */ /* 0x000fe4000ff5e03f */
[----:B------:R-:W-:-:S02]  /*0370*/  @UP0 UIMAD.WIDE.U32.X UR12, UR26, UR21, UR24, UP1 ;  /* 0x000000151a0c02a5 */ /* 0x000fc400088e0418 */
[----:B------:R-:W-:Y:S02]  /*0380*/  ULEA.HI.X.SX32 UR9, UR27, UR17, 0x1, UP2 ;  /* 0x000000111b097291 */ /* 0x000fe400090f0e3f */
[----:B------:R-:W-:-:S03]  /*0390*/  UIADD3 UR19, UP1, UR10, -0x1, URZ ;  /* 0xffffffff0a137890 */ /* 0x000fc6000ff3e03f */
[----:B------:R-:W-:Y:S01]  /*03a0*/  @UP0 UMOV UR6, UR12 ;  /* 0x0000000c00060c82 */ /* 0x000fe20008000000 */
[----:B------:R-:W-:Y:S01]  /*03b0*/  UIADD3.X UR5, UR9, -0x1, URZ, UP1, !UPT ;  /* 0xffffffff09057890 */ /* 0x000fe20008ffe43f */
[----:B------:R-:W-:Y:S01]  /*03c0*/  @UP0 UMOV UR11, UR13 ;  /* 0x0000000d000b0c82 */ /* 0x000fe20008000000 */
[----:B-1----:R-:W-:Y:S10]  /*03d0*/  @!P0 BRA `(.L_x_0) ;  /* 0x00000000002c8947 */ /* 0x002ff40003800000 */
[----:B------:R-:W-:Y:S02]  /*03e0*/  ULDC UR9, c[0x0][0x8f4] ;  /* 0x00023d0000097ab9 */ /* 0x000fe40000000800 */
[----:B------:R-:W-:-:S04]  /*03f0*/  UIADD3 UR9, UP1, UR19, UR9, URZ ;  /* 0x0000000913097290 */ /* 0x000fc8000ff3e03f */
[----:B------:R-:W-:-:S04]  /*0400*/  UIADD3.X UR10, URZ, UR5, URZ, UP1, !UPT ;  /* 0x000000053f0a7290 */ /* 0x000fc80008ffe43f */
[----:B------:R-:W-:-:S04]  /*0410*/  UIMAD.WIDE.U32 UR4, UR10, UR22, URZ ;  /* 0x000000160a0472a5 */ /* 0x000fc8000f8e003f */
[----:B------:R-:W-:Y:S02]  /*0420*/  UIMAD.WIDE.U32 UR12, UP1, UR9, UR23, UR4 ;  /* 0x00000017090c72a5 */ /* 0x000fe4000f820004 */
[----:B------:R-:W-:Y:S02]  /*0430*/  UIMAD.WIDE.U32 UR4, UR9, UR22, URZ ;  /* 0x00000016090472a5 */ /* 0x000fe4000f8e003f */
[----:B------:R-:W-:Y:S02]  /*0440*/  UIADD3.X UR19, URZ, URZ, URZ, UP1, !UPT ;  /* 0x0000003f3f137290 */ /* 0x000fe40008ffe43f */
[----:B------:R-:W-:Y:S01]  /*0450*/  UIADD3 URZ, UP1, UR5, UR12, URZ ;  /* 0x0000000c053f7290 */ /* 0x000fe2000ff3e03f */
[----:B------:R-:W-:-:S03]  /*0460*/  UMOV UR18, UR13 ;  /* 0x0000000d00127c82 */ /* 0x000fc60008000000 */
[----:B------:R-:W-:-:S07]  /*0470*/  UIMAD.WIDE.U32.X UR4, UR10, UR23, UR18, UP1 ;  /* 0x000000170a0472a5 */ /* 0x000fce00088e0412 */
[----:B------:R-:W-:-:S05]  /*0480*/  UMOV UR19, UR4 ;  /* 0x0000000400137c82 */ /* 0x000fca0008000000 */
.L_x_0:
[----:B------:R-:W-:Y:S01]  /*0490*/  ULDC UR9, c[0x0][0x934] ;  /* 0x00024d0000097ab9 */ /* 0x000fe20000000800 */
[----:B------:R-:W-:Y:S01]  /*04a0*/  ULDC UR10, c[0x0][0x904] ;  /* 0x00024100000a7ab9 */ /* 0x000fe20000000800 */
[----:B------:R-:W-:Y:S01]  /*04b0*/  ULDC UR4, c[0x0][0x938] ;  /* 0x00024e0000047ab9 */ /* 0x000fe20000000800 */
[----:B------:R-:W-:Y:S02]  /*04c0*/  USHF.L.U32 UR9, UR9, UR10, URZ ;  /* 0x0000000a09097299 */ /* 0x000fe4000800063f */
[----:B------:R-:W-:Y:S01]  /*04d0*/  USHF.L.U32 UR10, UR4, UR10, URZ ;  /* 0x0000000a040a7299 */ /* 0x000fe2000800063f */
[----:B------:R-:W-:Y:S01]  /*04e0*/  ULDC UR18, c[0x0][0x8d8] ;  /* 0x0002360000127ab9 */ /* 0x000fe20000000800 */
[----:B------:R-:W-:Y:S02]  /*04f0*/  ULDC UR29, c[0x0][0x8f0] ;  /* 0x00023c00001d7ab9 */ /* 0x000fe40000000800 */
[----:B------:R-:W-:Y:S01]  /*0500*/  IMAD.U32 R10, RZ, RZ, UR9 ;  /* 0x00000009ff0a7e24 */ /* 0x000fe2000f8e00ff */
[----:B------:R-:W-:Y:S01]  /*0510*/  USHF.R.U64 UR11, UR6, UR18, UR11 ;  /* 0x00000012060b7299 */ /* 0x000fe2000800120b */
[----:B------:R-:W-:Y:S01]  /*0520*/  MOV R9, UR10 ;  /* 0x0000000a00097c02 */ /* 0x000fe20008000f00 */
[----:B------:R-:W-:-:S02]  /*0530*/  USHF.R.U64 UR6, UR19, UR29, UR5 ;  /* 0x0000001d13067299 */ /* 0x000fc40008001205 */
[----:B------:R-:W-:Y:S01]  /*0540*/  IABS R2, R10 ;  /* 0x0000000a00027213 */ /* 0x000fe20000000000 */
[----:B------:R-:W-:Y:S01]  /*0550*/  UIADD3 UR11, UR11, -0x1, UR9 ;  /* 0xffffffff0b0b7890 */ /* 0x000fe2000fffe009 */
[----:B------:R-:W-:Y:S01]  /*0560*/  IABS R4, R9 ;  /* 0x0000000900047213 */ /* 0x000fe20000000000 */
[----:B------:R-:W-:Y:S01]  /*0570*/  UIADD3 UR6, UR6, -0x1, UR10 ;  /* 0xffffffff06067890 */ /* 0x000fe2000fffe00a */
[----:B------:R-:W-:Y:S01]  /*0580*/  R2UR UR27, R2 ;  /* 0x00000000021b72ca */ /* 0x000fe200000e0000 */
[----:B------:R-:W-:Y:S01]  /*0590*/  UMOV UR4, URZ ;  /* 0x0000003f00047c82 */ /* 0x000fe20008000000 */
[----:B------:R-:W-:Y:S01]  /*05a0*/  UISETP.GE.AND UP5, UPT, UR11, URZ, UPT ;  /* 0x0000003f0b00728c */ /* 0x000fe2000bfa6270 */
[----:B------:R-:W-:Y:S01]  /*05b0*/  IMAD.MOV.U32 R2, RZ, RZ, R4 ;  /* 0x000000ffff027224 */ /* 0x000fe200078e0004 */
[----:B------:R-:W-:Y:S02]  /*05c0*/  UISETP.NE.AND UP4, UPT, UR9, URZ, UPT ;  /* 0x0000003f0900728c */ /* 0x000fe4000bf85270 */
[----:B------:R-:W-:-:S02]  /*05d0*/  ULOP3.LUT UR33, URZ, UR10, URZ, 0x33, !UPT ;  /* 0x0000000a3f217292 */ /* 0x000fc4000f8e333f */
[----:B------:R-:W-:Y:S01]  /*05e0*/  R2UR UR26, R2 ;  /* 0x00000000021a72ca */ /* 0x000fe200000e0000 */
[----:B------:R-:W-:-:S04]  /*05f0*/  UMOV UR59, 0x1 ;  /* 0x00000001003b7882 */ /* 0x000fc80000000000 */
[----:B------:R-:W1:Y:S08]  /*0600*/  I2F.RP R2, UR27 ;  /* 0x0000001b00027d06 */ /* 0x000e700008209400 */
[----:B------:R-:W2:Y:S08]  /*0610*/  I2F.RP R5, UR26 ;  /* 0x0000001a00057d06 */ /* 0x000eb00008209400 */
[----:B-1----:R-:W1:Y:S08]  /*0620*/  MUFU.RCP R2, R2 ;  /* 0x0000000200027308 */ /* 0x002e700000001000 */
[----:B--2---:R-:W2:Y:S01]  /*0630*/  MUFU.RCP R5, R5 ;  /* 0x0000000500057308 */ /* 0x004ea20000001000 */
[----:B-1----:R-:W-:-:S02]  /*0640*/  VIADD R4, R2, 0xffffffe ;  /* 0x0ffffffe02047836 */ /* 0x002fc40000000000 */
[----:B------:R-:W-:-:S05]  /*0650*/  IMAD.U32 R2, RZ, RZ, UR11 ;  /* 0x0000000bff027e24 */ /* 0x000fca000f8e00ff */
[----:B------:R-:W1:Y:S01]  /*0660*/  F2I.FTZ.U32.TRUNC.NTZ R4, R4 ;  /* 0x0000000400047305 */ /* 0x000e62000021f000 */
[----:B------:R-:W-:Y:S02]  /*0670*/  IABS R2, R2 ;  /* 0x0000000200027213 */ /* 0x000fe40000000000 */
[----:B--2---:R-:W-:Y:S02]  /*0680*/  IADD3 R6, R5, 0xffffffe, RZ ;  /* 0x0ffffffe05067810 */ /* 0x004fe40007ffe0ff */
[----:B------:R-:W-:Y:S02]  /*0690*/  IABS R5, R10 ;  /* 0x0000000a00057213 */ /* 0x000fe40000000000 */
[----:B------:R-:W-:Y:S02]  /*06a0*/  R2UR UR31, R2 ;  /* 0x00000000021f72ca */ /* 0x000fe400000e0000 */
[----:B------:R-:W2:Y:S01]  /*06b0*/  F2I.FTZ.U32.TRUNC.NTZ R6, R6 ;  /* 0x0000000600067305 */ /* 0x000ea2000021f000 */
[----:B------:R-:W-:-:S02]  /*06c0*/  IADD3 R5, RZ, -R5, RZ ;  /* 0x80000005ff057210 */ /* 0x000fc40007ffe0ff */
[----:B-1----:R-:W-:Y:S01]  /*06d0*/  R2UR UR5, R4 ;  /* 0x00000000040572ca */ /* 0x002fe200000e0000 */
[----:B------:R-:W-:Y:S01]  /*06e0*/  IMAD.U32 R4, RZ, RZ, UR6 ;  /* 0x00000006ff047e24 */ /* 0x000fe2000f8e00ff */
[----:B--2---:R-:W-:-:S04]  /*06f0*/  R2UR UR13, R6 ;  /* 0x00000000060d72ca */ /* 0x004fc800000e0000 */
[----:B------:R-:W-:Y:S01]  /*0700*/  IABS R6, R4 ;  /* 0x0000000400067213 */ /* 0x000fe20000000000 */
[----:B------:R-:W-:-:S06]  /*0710*/  IMAD.MOV.U32 R4, RZ, RZ, R5 ;  /* 0x000000ffff047224 */ /* 0x000fcc00078e0005 */
[----:B------:R-:W-:Y:S01]  /*0720*/  UIADD3 UR12, URZ, -UR5, URZ ;  /* 0x800000053f0c7290 */ /* 0x000fe2000fffe03f */
[----:B------:R-:W-:Y:S01]  /*0730*/  IABS R5, R9 ;  /* 0x0000000900057213 */ /* 0x000fe20000000000 */
[----:B------:R-:W-:Y:S02]  /*0740*/  IMAD.MOV.U32 R2, RZ, RZ, R6 ;  /* 0x000000ffff027224 */ /* 0x000fe400078e0006 */
[----:B------:R-:W-:Y:S01]  /*0750*/  UIMAD UR12, UR12, UR27, URZ ;  /* 0x0000001b0c0c72a4 */ /* 0x000fe2000f8e023f */
[----:B------:R-:W-:Y:S02]  /*0760*/  IADD3 R5, RZ, -R5, RZ ;  /* 0x80000005ff057210 */ /* 0x000fe40007ffe0ff */
[----:B------:R-:W-:Y:S01]  /*0770*/  R2UR UR28, R4 ;  /* 0x00000000041c72ca */ /* 0x000fe200000e0000 */
[----:B------:R-:W-:Y:S01]  /*0780*/  UIMAD.WIDE.U32 UR4, UR5, UR12, UR4 ;  /* 0x0000000c050472a5 */ /* 0x000fe2000f8e0004 */
[----:B------:R-:W-:Y:S01]  /*0790*/  R2UR UR32, R2 ;  /* 0x00000000022072ca */ /* 0x000fe200000e0000 */
[----:B------:R-:W-:Y:S01]  /*07a0*/  UIADD3 UR24, URZ, -UR13, URZ ;  /* 0x8000000d3f187290 */ /* 0x000fe2000fffe03f */
[----:B------:R-:W-:Y:S01]  /*07b0*/  IMAD.MOV.U32 R2, RZ, RZ, R5 ;  /* 0x000000ffff027224 */ /* 0x000fe200078e0005 */
[----:B------:R-:W-:Y:S01]  /*07c0*/  UMOV UR12, URZ ;  /* 0x0000003f000c7c82 */ /* 0x000fe20008000000 */
[----:B------:R-:W-:Y:S01]  /*07d0*/  SHF.R.U32.HI R4, RZ, 0x7, R21 ;  /* 0x00000007ff047819 */ /* 0x000fe20000011615 */
[----:B------:R-:W-:-:S02]  /*07e0*/  UIMAD UR24, UR24, UR26, URZ ;  /* 0x0000001a181872a4 */ /* 0x000fc4000f8e023f */
[----:B------:R-:W-:Y:S02]  /*07f0*/  R2UR UR30, R2 ;  /* 0x00000000021e72ca */ /* 0x000fe400000e0000 */
[----:B------:R-:W-:Y:S01]  /*0800*/  UIMAD.WIDE.U32 UR24, UR13, UR24, UR12 ;  /* 0x000000180d1872a5 */ /* 0x000fe2000f8e000c */
[----:B------:R-:W-:Y:S01]  /*0810*/  SHF.R.U32.HI R2, RZ, 0x5, R21 ;  /* 0x00000005ff027819 */ /* 0x000fe20000011615 */
[----:B------:R-:W1:Y:S01]  /*0820*/  SHFL.IDX PT, R4, R4, RZ, 0x1f ;  /* 0x00001fff04047589 */ /* 0x000e6200000e0000 */
[----:B------:R-:W-:Y:S02]  /*0830*/  UMOV UR13, UR5 ;  /* 0x00000005000d7c82 */ /* 0x000fe40008000000 */
[----:B------:R-:W-:Y:S01]  /*0840*/  UIMAD.WIDE.U32 UR4, UR13, UR31, URZ ;  /* 0x0000001f0d0472a5 */ /* 0x000fe2000f8e003f */
[----:B------:R-:W2:Y:S01]  /*0850*/  SHFL.IDX PT, R5, R2, RZ, 0x1f ;  /* 0x00001fff02057589 */ /* 0x000ea200000e0000 */
[----:B------:R-:W-:Y:S02]  /*0860*/  UMOV UR19, UR25 ;  /* 0x0000001900137c82 */ /* 0x000fe40008000000 */
[----:B------:R-:W-:-:S02]  /*0870*/  UIMAD UR5, UR5, UR28, UR31 ;  /* 0x0000001c050572a4 */ /* 0x000fc4000f8e021f */
[----:B------:R-:W-:Y:S02]  /*0880*/  UIMAD.WIDE.U32 UR24, UR19, UR32, URZ ;  /* 0x00000020131872a5 */ /* 0x000fe4000f8e003f */
[----:B------:R-:W-:Y:S02]  /*0890*/  UISETP.GT.U32.AND UP1, UPT, UR27, UR5, UPT ;  /* 0x000000051b00728c */ /* 0x000fe4000bf24070 */
[----:B------:R-:W-:Y:S02]  /*08a0*/  UIMAD UR25, UR25, UR30, UR32 ;  /* 0x0000001e191972a4 */ /* 0x000fe4000f8e0220 */
[----:B------:R-:W-:Y:S02]  /*08b0*/  ULOP3.LUT UR32, URZ, UR9, URZ, 0x33, !UPT ;  /* 0x000000093f207292 */ /* 0x000fe4000f8e333f */
[----:B------:R-:W-:-:S05]  /*08c0*/  UISETP.GT.U32.AND UP2, UPT, UR26, UR25, UPT ;  /* 0x000000191a00728c */ /* 0x000fca000bf44070 */
[----:B------:R-:W-:Y:S01]  /*08d0*/  @!UP1 UIADD3 UR5, UR5, -UR27, URZ ;  /* 0x8000001b05059290 */ /* 0x000fe2000fffe03f */
[----:B-1----:R-:W-:-:S03]  /*08e0*/  R2UR UR12, R4 ;  /* 0x00000000040c72ca */ /* 0x002fc600000e0000 */
[----:B------:R-:W-:Y:S02]  /*08f0*/  UISETP.GT.U32.AND UP6, UPT, UR27, UR5, UPT ;  /* 0x000000051b00728c */ /* 0x000fe4000bfc4070 */
[----:B------:R-:W-:Y:S01]  /*0900*/  @!UP2 UIADD3 UR25, UR25, -UR26, URZ ;  /* 0x8000001a1919a290 */ /* 0x000fe2000fffe03f */
[----:B--2---:R-:W-:Y:S01]  /*0910*/  R2UR UR31, R5 ;  /* 0x00000000051f72ca */ /* 0x004fe200000e0000 */
[----:B------:R-:W-:Y:S02]  /*0920*/  UISETP.NE.AND UP2, UPT, UR10, URZ, UPT ;  /* 0x0000003f0a00728c */ /* 0x000fe4000bf45270 */
[----:B------:R-:W-:-:S05]  /*0930*/  UISETP.GT.U32.AND UP1, UPT, UR26, UR25, UPT ;  /* 0x000000191a00728c */ /* 0x000fca000bf24070 */
[----:B------:R-:W-:Y:S02]  /*0940*/  @!UP6 UIADD3 UR5, UR5, -UR27, URZ ;  /* 0x8000001b0505e290 */ /* 0x000fe4000fffe03f */
[----:B------:R-:W-:Y:S02]  /*0950*/  UISETP.GE.AND UP6, UPT, UR6, URZ, UPT ;  /* 0x0000003f0600728c */ /* 0x000fe4000bfc6270 */
[----:B------:R-:W-:Y:S01]  /*0960*/  @!UP5 UIADD3 UR5, -UR5, URZ, URZ ;  /* 0x0000003f0505d290 */ /* 0x000fe2000fffe13f */
[----:B------:R-:W-:Y:S01]  /*0970*/  ISETP.NE.AND P1, PT, RZ, UR31, PT ;  /* 0x0000001fff007c0c */ /* 0x000fe2000bf25270 */
[----:B------:R-:W-:Y:S02]  /*0980*/  @!UP1 UIADD3 UR25, UR25, -UR26, URZ ;  /* 0x8000001a19199290 */ /* 0x000fe4000fffe03f */
[----:B------:R-:W-:Y:S02]  /*0990*/  USHF.R.S32.HI UR4, URZ, 0x1f, UR31 ;  /* 0x0000001f3f047899 */ /* 0x000fe4000801141f */
[----:B------:R-:W-:-:S02]  /*09a0*/  USEL UR5, UR32, UR5, !UP4 ;  /* 0x0000000520057287 */ /* 0x000fc4000e000000 */
[----:B------:R-:W-:Y:S02]  /*09b0*/  ULEA.HI UR4, UR4, UR31, URZ, 0x2 ;  /* 0x0000001f04047291 */ /* 0x000fe4000f8f103f */
[----:B------:R-:W-:Y:S02]  /*09c0*/  @!UP6 UIADD3 UR25, -UR25, URZ, URZ ;  /* 0x0000003f1919e290 */ /* 0x000fe4000fffe13f */
[----:B------:R-:W-:Y:S02]  /*09d0*/  ULOP3.LUT UR4, UR4, 0xfffffffc, URZ, 0xc0, !UPT ;  /* 0xfffffffc04047892 */ /* 0x000fe4000f8ec03f */
[----:B------:R-:W-:Y:S02]  /*09e0*/  USEL UR25, UR33, UR25, !UP2 ;  /* 0x0000001921197287 */ /* 0x000fe4000d000000 */
[----:B------:R-:W-:Y:S02]  /*09f0*/  UIADD3 UR5, UR11, -UR5, URZ ;  /* 0x800000050b057290 */ /* 0x000fe4000fffe03f */
[----:B------:R-:W-:-:S02]  /*0a00*/  UIADD3 UR25, UR6, -UR25, URZ ;  /* 0x8000001906197290 */ /* 0x000fc4000fffe03f */
[----:B------:R-:W-:Y:S02]  /*0a10*/  UIADD3 UR51, UR31, -UR4, URZ ;  /* 0x800000041f337290 */ /* 0x000fe4000fffe03f */
[----:B------:R-:W-:Y:S02]  /*0a20*/  UIMAD UR24, UR5, UR25, URZ ;  /* 0x00000019051872a4 */ /* 0x000fe4000f8e023f */
[----:B------:R-:W-:Y:S02]  /*0a30*/  USEL UR4, UR25, UR5, !UP3 ;  /* 0x0000000519047287 */ /* 0x000fe4000d800000 */
[----:B------:R-:W-:Y:S02]  /*0a40*/  UISETP.NE.AND UP1, UPT, UR12, URZ, UPT ;  /* 0x0000003f0c00728c */ /* 0x000fe4000bf25270 */
[----:B------:R-:W-:Y:S02]  /*0a50*/  USHF.R.S32.HI UR25, URZ, 0x1f, UR24 ;  /* 0x0000001f3f197899 */ /* 0x000fe40008011418 */
[----:B------:R-:W-:Y:S01]  /*0a60*/  IMAD.U32 R6, RZ, RZ, UR24 ;  /* 0x00000018ff067e24 */ /* 0x000fe2000f8e00ff */
[----:B------:R-:W-:-:S02]  /*0a70*/  USHF.R.S32.HI UR5, URZ, 0x1f, UR4 ;  /* 0x0000001f3f057899 */ /* 0x000fc40008011404 */
[----:B------:R-:W-:Y:S01]  /*0a80*/  IMAD.U32 R4, RZ, RZ, UR4 ;  /* 0x00000004ff047e24 */ /* 0x000fe2000f8e00ff */
[----:B------:R-:W-:Y:S01]  /*0a90*/  UISETP.EQ.AND UP5, UPT, UR51, 0x3, !UP1 ;  /* 0x000000033300788c */ /* 0x000fe2000cfa2270 */
[----:B------:R-:W-:-:S03]  /*0aa0*/  MOV R7, UR25 ;  /* 0x0000001900077c02 */ /* 0x000fc60008000f00 */
[----:B------:R-:W-:Y:S01]  /*0ab0*/  USEL UR59, UR59, 0x2, UP5 ;  /* 0x000000023b3b7887 */ /* 0x000fe2000a800000 */
[----:B------:R-:W-:Y:S01]  /*0ac0*/  IMAD.U32 R5, RZ, RZ, UR5 ;  /* 0x00000005ff057e24 */ /* 0x000fe2000f8e00ff */
[----:B------:R-:W-:Y:S10]  /*0ad0*/  @P1 BRA `(.L_x_1) ;  /* 0x0000000000841947 */ /* 0x000ff40003800000 */
[----:B------:R-:W-:Y:S01]  /*0ae0*/  ELECT P1, URZ, PT ;  /* 0x00000000003f782f */ /* 0x000fe20003820000 */
[----:B------:R-:W-:-:S12]  /*0af0*/  BSSY B0, `(.L_x_1) ;  /* 0x000001f000007945 */ /* 0x000fd80003800000 */
[----:B------:R-:W-:Y:S05]  /*0b00*/  @!P1 BRA `(.L_x_2) ;  /* 0x0000000000749947 */ /* 0x000fea0003800000 */
[----:B------:R-:W1:Y:S01]  /*0b10*/  S2UR UR6, SR_CgaCtaId ;  /* 0x00000000000679c3 */ /* 0x000e620000008800 */
[----:B------:R-:W-:Y:S01]  /*0b20*/  UMOV UR4, 0x400 ;  /* 0x0000040000047882 */ /* 0x000fe20000000000 */
[----:B------:R-:W-:Y:S01]  /*0b30*/  UMOV UR5, 0x1 ;  /* 0x0000000100057882 */ /* 0x000fe20000000000 */
[----:B------:R-:W-:Y:S02]  /*0b40*/  UMOV UR24, 0x140 ;  /* 0x0000014000187882 */ /* 0x000fe40000000000 */
[----:B------:R-:W-:-:S04]  /*0b50*/  UIADD3 UR24, -UR24, 0x100000, URZ ;  /* 0x0010000018187890 */ /* 0x000fc8000fffe13f */
[----:B------:R-:W-:Y:S02]  /*0b60*/  USHF.L.U32 UR25, UR24, 0xb, URZ ;  /* 0x0000000b18197899 */ /* 0x000fe4000800063f */
[----:B------:R-:W-:Y:S02]  /*0b70*/  USHF.L.U32 UR24, UR24, 0x1, URZ ;  /* 0x0000000118187899 */ /* 0x000fe4000800063f */
[----:B-1----:R-:W-:Y:S02]  /*0b80*/  ULEA UR6, UR6, UR4, 0x18 ;  /* 0x0000000406067291 */ /* 0x002fe4000f8ec03f */
[----:B------:R-:W-:-:S04]  /*0b90*/  UIADD3 UR4, -UR5, 0x100000, URZ ;  /* 0x0010000005047890 */ /* 0x000fc8000fffe13f */
[----:B------:R-:W-:Y:S02]  /*0ba0*/  USHF.L.U32 UR5, UR4, 0xb, URZ ;  /* 0x0000000b04057899 */ /* 0x000fe4000800063f */
[----:B------:R-:W-:Y:S01]  /*0bb0*/  USHF.L.U32 UR4, UR4, 0x1, URZ ;  /* 0x0000000104047899 */ /* 0x000fe2000800063f */
[----:B------:R-:W1:Y:S11]  /*0bc0*/  FENCE.VIEW.ASYNC.S ;  /* 0x00000000000073c6 */ /* 0x000e760000000000 */
[----:B-1----:R1:W2:Y:S01]  /*0bd0*/  SYNCS.EXCH.64 URZ, [UR6+0x34400], UR4 ;  /* 0x03440004063f75b2 */ /* 0x0022a20008000100 */
[----:B------:R1:W3:Y:S01]  /*0be0*/  SYNCS.EXCH.64 URZ, [UR6+0x34440], UR24 ;  /* 0x03444018063f75b2 */ /* 0x0002e20008000100 */
[----:B------:R1:W4:Y:S01]  /*0bf0*/  SYNCS.EXCH.64 URZ, [UR6+0x34408], UR4 ;  /* 0x03440804063f75b2 */ /* 0x0003220008000100 */
[----:B------:R1:W1:Y:S01]  /*0c00*/  SYNCS.EXCH.64 URZ, [UR6+0x34448], UR24 ;  /* 0x03444818063f75b2 */ /* 0x0002620008000100 */
        /* <DEDUP_REMOVED lines=12> */
[----:B------:R-:W-:Y:S01]  /*0cd0*/  NOP ;  /* 0x0000000000007918 */ /* 0x000fe20000000000 */
.L_x_2:
[----:B-1----:R-:W-:Y:S05]  /*0ce0*/  BSYNC B0 ;  /* 0x0000000000007941 */ /* 0x002fea0003800000 */
.L_x_1:
[----:B------:R-:W1:Y:S01]  /*0cf0*/  SHFL.IDX PT, R11, R2, RZ, 0x1f ;  /* 0x00001fff020b7589 */ /* 0x000e6200000e0000 */
[----:B------:R-:W-:Y:S01]  /*0d00*/  UIADD3 UR31, UR12, -0x1, URZ ;  /* 0xffffffff0c1f7890 */ /* 0x000fe2000fffe03f */
[----:B------:R-:W-:Y:S01]  /*0d10*/  NOP ;  /* 0x0000000000007918 */ /* 0x000fe20000000000 */
[----:B------:R-:W-:Y:S02]  /*0d20*/  UISETP.LT.U32.AND UP6, UPT, UR51, 0x2, !UP1 ;  /* 0x000000023300788c */ /* 0x000fe4000cfc1070 */
[----:B------:R-:W-:Y:S02]  /*0d30*/  UISETP.GE.U32.AND UP5, UPT, UR31, 0x2, UPT ;  /* 0x000000021f00788c */ /* 0x000fe4000bfa6070 */
[----:B------:R-:W-:-:S04]  /*0d40*/  USEL UR42, URZ, 0x1, !UP6 ;  /* 0x000000013f2a7887 */ /* 0x000fc8000f000000 */
[----:B------:R-:W-:Y:S01]  /*0d50*/  USEL UR42, UR42, 0x2, UP5 ;  /* 0x000000022a2a7887 */ /* 0x000fe2000a800000 */
[----:B-1----:R-:W-:-:S13]  /*0d60*/  ISETP.NE.AND P1, PT, R11, RZ, PT ;  /* 0x000000ff0b00720c */ /* 0x002fda0003f25270 */
[----:B------:R-:W-:Y:S05]  /*0d70*/  @P1 BRA `(.L_x_3) ;  /* 0x0000000000481947 */ /* 0x000fea0003800000 */
[----:B------:R-:W1:Y:S01]  /*0d80*/  S2UR UR5, SR_CgaCtaId ;  /* 0x00000000000579c3 */ /* 0x000e620000008800 */
[----:B------:R-:W-:Y:S01]  /*0d90*/  UMOV UR4, 0x400 ;  /* 0x0000040000047882 */ /* 0x000fe20000000000 */
[----:B------:R-:W-:Y:S01]  /*0da0*/  UMOV UR24, 0x1 ;  /* 0x0000000100187882 */ /* 0x000fe20000000000 */
[----:B------:R-:W-:Y:S01]  /*0db0*/  UMOV UR11, 0x80 ;  /* 0x00000080000b7882 */ /* 0x000fe20000000000 */
[----:B------:R-:W-:-:S04]  /*0dc0*/  UIADD3 UR24, -UR24, 0x100000, URZ ;  /* 0x0010000018187890 */ /* 0x000fc8000fffe13f */
[----:B------:R-:W-:Y:S02]  /*0dd0*/  USHF.L.U32 UR25, UR24, 0xb, URZ ;  /* 0x0000000b18197899 */ /* 0x000fe4000800063f */
[----:B------:R-:W-:Y:S01]  /*0de0*/  USHF.L.U32 UR24, UR24, 0x1, URZ ;  /* 0x0000000118187899 */ /* 0x000fe2000800063f */
[----:B------:R-:W-:Y:S01]  /*0df0*/  ELECT P1, URZ, PT ;  /* 0x00000000003f782f */ /* 0x000fe20003820000 */
[----:B-1----:R-:W-:Y:S02]  /*0e00*/  ULEA UR6, UR5, UR4, 0x18 ;  /* 0x0000000405067291 */ /* 0x002fe4000f8ec03f */
[----:B------:R-:W-:-:S04]  /*0e10*/  UIADD3 UR4, -UR11, 0x100000, URZ ;  /* 0x001000000b047890 */ /* 0x000fc8000fffe13f */
[----:B------:R-:W-:Y:S02]  /*0e20*/  USHF.L.U32 UR5, UR4, 0xb, URZ ;  /* 0x0000000b04057899 */ /* 0x000fe4000800063f */
[----:B------:R-:W-:Y:S01]  /*0e30*/  USHF.L.U32 UR4, UR4, 0x1, URZ ;  /* 0x0000000104047899 */ /* 0x000fe2000800063f */
[----:B------:R-:W1:Y:S03]  /*0e40*/  FENCE.VIEW.ASYNC.S ;  /* 0x00000000000073c6 */ /* 0x000e660000000000 */
[----:B-1----:R1:W1:Y:S08]  /*0e50*/  SYNCS.EXCH.64 URZ, [UR6+0x34480], UR24 ;  /* 0x03448018063f75b2 */ /* 0x0022700008000100 */
[----:B------:R1:W1:Y:S01]  /*0e60*/  SYNCS.EXCH.64 URZ, [UR6+0x34490], UR4 ;  /* 0x03449004063f75b2 */ /* 0x0002620008000100 */
[----:B------:R1:W1:Y:S01]  /*0e70*/  SYNCS.EXCH.64 URZ, [UR6+0x34488], UR24 ;  /* 0x03448818063f75b2 */ /* 0x0002620008000100 */
[----:B------:R1:W1:Y:S01]  /*0e80*/  SYNCS.EXCH.64 URZ, [UR6+0x34498], UR4 ;  /* 0x03449804063f75b2 */ /* 0x0002620008000100 */
[----:B------:R-:W-:Y:S01]  /*0e90*/  NOP ;  /* 0x0000000000007918 */ /* 0x000fe20000000000 */
.L_x_3:
[----:B------:R-:W2:Y:S01]  /*0ea0*/  SHFL.IDX PT, R11, R2, RZ, 0x1f ;  /* 0x00001fff020b7589 */ /* 0x000ea200000e0000 */
[----:B------:R-:W-:Y:S01]  /*0eb0*/  UISETP.EQ.AND UP6, UPT, UR51, 0x2, !UP1 ;  /* 0x000000023300788c */ /* 0x000fe2000cfc2270 */
[----:B------:R-:W-:-:S03]  /*0ec0*/  NOP ;  /* 0x0000000000007918 */ /* 0x000fc60000000000 */
[----:B------:R-:W-:-:S04]  /*0ed0*/  USEL UR61, URZ, 0x1, !UP6 ;  /* 0x000000013f3d7887 */ /* 0x000fc8000f000000 */
[----:B------:R-:W-:Y:S01]  /*0ee0*/  USEL UR61, UR61, 0x2, UP5 ;  /* 0x000000023d3d7887 */ /* 0x000fe2000a800000 */
[----:B--2---:R-:W-:-:S13]  /*0ef0*/  ISETP.NE.AND P1, PT, R11, RZ, PT ;  /* 0x000000ff0b00720c */ /* 0x004fda0003f25270 */
[----:B------:R-:W-:Y:S05]  /*0f00*/  @P1 BRA `(.L_x_4) ;  /* 0x0000000000581947 */ /* 0x000fea0003800000 */
[----:B-1----:R-:W1:Y:S01]  /*0f10*/  S2UR UR5, SR_CgaCtaId ;  /* 0x00000000000579c3 */ /* 0x002e620000008800 */
[----:B------:R-:W-:Y:S01]  /*0f20*/  UMOV UR4, 0x400 ;  /* 0x0000040000047882 */ /* 0x000fe20000000000 */
[----:B------:R-:W-:Y:S01]  /*0f30*/  UMOV UR11, 0x20 ;  /* 0x00000020000b7882 */ /* 0x000fe20000000000 */
[----:B------:R-:W-:Y:S01]  /*0f40*/  UMOV UR24, 0x80 ;  /* 0x0000008000187882 */ /* 0x000fe20000000000 */
[----:B------:R-:W-:Y:S01]  /*0f50*/  ELECT P1, URZ, PT ;  /* 0x00000000003f782f */ /* 0x000fe20003820000 */
        /* <DEDUP_REMOVED lines=8> */
[----:B-1----:R2:W1:Y:S01]  /*0fe0*/  SYNCS.EXCH.64 URZ, [UR6+0x344a0], UR4 ;  /* 0x0344a004063f75b2 */ /* 0x0024620008000100 */
[----:B------:R2:W1:Y:S01]  /*0ff0*/  SYNCS.EXCH.64 URZ, [UR6+0x344c0], UR24 ;  /* 0x0344c018063f75b2 */ /* 0x0004620008000100 */
[----:B------:R2:W1:Y:S01]  /*1000*/  SYNCS.EXCH.64 URZ, [UR6+0x344a8], UR4 ;  /* 0x0344a804063f75b2 */ /* 0x0004620008000100 */
[----:B------:R2:W1:Y:S01]  /*1010*/  SYNCS.EXCH.64 URZ, [UR6+0x344c8], UR24 ;  /* 0x0344c818063f75b2 */ /* 0x0004620008000100 */
[----:B------:R2:W1:Y:S01]  /*1020*/  SYNCS.EXCH.64 URZ, [UR6+0x344b0], UR4 ;  /* 0x0344b004063f75b2 */ /* 0x0004620008000100 */
[----:B------:R2:W1:Y:S01]  /*1030*/  SYNCS.EXCH.64 URZ, [UR6+0x344d0], UR24 ;  /* 0x0344d018063f75b2 */ /* 0x0004620008000100 */
[----:B------:R2:W1:Y:S01]  /*1040*/  SYNCS.EXCH.64 URZ, [UR6+0x344b8], UR4 ;  /* 0x0344b804063f75b2 */ /* 0x0004620008000100 */
[----:B------:R2:W1:Y:S02]  /*1050*/  SYNCS.EXCH.64 URZ, [UR6+0x344d8], UR24 ;  /* 0x0344d818063f75b2 */ /* 0x0004640008000100 */
[----:B--2---:R-:W-:Y:S01]  /*1060*/  NOP ;  /* 0x0000000000007918 */ /* 0x004fe20000000000 */
.L_x_4:
[----:B------:R-:W2:Y:S01]  /*1070*/  SHFL.IDX PT, R12, R2, RZ, 0x1f ;  /* 0x00001fff020c7589 */ /* 0x000ea200000e0000 */
[----:B------:R-:W-:Y:S01]  /*1080*/  ELECT P1, URZ, PT ;  /* 0x00000000003f782f */ /* 0x000fe20003820000 */
[----:B------:R-:W-:Y:S01]  /*1090*/  NOP ;  /* 0x0000000000007918 */ /* 0x000fe20000000000 */
[----:B------:R-:W-:Y:S01]  /*10a0*/  ELECT P2, URZ, PT ;  /* 0x00000000003f782f */ /* 0x000fe20003840000 */
[----:B------:R-:W3:Y:S01]  /*10b0*/  SHFL.IDX PT, R11, R2, RZ, 0x1f ;  /* 0x00001fff020b7589 */ /* 0x000ee200000e0000 */
[----:B------:R-:W-:Y:S01]  /*10c0*/  UMOV UR11, 0x20 ;  /* 0x00000020000b7882 */ /* 0x000fe20000000000 */
[----:B-1----:R-:W-:Y:S01]  /*10d0*/  UMOV UR25, 0x80 ;  /* 0x0000008000197882 */ /* 0x002fe20000000000 */
[----:B------:R-:W-:Y:S01]  /*10e0*/  ULDC UR60, c[0x0][0xc] ;  /* 0x00000300003c7ab9 */ /* 0x000fe20000000800 */
[----:B------:R-:W-:Y:S01]  /*10f0*/  IMAD.MOV.U32 R16, RZ, RZ, -0x1 ;  /* 0xffffffffff107424 */ /* 0x000fe200078e00ff */
[----:B------:R-:W-:Y:S01]  /*1100*/  MOV R18, 0xffffffff ;  /* 0xffffffff00127802 */ /* 0x000fe20000000f00 */
[----:B------:R-:W-:Y:S01]  /*1110*/  IMAD.MOV.U32 R17, RZ, RZ, -0x1 ;  /* 0xffffffffff117424 */ /* 0x000fe200078e00ff */
[----:B--2---:R-:W-:-:S02]  /*1120*/  ISETP.NE.OR P1, PT, R12, RZ, !P1 ;  /* 0x000000ff0c00720c */ /* 0x004fc40004f25670 */
[----:B------:R-:W1:Y:S01]  /*1130*/  LDC.64 R12, c[0x0][0x8f8] ;  /* 0x00023e00ff0c7b82 */ /* 0x000e620000000a00 */
[----:B---3--:R-:W-:-:S10]  /*1140*/  ISETP.NE.OR P2, PT, R11, RZ, !P2 ;  /* 0x000000ff0b00720c */ /* 0x008fd40005745670 */
[----:B------:R-:W-:-:S03]  /*1150*/  VOTEU.ALL UP6, P1 ;  /* 0x00000000003f7886 */ /* 0x000fc600008c0000 */
[----:B------:R-:W-:Y:S02]  /*1160*/  VOTEU.ALL UP5, P2 ;  /* 0x00000000003f7886 */ /* 0x000fe400010a0000 */
[----:B------:R-:W2:Y:S01]  /*1170*/  @!UP6 S2UR UR5, SR_CgaCtaId ;  /* 0x000000000005e9c3 */ /* 0x000ea20000008800 */
[----:B------:R-:W-:-:S07]  /*1180*/  @!UP6 UMOV UR4, 0x400 ;  /* 0x000004000004e882 */ /* 0x000fce0000000000 */
[----:B------:R-:W3:Y:S01]  /*1190*/  @!UP5 S2UR UR24, SR_CgaCtaId ;  /* 0x000000000018d9c3 */ /* 0x000ee20000008800 */
[----:B--2---:R-:W-:Y:S02]  /*11a0*/  @!UP6 ULEA UR6, UR5, UR4, 0x18 ;  /* 0x000000040506e291 */ /* 0x004fe4000f8ec03f */
[----:B------:R-:W-:-:S04]  /*11b0*/  @!UP6 UIADD3 UR4, -UR11, 0x100000, URZ ;  /* 0x001000000b04e890 */ /* 0x000fc8000fffe13f */
[----:B------:R-:W-:Y:S02]  /*11c0*/  @!UP6 USHF.L.U32 UR5, UR4, 0xb, URZ ;  /* 0x0000000b0405e899 */ /* 0x000fe4000800063f */
[----:B------:R-:W-:Y:S01]  /*11d0*/  @!UP6 USHF.L.U32 UR4, UR4, 0x1, URZ ;  /* 0x000000010404e899 */ /* 0x000fe2000800063f */
[----:B------:R-:W-:Y:S01]  /*11e0*/  VOTEU.ALL UP6, P1 ;  /* 0x00000000003f7886 */ /* 0x000fe200008c0000 */
[----:B------:R-:W-:Y:S02]  /*11f0*/  @!UP5 UMOV UR11, 0x400 ;  /* 0x00000400000bd882 */ /* 0x000fe40000000000 */
[----:B---3--:R-:W-:Y:S02]  /*1200*/  @!UP5 ULEA UR11, UR24, UR11, 0x18 ;  /* 0x0000000b180bd291 */ /* 0x008fe4000f8ec03f */
[----:B------:R-:W-:-:S04]  /*1210*/  @!UP5 UIADD3 UR24, -UR25, 0x100000, URZ ;  /* 0x001000001918d890 */ /* 0x000fc8000fffe13f */
[----:B------:R-:W-:Y:S02]  /*1220*/  @!UP5 USHF.L.U32 UR25, UR24, 0xb, URZ ;  /* 0x0000000b1819d899 */ /* 0x000fe4000800063f */
[----:B------:R-:W-:Y:S01]  /*1230*/  @!UP5 USHF.L.U32 UR24, UR24, 0x1, URZ ;  /* 0x000000011818d899 */ /* 0x000fe2000800063f */
[----:B------:R-:W-:Y:S01]  /*1240*/  VOTEU.ALL UP5, P1 ;  /* 0x00000000003f7886 */ /* 0x000fe200008a0000 */
[----:B-1----:R-:W-:Y:S01]  /*1250*/  ISETP.LE.U32.AND P1, PT, R12, UR8, PT ;  /* 0x000000080c007c0c */ /* 0x002fe2000bf23070 */
[----:B------:R-:W1:Y:S02]  /*1260*/  FENCE.VIEW.ASYNC.S ;  /* 0x00000000000073c6 */ /* 0x000e640000000000 */
[----:B-1----:R-:W4:Y:S01]  /*1270*/  @!UP6 SYNCS.EXCH.64 URZ, [UR6+0x344e0], UR4 ;  /* 0x0344e004063fe5b2 */ /* 0x002f220008000100 */
[----:B------:R-:W-:Y:S01]  /*1280*/  MOV R12, UR7 ;  /* 0x00000007000c7c02 */ /* 0x000fe20008000f00 */
[----:B------:R-:W-:-:S03]  /*1290*/  VOTEU.ALL UP6, P2 ;  /* 0x00000000003f7886 */ /* 0x000fc600010c0000 */
[----:B------:R-:W-:Y:S01]  /*12a0*/  ISETP.GE.U32.AND.EX P1, PT, R12, R13, PT, P1 ;  /* 0x0000000d0c00720c */ /* 0x000fe20003f26110 */
[----:B------:R1:W4:Y:S01]  /*12b0*/  @!UP5 SYNCS.EXCH.64 URZ, [UR6+0x344e8], UR4 ;  /* 0x0344e804063fd5b2 */ /* 0x0003220008000100 */
[----:B------:R-:W-:Y:S01]  /*12c0*/  VOTEU.ALL UP5, P2 ;  /* 0x00000000003f7886 */ /* 0x000fe200010a0000 */
[----:B------:R-:W-:Y:S01]  /*12d0*/  NOP ;  /* 0x0000000000007918 */ /* 0x000fe20000000000 */
[----:B-1----:R-:W-:Y:S01]  /*12e0*/  ULDC.U8 UR4, c[0x0][0x900] ;  /* 0x0002400000047ab9 */ /* 0x002fe20000000000 */
[----:B------:R-:W-:Y:S01]  /*12f0*/  UMOV UR5, URZ ;  /* 0x0000003f00057c82 */ /* 0x000fe20008000000 */
[----:B------:R-:W-:Y:S01]  /*1300*/  ISETP.NE.AND P3, PT, RZ, UR4, PT ;  /* 0x00000004ff007c0c */ /* 0x000fe2000bf65270 */
[----:B------:R-:W-:Y:S01]  /*1310*/  UMOV UR4, URZ ;  /* 0x0000003f00047c82 */ /* 0x000fe20008000000 */
[----:B------:R-:W4:Y:S01]  /*1320*/  @!UP6 SYNCS.EXCH.64 URZ, [UR11+0x344f0], UR24 ;  /* 0x0344f0180b3fe5b2 */ /* 0x000f220008000100 */
[----:B------:R-:W-:Y:S01]  /*1330*/  VOTEU.ALL UP6, P2 ;  /* 0x00000000003f7886 */ /* 0x000fe200010c0000 */
[----:B------:R-:W-:Y:S01]  /*1340*/  UMOV UR6, URZ ;  /* 0x0000003f00067c82 */ /* 0x000fe20008000000 */
[----:B------:R-:W-:Y:S01]  /*1350*/  P2R R15, PR, RZ, 0x8 ;  /* 0x00000008ff0f7803 */ /* 0x000fe20000000000 */
[----:B------:R-:W4:Y:S01]  /*1360*/  @!UP5 SYNCS.EXCH.64 URZ, [UR11+0x344f8], UR24 ;  /* 0x0344f8180b3fd5b2 */ /* 0x000f220008000100 */
[----:B------:R-:W-:Y:S01]  /*1370*/  VOTEU.ALL UP5, P2 ;  /* 0x00000000003f7886 */ /* 0x000fe200010a0000 */
[----:B------:R-:W4:Y:S04]  /*1380*/  @!UP6 SYNCS.EXCH.64 URZ, [UR11+0x34500], UR24 ;  /* 0x034500180b3fe5b2 */ /* 0x000f280008000100 */
[----:B------:R1:W4:Y:S01]  /*1390*/  @!UP5 SYNCS.EXCH.64 URZ, [UR11+0x34508], UR24 ;  /* 0x034508180b3fd5b2 */ /* 0x0003220008000100 */
[----:B------:R-:W-:Y:S01]  /*13a0*/  NOP ;  /* 0x0000000000007918 */ /* 0x000fe20000000000 */
[----:B-1----:R-:W-:Y:S01]  /*13b0*/  UMOV UR11, URZ ;  /* 0x0000003f000b7c82 */ /* 0x002fe20008000000 */
[----:B----4-:R-:W-:Y:S06]  /*13c0*/  BAR.SYNC.DEFER_BLOCKING 0x0 ;  /* 0x0000000000007b1d */ /* 0x010fec0000010000 */
[----:B------:R-:W-:Y:S05]  /*13d0*/  @P3 BRA P1, `(.L_x_5) ;  /* 0x0000001400f83947 */ /* 0x000fea0000800000 */
[----:B------:R-:W-:Y:S01]  /*13e0*/  IMAD.U32 R11, RZ, RZ, UR7 ;  /* 0x00000007ff0b7e24 */ /* 0x000fe2000f8e00ff */
[----:B------:R-:W-:Y:S01]  /*13f0*/  ISETP.LE.U32.AND P1, PT, R6, UR8, PT ;  /* 0x0000000806007c0c */ /* 0x000fe2000bf23070 */
[----:B------:R-:W-:Y:S01]  /*1400*/  UMOV UR5, URZ ;  /* 0x0000003f00057c82 */ /* 0x000fe20008000000 */
[----:B------:R-:W-:Y:S01]  /*1410*/  UMOV UR6, URZ ;  /* 0x0000003f00067c82 */ /* 0x000fe20008000000 */
[----:B------:R-:W-:Y:S01]  /*1420*/  UMOV UR11, URZ ;  /* 0x0000003f000b7c82 */ /* 0x000fe20008000000 */
[----:B------:R-:W-:Y:S01]  /*1430*/  ISETP.GE.U32.AND.EX P1, PT, R11, R7, PT, P1 ;  /* 0x000000070b00720c */ /* 0x000fe20003f26110 */
[----:B------:R-:W-:-:S12]  /*1440*/  UMOV UR4, URZ ;  /* 0x0000003f00047c82 */ /* 0x000fd80008000000 */
[----:B------:R-:W-:Y:S05]  /*1450*/  @!P1 BRA `(.L_x_6) ;  /* 0x0000001000c49947 */ /* 0x000fea0003800000 */
[----:B------:R-:W-:Y:S01]  /*1460*/  IADD3 R12, R20, 0x20, RZ ;  /* 0x00000020140c7810 */ /* 0x000fe20007ffe0ff */
[----:B------:R-:W-:Y:S01]  /*1470*/  IMAD.MOV.U32 R6, RZ, RZ, R20 ;  /* 0x000000ffff067224 */ /* 0x000fe200078e0014 */
[----:B-----5:R-:W-:Y:S01]  /*1480*/  MOV R14, R0 ;  /* 0x00000000000e7202 */ /* 0x020fe20000000f00 */
[----:B------:R-:W-:Y:S01]  /*1490*/  IMAD.MOV.U32 R13, RZ, RZ, R8 ;  /* 0x000000ffff0d7224 */ /* 0x000fe200078e0008 */
[----:B------:R-:W-:-:S13]  /*14a0*/  ISETP.GE.AND P1, PT, R12, R3, PT ;  /* 0x000000030c00720c */ /* 0x000fda0003f26270 */
[----:B------:R-:W1:Y:S01]  /*14b0*/  @!P1 LDC.64 R18, c[0x0][0x918] ;  /* 0x00024600ff129b82 */ /* 0x000e620000000a00 */
[----:B------:R-:W-:Y:S01]  /*14c0*/  @!P1 IADD3 R7, R6, 0x20, RZ ;  /* 0x0000002006079810 */ /* 0x000fe20007ffe0ff */
[----:B------:R-:W-:Y:S02]  /*14d0*/  UIADD3 UR16, UP5, UR16, -0x1, URZ ;  /* 0xffffffff10107890 */ /* 0x000fe4000ffbe03f */
[----:B------:R-:W-:Y:S01]  /*14e0*/  UIADD3 UR14, UP6, UR14, -0x1, URZ ;  /* 0xffffffff0e0e7890 */ /* 0x000fe2000ffde03f */
[----:B------:R-:W-:Y:S01]  /*14f0*/  BSSY B0, `(.L_x_7) ;  /* 0x0000050000007945 */ /* 0x000fe20003800000 */
[----:B------:R-:W-:Y:S01]  /*1500*/  UIADD3.X UR17, UR17, -0x1, URZ, UP5, !UPT ;  /* 0xffffffff11117890 */ /* 0x000fe2000affe43f */
[----:B-1----:R-:W-:-:S05]  /*1510*/  @!P1 IMAD.WIDE R18, R7, 0xc, R18 ;  /* 0x0000000c07129825 */ /* 0x002fca00078e0212 */
[----:B------:R1:W5:Y:S04]  /*1520*/  @!P1 LDG.E R8, desc[UR38][R18.64] ;  /* 0x0000002612089981 */ /* 0x000368000c1e1900 */
[----:B------:R1:W5:Y:S01]  /*1530*/  @!P1 LDG.E R0, desc[UR38][R18.64+0x4] ;  /* 0x0000042612009981 */ /* 0x000362000c1e1900 */
[----:B------:R-:W-:Y:S01]  /*1540*/  ISETP.GE.AND P1, PT, R6, R3, PT ;  /* 0x000000030600720c */ /* 0x000fe20003f26270 */
[----:B------:R-:W-:Y:S01]  /*1550*/  UIADD3.X UR15, UR15, -0x1, URZ, UP6, !UPT ;  /* 0xffffffff0f0f7890 */ /* 0x000fe2000b7fe43f */
[----:B------:R-:W-:Y:S01]  /*1560*/  IMAD.MOV.U32 R11, RZ, RZ, RZ ;  /* 0x000000ffff0b7224 */ /* 0x000fe200078e00ff */
[----:B------:R-:W-:Y:S01]  /*1570*/  UIADD3 UR4, UR9, -0x1, URZ ;  /* 0xffffffff09047890 */ /* 0x000fe2000fffe03f */
[----:B------:R-:W-:Y:S01]  /*1580*/  MOV R7, RZ ;  /* 0x000000ff00077202 */ /* 0x000fe20000000f00 */
[----:B------:R-:W-:Y:S01]  /*1590*/  UIADD3 UR5, UR10, -0x1, URZ ;  /* 0xffffffff0a057890 */ /* 0x000fe2000fffe03f */
[----:B------:R-:W-:Y:S01]  /*15a0*/  IMAD.MOV.U32 R25, RZ, RZ, 0x7fffffff ;  /* 0x7fffffffff197424 */ /* 0x000fe200078e00ff */
[----:B------:R-:W-:-:S06]  /*15b0*/  MOV R28, RZ ;  /* 0x000000ff001c7202 */ /* 0x000fcc0000000f00 */
[----:B-1----:R-:W-:Y:S05]  /*15c0*/  @P1 BRA `(.L_x_8) ;  /* 0x0000000400081947 */ /* 0x002fea0003800000 */
[----:B------:R-:W-:Y:S02]  /*15d0*/  PLOP3.LUT P3, PT, PT, PT, UP0, 0x80, 0x0 ;  /* 0x000000000000781c */ /* 0x000fe40003f6f008 */
[C---:B------:R-:W-:Y:S02]  /*15e0*/  IADD3 R17, P2, R14.reuse, UR16, RZ ;  /* 0x000000100e117c10 */ /* 0x040fe4000ff5e0ff */
[C---:B------:R-:W-:Y:S02]  /*15f0*/  IADD3 R24, P1, R13.reuse, UR14, RZ ;  /* 0x0000000e0d187c10 */ /* 0x040fe4000ff3e0ff */
[----:B------:R-:W-:Y:S02]  /*1600*/  LEA.HI.X.SX32 R14, R14, UR17, 0x1, P2 ;  /* 0x000000110e0e7c11 */ /* 0x000fe400090f0eff */
[----:B------:R-:W-:-:S05]  /*1610*/  LEA.HI.X.SX32 R25, R13, UR15, 0x1, P1 ;  /* 0x0000000f0d197c11 */ /* 0x000fca00088f0eff */
[----:B------:R-:W-:Y:S05]  /*1620*/  @!P3 BRA `(.L_x_9) ;  /* 0x000000000030b947 */ /* 0x000fea0003800000 */
[----:B------:R-:W-:Y:S02]  /*1630*/  ULDC UR6, c[0x0][0x8dc] ;  /* 0x0002370000067ab9 */ /* 0x000fe40000000800 */
[----:B------:R-:W-:-:S05]  /*1640*/  IADD3 R13, P1, R24, UR6, RZ ;  /* 0x00000006180d7c10 */ /* 0x000fca000ff3e0ff */
[----:B------:R-:W-:-:S04]  /*1650*/  IMAD.X R25, RZ, RZ, R25, P1 ;  /* 0x000000ffff197224 */ /* 0x000fc800008e0619 */
[----:B------:R-:W-:-:S04]  /*1660*/  IMAD.WIDE.U32 R4, R25, UR20, RZ ;  /* 0x0000001419047c25 */ /* 0x000fc8000f8e00ff */
[----:B------:R-:W-:-:S04]  /*1670*/  IMAD.WIDE.U32 R18, P1, R13, UR21, R4 ;  /* 0x000000150d127c25 */ /* 0x000fc8000f820004 */
[----:B------:R-:W-:Y:S01]  /*1680*/  IMAD.WIDE.U32 R4, R13, UR20, RZ ;  /* 0x000000140d047c25 */ /* 0x000fe2000f8e00ff */
[----:B------:R-:W-:-:S03]  /*1690*/  IADD3.X R23, RZ, RZ, RZ, P1, !PT ;  /* 0x000000ffff177210 */ /* 0x000fc60000ffe4ff */
[----:B------:R-:W-:Y:S01]  /*16a0*/  IMAD.MOV.U32 R22, RZ, RZ, R19 ;  /* 0x000000ffff167224 */ /* 0x000fe200078e0013 */
[----:B------:R-:W-:-:S05]  /*16b0*/  IADD3 RZ, P1, R5, R18, RZ ;  /* 0x0000001205ff7210 */ /* 0x000fca0007f3e0ff */
[----:B------:R-:W-:-:S04]  /*16c0*/  IMAD.WIDE.U32.X R4, R25, UR21, R22, P1 ;  /* 0x0000001519047c25 */ /* 0x000fc800088e0416 */
[----:B------:R-:W-:Y:S01]  /*16d0*/  IMAD.MOV.U32 R25, RZ, RZ, R5 ;  /* 0x000000ffff197224 */ /* 0x000fe200078e0005 */
[----:B------:R-:W-:-:S07]  /*16e0*/  MOV R24, R4 ;  /* 0x0000000400187202 */ /* 0x000fce0000000f00 */
.L_x_9:
[----:B------:R-:W-:Y:S05]  /*16f0*/  @!P0 BRA `(.L_x_10) ;  /* 0x0000000000308947 */ /* 0x000fea0003800000 */
[----:B------:R-:W-:Y:S02]  /*1700*/  ULDC UR6, c[0x0][0x8f4] ;  /* 0x00023d0000067ab9 */ /* 0x000fe40000000800 */
[----:B------:R-:W-:-:S04]  /*1710*/  IADD3 R13, P1, R17, UR6, RZ ;  /* 0x00000006110d7c10 */ /* 0x000fc8000ff3e0ff */
[----:B------:R-:W-:-:S05]  /*1720*/  IADD3.X R17, RZ, R14, RZ, P1, !PT ;  /* 0x0000000eff117210 */ /* 0x000fca0000ffe4ff */
[----:B------:R-:W-:-:S04]  /*1730*/  IMAD.WIDE.U32 R4, R17, UR22, RZ ;  /* 0x0000001611047c25 */ /* 0x000fc8000f8e00ff */
[----:B------:R-:W-:-:S04]  /*1740*/  IMAD.WIDE.U32 R18, P1, R13, UR23, R4 ;  /* 0x000000170d127c25 */ /* 0x000fc8000f820004 */
[----:B------:R-:W-:Y:S01]  /*1750*/  IMAD.WIDE.U32 R4, R13, UR22, RZ ;  /* 0x000000160d047c25 */ /* 0x000fe2000f8e00ff */
[----:B------:R-:W-:-:S03]  /*1760*/  MOV R22, R19 ;  /* 0x0000001300167202 */ /* 0x000fc60000000f00 */
[----:B------:R-:W-:Y:S01]  /*1770*/  IMAD.X R23, RZ, RZ, RZ, P1 ;  /* 0x000000ffff177224 */ /* 0x000fe200008e06ff */
[----:B------:R-:W-:-:S05]  /*1780*/  IADD3 RZ, P1, R5, R18, RZ ;  /* 0x0000001205ff7210 */ /* 0x000fca0007f3e0ff */
[----:B------:R-:W-:-:S04]  /*1790*/  IMAD.WIDE.U32.X R4, R17, UR23, R22, P1 ;  /* 0x0000001711047c25 */ /* 0x000fc800088e0416 */
[----:B------:R-:W-:Y:S01]  /*17a0*/  IMAD.MOV.U32 R17, RZ, RZ, R4 ;  /* 0x000000ffff117224 */ /* 0x000fe200078e0004 */
[----:B------:R-:W-:-:S07]  /*17b0*/  MOV R14, R5 ;  /* 0x00000005000e7202 */ /* 0x000fce0000000f00 */
.L_x_10:
[----:B------:R-:W-:Y:S02]  /*17c0*/  SHF.R.U64 R5, R24, UR18, R25 ;  /* 0x0000001218057c19 */ /* 0x000fe40008001219 */
[----:B------:R-:W-:-:S03]  /*17d0*/  SHF.R.U64 R4, R17, UR29, R14 ;  /* 0x0000001d11047c19 */ /* 0x000fc6000800120e */
[----:B------:R-:W-:Y:S01]  /*17e0*/  VIADD R17, R5, UR4 ;  /* 0x0000000405117c36 */ /* 0x000fe20008000000 */
[----:B------:R-:W-:-:S04]  /*17f0*/  IADD3 R18, R4, UR5, RZ ;  /* 0x0000000504127c10 */ /* 0x000fc8000fffe0ff */
[----:B------:R-:W-:Y:S02]  /*1800*/  IABS R13, R17 ;  /* 0x00000011000d7213 */ /* 0x000fe40000000000 */
[----:B------:R-:W-:-:S03]  /*1810*/  IABS R14, R18 ;  /* 0x00000012000e7213 */ /* 0x000fc60000000000 */
[----:B------:R-:W-:-:S04]  /*1820*/  IMAD.HI.U32 R4, R13, UR13, RZ ;  /* 0x0000000d0d047c27 */ /* 0x000fc8000f8e00ff */
[----:B------:R-:W-:-:S04]  /*1830*/  IMAD.HI.U32 R5, R14, UR19, RZ ;  /* 0x000000130e057c27 */ /* 0x000fc8000f8e00ff */
[----:B------:R-:W-:Y:S02]  /*1840*/  IMAD R4, R4, UR28, R13 ;  /* 0x0000001c04047c24 */ /* 0x000fe4000f8e020d */
[----:B------:R-:W-:Y:S01]  /*1850*/  IMAD R5, R5, UR30, R14 ;  /* 0x0000001e05057c24 */ /* 0x000fe2000f8e020e */
[----:B------:R-:W-:Y:S01]  /*1860*/  MOV R14, UR33 ;  /* 0x00000021000e7c02 */ /* 0x000fe20008000f00 */
[----:B------:R-:W-:Y:S01]  /*1870*/  IMAD.U32 R13, RZ, RZ, UR32 ;  /* 0x00000020ff0d7e24 */ /* 0x000fe2000f8e00ff */
[----:B------:R-:W-:Y:S02]  /*1880*/  ISETP.LT.U32.AND P1, PT, R4, UR27, PT ;  /* 0x0000001b04007c0c */ /* 0x000fe4000bf21070 */
[----:B------:R-:W-:-:S11]  /*1890*/  ISETP.LT.U32.AND P2, PT, R5, UR26, PT ;  /* 0x0000001a05007c0c */ /* 0x000fd6000bf41070 */
[----:B------:R-:W-:Y:S01]  /*18a0*/  @!P1 VIADD R4, R4, -UR27 ;  /* 0x8000001b04049c36 */ /* 0x000fe20008000000 */
[----:B------:R-:W-:Y:S02]  /*18b0*/  ISETP.GE.AND P1, PT, R18, RZ, PT ;  /* 0x000000ff1200720c */ /* 0x000fe40003f26270 */
[----:B------:R-:W-:Y:S02]  /*18c0*/  @!P2 IADD3 R5, R5, -UR26, RZ ;  /* 0x8000001a0505ac10 */ /* 0x000fe4000fffe0ff */
[----:B------:R-:W-:Y:S02]  /*18d0*/  ISETP.LT.U32.AND P3, PT, R4, UR27, PT ;  /* 0x0000001b04007c0c */ /* 0x000fe4000bf61070 */
[----:B------:R-:W-:Y:S02]  /*18e0*/  ISETP.LT.U32.AND P4, PT, R5, UR26, PT ;  /* 0x0000001a05007c0c */ /* 0x000fe4000bf81070 */
[----:B------:R-:W-:-:S09]  /*18f0*/  ISETP.GE.AND P2, PT, R17, RZ, PT ;  /* 0x000000ff1100720c */ /* 0x000fd20003f46270 */
[----:B------:R-:W-:Y:S01]  /*1900*/  @!P3 VIADD R4, R4, -UR27 ;  /* 0x8000001b0404bc36 */ /* 0x000fe20008000000 */
[----:B------:R-:W-:Y:S02]  /*1910*/  PLOP3.LUT P3, PT, PT, PT, UP4, 0x80, 0x0 ;  /* 0x000000000000781c */ /* 0x000fe40003f6f048 */
[----:B------:R-:W-:Y:S01]  /*1920*/  @!P4 IADD3 R5, R5, -UR26, RZ ;  /* 0x8000001a0505cc10 */ /* 0x000fe2000fffe0ff */
[----:B------:R-:W-:Y:S01]  /*1930*/  @!P2 IMAD.MOV R4, RZ, RZ, -R4 ;  /* 0x000000ffff04a224 */ /* 0x000fe200078e0a04 */
[----:B------:R-:W-:Y:S02]  /*1940*/  PLOP3.LUT P4, PT, PT, PT, UP2, 0x80, 0x0 ;  /* 0x000000000000781c */ /* 0x000fe40003f8f028 */
[----:B------:R-:W-:Y:S02]  /*1950*/  @!P1 IADD3 R5, -R5, RZ, RZ ;  /* 0x000000ff05059210 */ /* 0x000fe40007ffe1ff */
[----:B------:R-:W-:Y:S02]  /*1960*/  SEL R4, R13, R4, !P3 ;  /* 0x000000040d047207 */ /* 0x000fe40005800000 */
[----:B------:R-:W-:-:S02]  /*1970*/  SEL R5, R14, R5, !P4 ;  /* 0x000000050e057207 */ /* 0x000fc40006000000 */
[----:B------:R-:W-:Y:S01]  /*1980*/  PLOP3.LUT P1, PT, PT, PT, UP3, 0x80, 0x0 ;  /* 0x000000000000781c */ /* 0x000fe20003f2f038 */
[----:B------:R-:W-:Y:S01]  /*1990*/  IMAD.IADD R14, R17, 0x1, -R4 ;  /* 0x00000001110e7824 */ /* 0x000fe200078e0a04 */
[----:B------:R-:W-:-:S04]  /*19a0*/  IADD3 R5, R18, -R5, RZ ;  /* 0x8000000512057210 */ /* 0x000fc80007ffe0ff */
[----:B------:R-:W-:Y:S01]  /*19b0*/  SEL R4, R5, R14, !P1 ;  /* 0x0000000e05047207 */ /* 0x000fe20004800000 */
[----:B------:R-:W-:-:S03]  /*19c0*/  IMAD R25, R14, R5, RZ ;  /* 0x000000050e197224 */ /* 0x000fc600078e02ff */
[----:B------:R-:W-:Y:S02]  /*19d0*/  SHF.R.S32.HI R5, RZ, 0x1f, R4 ;  /* 0x0000001fff057819 */ /* 0x000fe40000011404 */
[----:B------:R-:W-:-:S07]  /*19e0*/  SHF.R.S32.HI R28, RZ, 0x1f, R25 ;  /* 0x0000001fff1c7819 */ /* 0x000fce0000011419 */
.L_x_8:
[----:B------:R-:W-:Y:S05]  /*19f0*/  BSYNC B0 ;  /* 0x0000000000007941 */ /* 0x000fea0003800000 */
.L_x_7:
[----:B------:R-:W1:Y:S01]  /*1a00*/  SHFL.UP PT, R14, R25, 0x1, RZ ;  /* 0x04200000190e7989 */ /* 0x000e6200000e00ff */
[C---:B------:R-:W-:Y:S02]  /*1a10*/  ISETP.NE.AND P2, PT, R20.reuse, RZ, PT ;  /* 0x000000ff1400720c */ /* 0x040fe40003f45270 */
[C---:B------:R-:W-:Y:S01]  /*1a20*/  ISETP.GE.U32.AND P3, PT, R20.reuse, 0x2, PT ;  /* 0x000000021400780c */ /* 0x040fe20003f66070 */
[----:B------:R-:W2:Y:S01]  /*1a30*/  SHFL.UP PT, R13, R28, 0x1, RZ ;  /* 0x042000001c0d7989 */ /* 0x000ea200000e00ff */
[C---:B------:R-:W-:Y:S02]  /*1a40*/  ISETP.GE.U32.AND P4, PT, R20.reuse, 0x4, PT ;  /* 0x000000041400780c */ /* 0x040fe40003f86070 */
[C---:B------:R-:W-:Y:S02]  /*1a50*/  ISETP.GE.U32.AND P5, PT, R20.reuse, 0x8, PT ;  /* 0x000000081400780c */ /* 0x040fe40003fa6070 */
[----:B------:R-:W-:Y:S02]  /*1a60*/  ISETP.GE.U32.AND P6, PT, R20, 0x10, PT ;  /* 0x000000101400780c */ /* 0x000fe40003fc6070 */
[----:B-1----:R-:W-:-:S02]  /*1a70*/  SEL R14, R14, RZ, P2 ;  /* 0x000000ff0e0e7207 */ /* 0x002fc40001000000 */
[----:B--2---:R-:W-:Y:S02]  /*1a80*/  SEL R13, R13, RZ, P2 ;  /* 0x000000ff0d0d7207 */ /* 0x004fe40001000000 */
[----:B------:R-:W-:-:S05]  /*1a90*/  IADD3 R19, P1, R14, R25, RZ ;  /* 0x000000190e137210 */ /* 0x000fca0007f3e0ff */
[----:B------:R-:W-:Y:S01]  /*1aa0*/  IMAD.X R18, R13, 0x1, R28, P1 ;  /* 0x000000010d127824 */ /* 0x000fe200008e061c */
[----:B------:R-:W1:Y:S04]  /*1ab0*/  SHFL.UP PT, R14, R19, 0x2, RZ ;  /* 0x04400000130e7989 */ /* 0x000e6800000e00ff */
[----:B------:R-:W2:Y:S01]  /*1ac0*/  SHFL.UP PT, R13, R18, 0x2, RZ ;  /* 0x04400000120d7989 */ /* 0x000ea200000e00ff */
[----:B-1----:R-:W-:-:S04]  /*1ad0*/  SEL R14, R14, RZ, P3 ;  /* 0x000000ff0e0e7207 */ /* 0x002fc80001800000 */
[----:B------:R-:W-:Y:S02]  /*1ae0*/  IADD3 R17, P1, R14, R19, RZ ;  /* 0x000000130e117210 */ /* 0x000fe40007f3e0ff */
[----:B--2---:R-:W-:-:S03]  /*1af0*/  SEL R13, R13, RZ, P3 ;  /* 0x000000ff0d0d7207 */ /* 0x004fc60001800000 */
[----:B------:R-:W1:Y:S01]  /*1b00*/  SHFL.UP PT, R14, R17, 0x4, RZ ;  /* 0x04800000110e7989 */ /* 0x000e6200000e00ff */
[----:B------:R-:W-:-:S05]  /*1b10*/  IADD3.X R22, R13, R18, RZ, P1, !PT ;  /* 0x000000120d167210 */ /* 0x000fca0000ffe4ff */
[----:B------:R-:W2:Y:S01]  /*1b20*/  SHFL.UP PT, R13, R22, 0x4, RZ ;  /* 0x04800000160d7989 */ /* 0x000ea200000e00ff */
[----:B-1----:R-:W-:-:S04]  /*1b30*/  SEL R14, R14, RZ, P4 ;  /* 0x000000ff0e0e7207 */ /* 0x002fc80002000000 */
[----:B------:R-:W-:Y:S02]  /*1b40*/  IADD3 R19, P1, R14, R17, RZ ;  /* 0x000000110e137210 */ /* 0x000fe40007f3e0ff */
[----:B--2---:R-:W-:-:S03]  /*1b50*/  SEL R13, R13, RZ, P4 ;  /* 0x000000ff0d0d7207 */ /* 0x004fc60002000000 */
[----:B------:R-:W1:Y:S02]  /*1b60*/  SHFL.UP PT, R14, R19, 0x8, RZ ;  /* 0x05000000130e7989 */ /* 0x000e6400000e00ff */
[----:B------:R-:W-:-:S05]  /*1b70*/  IMAD.X R18, R13, 0x1, R22, P1 ;  /* 0x000000010d127824 */ /* 0x000fca00008e0616 */
        /* <DEDUP_REMOVED lines=9> */
[----:B--2---:R-:W-:-:S05]  /*1c10*/  SEL R13, R13, RZ, P6 ;  /* 0x000000ff0d0d7207 */ /* 0x004fca0003000000 */
[----:B------:R-:W-:Y:S01]  /*1c20*/  IMAD.X R22, R13, 0x1, R24, P1 ;  /* 0x000000010d167824 */ /* 0x000fe200008e0618 */
[----:B------:R-:W-:-:S04]  /*1c30*/  ISETP.GT.U32.AND P1, PT, R18, UR8, PT ;  /* 0x0000000812007c0c */ /* 0x000fc8000bf24070 */
[----:B------:R-:W-:-:S13]  /*1c40*/  ISETP.GT.U32.AND.EX P1, PT, R22, UR7, PT, P1 ;  /* 0x0000000716007c0c */ /* 0x000fda000bf24110 */
[----:B------:R-:W-:-:S04]  /*1c50*/  VOTE.ANY R14, PT, P1 ;  /* 0x00000000000e7806 */ /* 0x000fc800008e0100 */
[----:B------:R-:W-:-:S13]  /*1c60*/  ISETP.NE.AND P1, PT, R14, RZ, PT ;  /* 0x000000ff0e00720c */ /* 0x000fda0003f25270 */
[----:B------:R-:W-:Y:S05]  /*1c70*/  @P1 BRA `(.L_x_11) ;  /* 0x00000008006c1947 */ /* 0x000fea0003800000 */
[----:B------:R-:W1:Y:S01]  /*1c80*/  LDC R3, c[0x0][0x910] ;  /* 0x00024400ff037b82 */ /* 0x000e620000000800 */
[----:B------:R-:W-:Y:S01]  /*1c90*/  MOV R23, R18 ;  /* 0x0000001200177202 */ /* 0x000fe20000000f00 */
[----:B------:R-:W-:Y:S01]  /*1ca0*/  IMAD.MOV.U32 R26, RZ, RZ, R22 ;  /* 0x000000ffff1a7224 */ /* 0x000fe200078e0016 */
[----:B------:R-:W-:Y:S01]  /*1cb0*/  ULDC UR13, c[0x0][0x8f4] ;  /* 0x00023d00000d7ab9 */ /* 0x000fe20000000800 */
[----:B------:R-:W-:Y:S01]  /*1cc0*/  ULDC UR6, c[0x0][0x8dc] ;  /* 0x0002370000067ab9 */ /* 0x000fe20000000800 */
[----:B------:R-:W-:Y:S01]  /*1cd0*/  ULDC UR22, c[0x0][0x8d8] ;  /* 0x0002360000167ab9 */ /* 0x000fe20000000800 */
[----:B------:R-:W-:Y:S01]  /*1ce0*/  ULDC UR23, c[0x0][0x8f0] ;  /* 0x00023c0000177ab9 */ /* 0x000fe20000000800 */
[----:B------:R-:W-:Y:S01]  /*1cf0*/  ULDC.64 UR18, c[0x0][0x8d0] ;  /* 0x0002340000127ab9 */ /* 0x000fe20000000a00 */
[----:B------:R-:W-:-:S05]  /*1d00*/  ULDC.64 UR20, c[0x0][0x8e8] ;  /* 0x00023a0000147ab9 */ /* 0x000fca0000000a00 */
.L_x_16:
[----:B------:R-:W-:Y:S01]  /*1d10*/  MOV R6, R12 ;  /* 0x0000000c00067202 */ /* 0x000fe20000000f00 */
[----:B------:R-:W-:Y:S01]  /*1d20*/  VIADD R12, R12, 0x20 ;  /* 0x000000200c0c7836 */ /* 0x000fe20000000000 */
[----:B-----5:R-:W-:Y:S01]  /*1d30*/  MOV R14, R0 ;  /* 0x00000000000e7202 */ /* 0x020fe20000000f00 */
[----:B------:R-:W-:-:S03]  /*1d40*/  IMAD.MOV.U32 R13, RZ, RZ, R8 ;  /* 0x000000ffff0d7224 */ /* 0x000fc600078e0008 */
[----:B-1----:R-:W-:-:S13]  /*1d50*/  ISETP.GE.AND P1, PT, R12, R3, PT ;  /* 0x000000030c00720c */ /* 0x002fda0003f26270 */
[----:B------:R-:W1:Y:S01]  /*1d60*/  @!P1 LDC.64 R18, c[0x0][0x918] ;  /* 0x00024600ff129b82 */ /* 0x000e620000000a00 */
[----:B------:R-:W-:Y:S01]  /*1d70*/  @!P1 IADD3 R7, R6, 0x20, RZ ;  /* 0x0000002006079810 */ /* 0x000fe20007ffe0ff */
[----:B------:R2:W3:Y:S01]  /*1d80*/  SHFL.IDX PT, R11, R23, 0x1f, 0x1f ;  /* 0x03e01f00170b7f89 */ /* 0x0004e200000e0000 */
[----:B------:R-:W-:Y:S03]  /*1d90*/  BSSY B0, `(.L_x_12) ;  /* 0x0000064000007945 */ /* 0x000fe60003800000 */
[----:B-1----:R-:W-:-:S05]  /*1da0*/  @!P1 IMAD.WIDE R18, R7, 0xc, R18 ;  /* 0x0000000c07129825 */ /* 0x002fca00078e0212 */
[----:B------:R2:W5:Y:S04]  /*1db0*/  @!P1 LDG.E R8, desc[UR38][R18.64] ;  /* 0x0000002612089981 */ /* 0x000568000c1e1900 */
[----:B------:R2:W5:Y:S01]  /*1dc0*/  @!P1 LDG.E R0, desc[UR38][R18.64+0x4] ;  /* 0x0000042612009981 */ /* 0x000562000c1e1900 */
[----:B------:R-:W-:Y:S01]  /*1dd0*/  ISETP.GE.AND P1, PT, R6, R3, PT ;  /* 0x000000030600720c */ /* 0x000fe20003f26270 */
[----:B------:R-:W-:Y:S01]  /*1de0*/  IMAD.MOV.U32 R25, RZ, RZ, 0x7fffffff ;  /* 0x7fffffffff197424 */ /* 0x000fe200078e00ff */
[----:B------:R-:W-:Y:S01]  /*1df0*/  MOV R28, RZ ;  /* 0x000000ff001c7202 */ /* 0x000fe20000000f00 */
[----:B------:R2:W1:Y:S10]  /*1e00*/  SHFL.IDX PT, R7, R26, 0x1f, 0x1f ;  /* 0x03e01f001a077f89 */ /* 0x00047400000e0000 */
[----:B--23--:R-:W-:Y:S05]  /*1e10*/  @P1 BRA `(.L_x_13) ;  /* 0x00000004006c1947 */ /* 0x00cfea0003800000 */
[----:B------:R-:W-:Y:S02]  /*1e20*/  IABS R26, R9 ;  /* 0x00000009001a7213 */ /* 0x000fe40000000000 */
[C---:B------:R-:W-:Y:S02]  /*1e30*/  IADD3 R17, P1, R13.reuse, UR14, RZ ;  /* 0x0000000e0d117c10 */ /* 0x040fe4000ff3e0ff */
[----:B------:R-:W2:Y:S02]  /*1e40*/  I2F.RP R4, R26 ;  /* 0x0000001a00047306 */ /* 0x000ea40000209400 */
[----:B------:R-:W-:Y:S02]  /*1e50*/  LEA.HI.X.SX32 R24, R13, UR15, 0x1, P1 ;  /* 0x0000000f0d187c11 */ /* 0x000fe400088f0eff */
[----:B------:R-:W-:-:S04]  /*1e60*/  IADD3 R13, P1, R14, UR16, RZ ;  /* 0x000000100e0d7c10 */ /* 0x000fc8000ff3e0ff */
[----:B------:R-:W-:Y:S02]  /*1e70*/  LEA.HI.X.SX32 R14, R14, UR17, 0x1, P1 ;  /* 0x000000110e0e7c11 */ /* 0x000fe400088f0eff */
[----:B------:R-:W-:Y:S01]  /*1e80*/  PLOP3.LUT P1, PT, PT, PT, UP0, 0x80, 0x0 ;  /* 0x000000000000781c */ /* 0x000fe20003f2f008 */
[----:B--2---:R-:W2:Y:S02]  /*1e90*/  MUFU.RCP R4, R4 ;  /* 0x0000000400047308 */ /* 0x004ea40000001000 */
[----:B--2---:R-:W-:-:S06]  /*1ea0*/  VIADD R5, R4, 0xffffffe ;  /* 0x0ffffffe04057836 */ /* 0x004fcc0000000000 */
[----:B------:R-:W2:Y:S02]  /*1eb0*/  F2I.FTZ.U32.TRUNC.NTZ R27, R5 ;  /* 0x00000005001b7305 */ /* 0x000ea4000021f000 */
[----:B--2---:R-:W-:Y:S02]  /*1ec0*/  IADD3 R28, RZ, -R27, RZ ;  /* 0x8000001bff1c7210 */ /* 0x004fe40007ffe0ff */
[----:B------:R-:W-:Y:S05]  /*1ed0*/  @!P1 BRA `(.L_x_14) ;  /* 0x00000000002c9947 */ /* 0x000fea0003800000 */
        /* <DEDUP_REMOVED lines=11> */
.L_x_14:
[----:B------:R-:W-:Y:S05]  /*1f90*/  @!P0 BRA `(.L_x_15) ;  /* 0x00000000002c8947 */ /* 0x000fea0003800000 */
        /* <DEDUP_REMOVED lines=11> */
.L_x_15:
[----:B------:R-:W-:Y:S01]  /*2050*/  IABS R4, R9 ;  /* 0x0000000900047213 */ /* 0x000fe20000000000 */
[----:B------:R-:W-:Y:S01]  /*2060*/  IMAD.MOV.U32 R5, RZ, RZ, R28 ;  /* 0x000000ffff057224 */ /* 0x000fe200078e001c */
[----:B------:R-:W-:Y:S02]  /*2070*/  SHF.R.U64 R13, R13, UR23, R14 ;  /* 0x000000170d0d7c19 */ /* 0x000fe4000800120e */
[----:B------:R-:W-:Y:S01]  /*2080*/  SHF.R.U64 R17, R17, UR22, R24 ;  /* 0x0000001611117c19 */ /* 0x000fe20008001218 */
[----:B------:R-:W-:Y:S01]  /*2090*/  IMAD.MOV R18, RZ, RZ, -R4 ;  /* 0x000000ffff127224 */ /* 0x000fe200078e0a04 */
[----:B------:R-:W-:Y:S01]  /*20a0*/  IADD3 R19, R13, UR5, RZ ;  /* 0x000000050d137c10 */ /* 0x000fe2000fffe0ff */
[----:B------:R-:W-:Y:S01]  /*20b0*/  IMAD R13, R5, R26, RZ ;  /* 0x0000001a050d7224 */ /* 0x000fe200078e02ff */
[----:B------:R-:W-:Y:S01]  /*20c0*/  MOV R4, RZ ;  /* 0x000000ff00047202 */ /* 0x000fe20000000f00 */
[----:B------:R-:W-:Y:S01]  /*20d0*/  IMAD.MOV.U32 R5, RZ, RZ, R27 ;  /* 0x000000ffff057224 */ /* 0x000fe200078e001b */
[----:B------:R-:W-:-:S02]  /*20e0*/  IABS R14, R19 ;  /* 0x00000013000e7213 */ /* 0x000fc40000000000 */
[----:B------:R-:W-:Y:S01]  /*20f0*/  IABS R24, R10 ;  /* 0x0000000a00187213 */ /* 0x000fe20000000000 */
[----:B------:R-:W-:Y:S01]  /*2100*/  IMAD.HI.U32 R4, R27, R13, R4 ;  /* 0x0000000d1b047227 */ /* 0x000fe200078e0004 */
[----:B------:R-:W-:-:S03]  /*2110*/  MOV R13, R14 ;  /* 0x0000000e000d7202 */ /* 0x000fc60000000f00 */
[----:B------:R-:W-:Y:S01]  /*2120*/  IMAD.MOV.U32 R5, RZ, RZ, R18 ;  /* 0x000000ffff057224 */ /* 0x000fe200078e0012 */
[----:B------:R-:W-:Y:S01]  /*2130*/  IABS R18, R10 ;  /* 0x0000000a00127213 */ /* 0x000fe20000000000 */
[----:B------:R-:W-:-:S03]  /*2140*/  IMAD.HI.U32 R4, R4, R13, RZ ;  /* 0x0000000d04047227 */ /* 0x000fc600078e00ff */
[----:B------:R-:W2:Y:S01]  /*2150*/  I2F.RP R22, R18 ;  /* 0x0000001200167306 */ /* 0x000ea20000209400 */
[----:B------:R-:W-:Y:S02]  /*2160*/  IMAD R13, R4, R5, R13 ;  /* 0x00000005040d7224 */ /* 0x000fe400078e020d */
[----:B------:R-:W-:-:S03]  /*2170*/  VIADD R14, R17, UR4 ;  /* 0x00000004110e7c36 */ /* 0x000fc60008000000 */
[----:B------:R-:W-:Y:S02]  /*2180*/  ISETP.GT.U32.AND P1, PT, R26, R13, PT ;  /* 0x0000000d1a00720c */ /* 0x000fe40003f24070 */
[----:B--2---:R-:W2:Y:S11]  /*2190*/  MUFU.RCP R22, R22 ;  /* 0x0000001600167308 */ /* 0x004eb60000001000 */
[----:B------:R-:W-:Y:S01]  /*21a0*/  @!P1 IADD3 R13, R13, -R26, RZ ;  /* 0x8000001a0d0d9210 */ /* 0x000fe20007ffe0ff */
[----:B--2---:R-:W-:-:S04]  /*21b0*/  VIADD R4, R22, 0xffffffe ;  /* 0x0ffffffe16047836 */ /* 0x004fc80000000000 */
[----:B------:R2:W3:Y:S02]  /*21c0*/  F2I.FTZ.U32.TRUNC.NTZ R5, R4 ;  /* 0x0000000400057305 */ /* 0x0004e4000021f000 */
[----:B--2---:R-:W-:Y:S02]  /*21d0*/  MOV R4, RZ ;  /* 0x000000ff00047202 */ /* 0x004fe40000000f00 */
[----:B---3--:R-:W-:-:S05]  /*21e0*/  IADD3 R23, RZ, -R5, RZ ;  /* 0x80000005ff177210 */ /* 0x008fca0007ffe0ff */
[----:B------:R-:W-:Y:S01]  /*21f0*/  IMAD R17, R23, R18, RZ ;  /* 0x0000001217117224 */ /* 0x000fe200078e02ff */
[----:B------:R-:W-:-:S03]  /*2200*/  IABS R23, R14 ;  /* 0x0000000e00177213 */ /* 0x000fc60000000000 */
[----:B------:R-:W-:Y:S01]  /*2210*/  IMAD.HI.U32 R22, R5, R17, R4 ;  /* 0x0000001105167227 */ /* 0x000fe200078e0004 */
[----:B------:R-:W-:-:S03]  /*2220*/  MOV R5, R23 ;  /* 0x0000001700057202 */ /* 0x000fc60000000f00 */
[----:B------:R-:W-:Y:S02]  /*2230*/  IMAD.MOV R17, RZ, RZ, -R24 ;  /* 0x000000ffff117224 */ /* 0x000fe400078e0a18 */
[----:B------:R-:W-:-:S04]  /*2240*/  IMAD.HI.U32 R4, R22, R5, RZ ;  /* 0x0000000516047227 */ /* 0x000fc800078e00ff */
[----:B------:R-:W-:-:S05]  /*2250*/  IMAD R5, R4, R17, R5 ;  /* 0x0000001104057224 */ /* 0x000fca00078e0205 */
[----:B------:R-:W-:-:S13]  /*2260*/  ISETP.GT.U32.AND P1, PT, R18, R5, PT ;  /* 0x000000051200720c */ /* 0x000fda0003f24070 */
[----:B------:R-:W-:Y:S01]  /*2270*/  @!P1 IMAD.IADD R5, R5, 0x1, -R18 ;  /* 0x0000000105059824 */ /* 0x000fe200078e0a12 */
[----:B------:R-:W-:-:S13]  /*2280*/  ISETP.GT.U32.AND P1, PT, R26, R13, PT ;  /* 0x0000000d1a00720c */ /* 0x000fda0003f24070 */
[----:B------:R-:W-:Y:S02]  /*2290*/  @!P1 IADD3 R13, R13, -R26, RZ ;  /* 0x8000001a0d0d9210 */ /* 0x000fe40007ffe0ff */
[----:B------:R-:W-:Y:S02]  /*22a0*/  ISETP.GT.U32.AND P1, PT, R18, R5, PT ;  /* 0x000000051200720c */ /* 0x000fe40003f24070 */
[----:B------:R-:W-:-:S11]  /*22b0*/  MOV R4, R13 ;  /* 0x0000000d00047202 */ /* 0x000fd60000000f00 */
[----:B------:R-:W-:Y:S01]  /*22c0*/  @!P1 IMAD.IADD R5, R5, 0x1, -R18 ;  /* 0x0000000105059824 */ /* 0x000fe200078e0a12 */
[----:B------:R-:W-:-:S13]  /*22d0*/  ISETP.GE.AND P1, PT, R19, RZ, PT ;  /* 0x000000ff1300720c */ /* 0x000fda0003f26270 */
[----:B------:R-:W-:Y:S01]  /*22e0*/  @!P1 IMAD.MOV R4, RZ, RZ, -R4 ;  /* 0x000000ffff049224 */ /* 0x000fe200078e0a04 */
[----:B------:R-:W-:-:S13]  /*22f0*/  ISETP.GE.AND P1, PT, R14, RZ, PT ;  /* 0x000000ff0e00720c */ /* 0x000fda0003f26270 */
[----:B------:R-:W-:Y:S02]  /*2300*/  @!P1 IADD3 R5, -R5, RZ, RZ ;  /* 0x000000ff05059210 */ /* 0x000fe40007ffe1ff */
[----:B------:R-:W-:-:S13]  /*2310*/  ISETP.NE.AND P1, PT, RZ, UR10, PT ;  /* 0x0000000aff007c0c */ /* 0x000fda000bf25270 */
[----:B------:R-:W-:Y:S02]  /*2320*/  @!P1 LOP3.LUT R4, RZ, UR10, RZ, 0x33, !PT ;  /* 0x0000000aff049c12 */ /* 0x000fe4000f8e33ff */
[----:B------:R-:W-:-:S03]  /*2330*/  ISETP.NE.AND P1, PT, RZ, UR9, PT ;  /* 0x00000009ff007c0c */ /* 0x000fc6000bf25270 */
[----:B------:R-:W-:-:S10]  /*2340*/  IMAD.IADD R4, R19, 0x1, -R4 ;  /* 0x0000000113047824 */ /* 0x000fd400078e0a04 */
[----:B------:R-:W-:Y:S02]  /*2350*/  @!P1 LOP3.LUT R5, RZ, UR9, RZ, 0x33, !PT ;  /* 0x00000009ff059c12 */ /* 0x000fe4000f8e33ff */
[----:B------:R-:W-:Y:S02]  /*2360*/  PLOP3.LUT P1, PT, PT, PT, UP3, 0x80, 0x0 ;  /* 0x000000000000781c */ /* 0x000fe40003f2f038 */
[----:B------:R-:W-:-:S04]  /*2370*/  IADD3 R5, -R5, R14, RZ ;  /* 0x0000000e05057210 */ /* 0x000fc80007ffe1ff */
[CC--:B------:R-:W-:Y:S01]  /*2380*/  SEL R13, R4.reuse, R5.reuse, !P1 ;  /* 0x00000005040d7207 */ /* 0x0c0fe20004800000 */
[----:B------:R-:W-:-:S03]  /*2390*/  IMAD R25, R4, R5, RZ ;  /* 0x0000000504197224 */ /* 0x000fc600078e02ff */
[--C-:B------:R-:W-:Y:S01]  /*23a0*/  SHF.R.S32.HI R5, RZ, 0x1f, R13.reuse ;  /* 0x0000001fff057819 */ /* 0x100fe2000001140d */
[----:B------:R-:W-:Y:S01]  /*23b0*/  IMAD.MOV.U32 R4, RZ, RZ, R13 ;  /* 0x000000ffff047224 */ /* 0x000fe200078e000d */
[----:B------:R-:W-:-:S07]  /*23c0*/  SHF.R.S32.HI R28, RZ, 0x1f, R25 ;  /* 0x0000001fff1c7819 */ /* 0x000fce0000011419 */
.L_x_13:
[----:B------:R-:W-:Y:S05]  /*23d0*/  BSYNC B0 ;  /* 0x0000000000007941 */ /* 0x000fea0003800000 */
.L_x_12:
[----:B------:R-:W2:Y:S04]  /*23e0*/  SHFL.UP PT, R14, R25, 0x1, RZ ;  /* 0x04200000190e7989 */ /* 0x000ea800000e00ff */
[----:B------:R-:W3:Y:S01]  /*23f0*/  SHFL.UP PT, R13, R28, 0x1, RZ ;  /* 0x042000001c0d7989 */ /* 0x000ee200000e00ff */
[----:B--2---:R-:W-:Y:S02]  /*2400*/  SEL R14, R14, RZ, P2 ;  /* 0x000000ff0e0e7207 */ /* 0x004fe40001000000 */
[----:B---3--:R-:W-:Y:S02]  /*2410*/  SEL R13, R13, RZ, P2 ;  /* 0x000000ff0d0d7207 */ /* 0x008fe40001000000 */
[----:B------:R-:W-:-:S04]  /*2420*/  IADD3 R17, P1, R14, R25, RZ ;  /* 0x000000190e117210 */ /* 0x000fc80007f3e0ff */
[----:B------:R-:W-:Y:S01]  /*2430*/  IADD3.X R22, R13, R28, RZ, P1, !PT ;  /* 0x0000001c0d167210 */ /* 0x000fe20000ffe4ff */
[----:B------:R-:W2:Y:S04]  /*2440*/  SHFL.UP PT, R14, R17, 0x2, RZ ;  /* 0x04400000110e7989 */ /* 0x000ea800000e00ff */
[----:B------:R-:W3:Y:S01]  /*2450*/  SHFL.UP PT, R13, R22, 0x2, RZ ;  /* 0x04400000160d7989 */ /* 0x000ee200000e00ff */
[----:B--2---:R-:W-:Y:S02]  /*2460*/  SEL R14, R14, RZ, P3 ;  /* 0x000000ff0e0e7207 */ /* 0x004fe40001800000 */
[----:B---3--:R-:W-:Y:S02]  /*2470*/  SEL R13, R13, RZ, P3 ;  /* 0x000000ff0d0d7207 */ /* 0x008fe40001800000 */
[----:B------:R-:W-:-:S05]  /*2480*/  IADD3 R23, P1, R14, R17, RZ ;  /* 0x000000110e177210 */ /* 0x000fca0007f3e0ff */
[----:B------:R-:W-:Y:S01]  /*2490*/  IMAD.X R18, R13, 0x1, R22, P1 ;  /* 0x000000010d127824 */ /* 0x000fe200008e0616 */
        /* <DEDUP_REMOVED lines=17> */
[----:B------:R-:W-:Y:S02]  /*25b0*/  IADD3.X R22, R13, R24, RZ, P1, !PT ;  /* 0x000000180d167210 */ /* 0x000fe40000ffe4ff */
[----:B------:R-:W-:-:S05]  /*25c0*/  IADD3 R23, P1, R18, R11, RZ ;  /* 0x0000000b12177210 */ /* 0x000fca0007f3e0ff */
[----:B-1----:R-:W-:Y:S01]  /*25d0*/  IMAD.X R26, R22, 0x1, R7, P1 ;  /* 0x00000001161a7824 */ /* 0x002fe200008e0607 */
[----:B------:R-:W-:-:S04]  /*25e0*/  ISETP.GT.U32.AND P1, PT, R23, UR8, PT ;  /* 0x0000000817007c0c */ /* 0x000fc8000bf24070 */
[----:B------:R-:W-:-:S13]  /*25f0*/  ISETP.GT.U32.AND.EX P1, PT, R26, UR7, PT, P1 ;  /* 0x000000071a007c0c */ /* 0x000fda000bf24110 */
[----:B------:R-:W-:-:S04]  /*2600*/  VOTE.ANY R14, PT, P1 ;  /* 0x00000000000e7806 */ /* 0x000fc800008e0100 */
[----:B------:R-:W-:-:S13]  /*2610*/  ISETP.NE.AND P1, PT, R14, RZ, PT ;  /* 0x000000ff0e00720c */ /* 0x000fda0003f25270 */
[----:B------:R-:W-:Y:S05]  /*2620*/  @!P1 BRA `(.L_x_16) ;  /* 0xfffffff400b89947 */ /* 0x000fea000383ffff */
.L_x_11:
[----:B------:R-:W1:Y:S08]  /*2630*/  BREV R14, R14 ;  /* 0x0000000e000e7301 */ /* 0x000e700000000000 */
[----:B-1----:R-:W1:Y:S02]  /*2640*/  FLO.U32.SH R17, R14 ;  /* 0x0000000e00117300 */ /* 0x002e6400000e0400 */
[----:B-1----:R-:W1:Y:S02]  /*2650*/  SHFL.IDX PT, R6, R6, R17, 0x1f ;  /* 0x00001f1106067589 */ /* 0x002e6400000e0000 */
[----:B-1----:R-:W-:-:S13]  /*2660*/  R2UR UR4, R6 ;  /* 0x00000000060472ca */ /* 0x002fda00000e0000 */
[----:B------:R-:W-:-:S04]  /*2670*/  IADD3 R19, R20, UR4, RZ ;  /* 0x0000000414137c10 */ /* 0x000fc8000fffe0ff */
[----:B------:R-:W-:-:S13]  /*2680*/  ISETP.GE.AND P1, PT, R19, R3, PT ;  /* 0x000000031300720c */ /* 0x000fda0003f26270 */
[----:B------:R-:W1:Y:S02]  /*2690*/  @!P1 LDC.64 R12, c[0x0][0x918] ;  /* 0x00024600ff0c9b82 */ /* 0x000e640000000a00 */
[----:B-1----:R-:W-:-:S05]  /*26a0*/  @!P1 IMAD.WIDE R12, R19, 0xc, R12 ;  /* 0x0000000c130c9825 */ /* 0x002fca00078e020c */
[----:B-----5:R1:W5:Y:S04]  /*26b0*/  @!P1 LDG.E R8, desc[UR38][R12.64] ;  /* 0x000000260c089981 */ /* 0x020368000c1e1900 */
[----:B------:R1:W5:Y:S01]  /*26c0*/  @!P1 LDG.E R0, desc[UR38][R12.64+0x4] ;  /* 0x000004260c009981 */ /* 0x000362000c1e1900 */
[----:B------:R-:W-:-:S03]  /*26d0*/  IADD3 R18, P1, P2, R18, R11, -R25 ;  /* 0x0000000b12127210 */ /* 0x000fc60007a3e819 */
[----:B------:R-:W-:Y:S01]  /*26e0*/  SHFL.IDX PT, R6, R25, R17, 0x1f ;  /* 0x00001f1119067589 */ /* 0x000fe200000e0000 */
[----:B------:R-:W-:-:S03]  /*26f0*/  IADD3.X R22, R22, R7, ~R28, P1, P2 ;  /* 0x0000000716167210 */ /* 0x000fc60000fe4c1c */
[----:B------:R-:W2:Y:S04]  /*2700*/  SHFL.IDX PT, R18, R18, R17, 0x1f ;  /* 0x00001f1112127589 */ /* 0x000ea800000e0000 */
[----:B------:R-:W3:Y:S04]  /*2710*/  SHFL.IDX PT, R22, R22, R17, 0x1f ;  /* 0x00001f1116167589 */ /* 0x000ee800000e0000 */
[----:B------:R1:W4:Y:S04]  /*2720*/  SHFL.IDX PT, R7, R28, R17, 0x1f ;  /* 0x00001f111c077589 */ /* 0x00032800000e0000 */
[----:B------:R1:W1:Y:S04]  /*2730*/  SHFL.IDX PT, R5, R5, R17, 0x1f ;  /* 0x00001f1105057589 */ /* 0x00026800000e0000 */
[----:B------:R1:W1:Y:S01]  /*2740*/  SHFL.IDX PT, R4, R4, R17, 0x1f ;  /* 0x00001f1104047589 */ /* 0x00026200000e0000 */
[----:B--2---:R-:W-:-:S02]  /*2750*/  R2UR UR5, R18 ;  /* 0x00000000120572ca */ /* 0x004fc400000e0000 */
[----:B---3--:R-:W-:-:S15]  /*2760*/  R2UR UR6, R22 ;  /* 0x00000000160672ca */ /* 0x008fde00000e0000 */
.L_x_6:
[----:B------:R-:W-:Y:S01]  /*2770*/  ISETP.LE.AND P1, PT, R3, UR4, PT ;  /* 0x0000000403007c0c */ /* 0x000fe2000bf23270 */
[----:B-1----:R-:W-:Y:S01]  /*2780*/  IMAD.MOV.U32 R17, RZ, RZ, -0x1 ;  /* 0xffffffffff117424 */ /* 0x002fe200078e00ff */
[----:B------:R-:W-:-:S11]  /*2790*/  MOV R18, 0xffffffff ;  /* 0xffffffff00127802 */ /* 0x000fd60000000f00 */
[----:B------:R-:W-:Y:S05]  /*27a0*/  @P1 BRA `(.L_x_5) ;  /* 0x0000000400041947 */ /* 0x000fea0003800000 */
[----:B------:R-:W-:Y:S01]  /*27b0*/  UIADD3 UR15, UP2, -UR5, UR8, URZ ;  /* 0x00000008050f7290 */ /* 0x000fe2000ff5e13f */
[----:B------:R-:W1:Y:S01]  /*27c0*/  S2UR UR18, SR_CTAID.Y ;  /* 0x00000000001279c3 */ /* 0x000e620000002600 */
[----:B------:R-:W-:Y:S01]  /*27d0*/  ULDC UR17, c[0x0][0x8c0] ;  /* 0x0002300000117ab9 */ /* 0x000fe20000000800 */
[----:B------:R-:W-:Y:S01]  /*27e0*/  ULDC UR20, c[0x0][0x8b0] ;  /* 0x00022c0000147ab9 */ /* 0x000fe20000000800 */
[----:B------:R-:W-:Y:S01]  /*27f0*/  UIADD3.X UR11, ~UR6, UR7, URZ, UP2, !UPT ;  /* 0x00000007060b7290 */ /* 0x000fe200097fe53f */
[--C-:B------:R-:W-:Y:S01]  /*2800*/  SHF.R.U32.HI R23, RZ, UR20, R5.reuse ;  /* 0x00000014ff177c19 */ /* 0x100fe20008011605 */
[----:B------:R-:W-:Y:S01]  /*2810*/  ULDC UR19, c[0x0][0x904] ;  /* 0x0002410000137ab9 */ /* 0x000fe20000000800 */
[----:B------:R-:W-:Y:S01]  /*2820*/  ULDC UR13, c[0x0][0x8a8] ;  /* 0x00022a00000d7ab9 */ /* 0x000fe20000000800 */
[----:B------:R-:W-:Y:S01]  /*2830*/  USHF.R.U32.HI UR16, URZ, UR17, UR11 ;  /* 0x000000113f107299 */ /* 0x000fe2000801160b */
[----:B------:R-:W-:Y:S01]  /*2840*/  SHF.R.U64 R22, R4, UR20, R5 ;  /* 0x0000001404167c19 */ /* 0x000fe20008001205 */
[----:B------:R-:W-:-:S02]  /*2850*/  USHF.R.U64 UR15, UR15, UR17, UR11 ;  /* 0x000000110f0f7299 */ /* 0x000fc4000800120b */
[----:B------:R-:W-:Y:S02]  /*2860*/  USHF.R.U32.HI UR14, URZ, UR20, UR16 ;  /* 0x000000143f0e7299 */ /* 0x000fe40008011610 */
[----:B------:R-:W-:Y:S02]  /*2870*/  UIADD3 UR13, UR13, -0x1, URZ ;  /* 0xffffffff0d0d7890 */ /* 0x000fe4000fffe03f */
[----:B------:R-:W-:Y:S02]  /*2880*/  USHF.R.U32.HI UR21, URZ, UR19, UR14 ;  /* 0x000000133f157299 */ /* 0x000fe4000801160e */
[----:B------:R-:W-:Y:S02]  /*2890*/  USHF.R.U64 UR16, UR15, UR20, UR16 ;  /* 0x000000140f107299 */ /* 0x000fe40008001210 */
[----:B------:R-:W-:Y:S02]  /*28a0*/  ULOP3.LUT UR15, UR15, UR13, URZ, 0xc0, !UPT ;  /* 0x0000000d0f0f7292 */ /* 0x000fe4000f8ec03f */
[----:B------:R-:W-:Y:S01]  /*28b0*/  LOP3.LUT R3, R23, UR21, RZ, 0xfc, !PT ;  /* 0x0000001517037c12 */ /* 0x000fe2000f8efcff */
[----:B------:R-:W-:-:S02]  /*28c0*/  USHF.R.U64 UR14, UR16, UR19, UR14 ;  /* 0x00000013100e7299 */ /* 0x000fc4000800120e */
[----:B-1----:R-:W-:Y:S01]  /*28d0*/  USEL UR11, UR56, UR18, !UP3 ;  /* 0x00000012380b7287 */ /* 0x002fe2000d800000 */
[----:B------:R-:W-:-:S13]  /*28e0*/  ISETP.NE.U32.AND P1, PT, R3, RZ, PT ;  /* 0x000000ff0300720c */ /* 0x000fda0003f25070 */
[----:B------:R-:W-:Y:S05]  /*28f0*/  @!P1 BRA `(.L_x_17) ;  /* 0x0000000000149947 */ /* 0x000fea0003800000 */
[----:B------:R-:W-:-:S07]  /*2900*/  MOV R12, 0x2920 ;  /* 0x00002920000c7802 */ /* 0x000fce0000000f00 */
[----:B----45:R-:W-:Y:S05]  /*2910*/  CALL.REL.NOINC `($__internal_0_$__cuda_sm20_div_u64) ;  /* 0x0000020c00887944 */ /* 0x030fea0003c00000 */
[----:B------:R-:W-:-:S04]  /*2920*/  IMAD.MOV R13, RZ, RZ, -R3 ;  /* 0x000000ffff0d7224 */ /* 0x000fc800078e0a03 */
[----:B------:R-:W-:Y:S01]  /*2930*/  IMAD R13, R22, R13, UR14 ;  /* 0x0000000e160d7e24 */ /* 0x000fe2000f8e020d */
[----:B------:R-:W-:Y:S06]  /*2940*/  BRA `(.L_x_18) ;  /* 0x0000000000507947 */ /* 0x000fec0003800000 */
.L_x_17:
[----:B------:R-:W1:Y:S01]  /*2950*/  I2F.U32.RP R3, R22 ;  /* 0x0000001600037306 */ /* 0x000e620000209000 */
[----:B------:R-:W-:-:S07]  /*2960*/  ISETP.NE.U32.AND P3, PT, R22, RZ, PT ;  /* 0x000000ff1600720c */ /* 0x000fce0003f65070 */
[----:B-1----:R-:W1:Y:S02]  /*2970*/  MUFU.RCP R3, R3 ;  /* 0x0000000300037308 */ /* 0x002e640000001000 */
[----:B-1----:R-:W-:-:S06]  /*2980*/  IADD3 R12, R3, 0xffffffe, RZ ;  /* 0x0ffffffe030c7810 */ /* 0x002fcc0007ffe0ff */
[----:B------:R1:W2:Y:S02]  /*2990*/  F2I.FTZ.U32.TRUNC.NTZ R13, R12 ;  /* 0x0000000c000d7305 */ /* 0x0002a4000021f000 */
[----:B-1----:R-:W-:Y:S01]  /*29a0*/  MOV R12, RZ ;  /* 0x000000ff000c7202 */ /* 0x002fe20000000f00 */
[----:B--2---:R-:W-:-:S04]  /*29b0*/  IMAD.MOV R11, RZ, RZ, -R13 ;  /* 0x000000ffff0b7224 */ /* 0x004fc800078e0a0d */
[----:B------:R-:W-:-:S04]  /*29c0*/  IMAD R11, R11, R22, RZ ;  /* 0x000000160b0b7224 */ /* 0x000fc800078e02ff */
[----:B------:R-:W-:-:S06]  /*29d0*/  IMAD.HI.U32 R13, R13, R11, R12 ;  /* 0x0000000b0d0d7227 */ /* 0x000fcc00078e000c */
[----:B------:R-:W-:-:S04]  /*29e0*/  IMAD.HI.U32 R3, R13, UR14, RZ ;  /* 0x0000000e0d037c27 */ /* 0x000fc8000f8e00ff */
[----:B------:R-:W-:-:S04]  /*29f0*/  IMAD.MOV R11, RZ, RZ, -R3 ;  /* 0x000000ffff0b7224 */ /* 0x000fc800078e0a03 */
[----:B------:R-:W-:-:S05]  /*2a00*/  IMAD R11, R22, R11, UR14 ;  /* 0x0000000e160b7e24 */ /* 0x000fca000f8e020b */
[----:B------:R-:W-:-:S13]  /*2a10*/  ISETP.GE.U32.AND P1, PT, R11, R22, PT ;  /* 0x000000160b00720c */ /* 0x000fda0003f26070 */
[----:B------:R-:W-:Y:S01]  /*2a20*/  @P1 IADD3 R11, R11, -R22, RZ ;  /* 0x800000160b0b1210 */ /* 0x000fe20007ffe0ff */
[----:B------:R-:W-:-:S03]  /*2a30*/  @P1 VIADD R3, R3, 0x1 ;  /* 0x0000000103031836 */ /* 0x000fc60000000000 */
[----:B------:R-:W-:-:S13]  /*2a40*/  ISETP.GE.U32.AND P2, PT, R11, R22, PT ;  /* 0x000000160b00720c */ /* 0x000fda0003f46070 */
[----:B------:R-:W-:Y:S02]  /*2a50*/  @P2 IADD3 R3, R3, 0x1, RZ ;  /* 0x0000000103032810 */ /* 0x000fe40007ffe0ff */
[----:B------:R-:W-:-:S05]  /*2a60*/  @!P3 LOP3.LUT R3, RZ, R22, RZ, 0x33, !PT ;  /* 0x00000016ff03b212 */ /* 0x000fca00078e33ff */
[----:B------:R-:W-:-:S04]  /*2a70*/  IMAD.MOV R13, RZ, RZ, -R3 ;  /* 0x000000ffff0d7224 */ /* 0x000fc800078e0a03 */
[----:B------:R-:W-:-:S07]  /*2a80*/  IMAD R13, R22, R13, UR14 ;  /* 0x0000000e160d7e24 */ /* 0x000fce000f8e020d */
.L_x_18:
[----:B------:R-:W1:Y:S01]  /*2a90*/  LDC R16, c[0x0][0x8a8] ;  /* 0x00022a00ff107b82 */ /* 0x000e620000000800 */
[----:B------:R-:W-:Y:S01]  /*2aa0*/  ULDC UR14, c[0x0][0x904] ;  /* 0x00024100000e7ab9 */ /* 0x000fe20000000800 */
[----:B------:R-:W-:Y:S01]  /*2ab0*/  UMOV UR13, 0xffffffff ;  /* 0xffffffff000d7882 */ /* 0x000fe20000000000 */
[----:B------:R-:W-:Y:S01]  /*2ac0*/  PLOP3.LUT P1, PT, PT, PT, UP3, 0x80, 0x0 ;  /* 0x000000000000781c */ /* 0x000fe20003f2f038 */
[----:B------:R-:W-:-:S04]  /*2ad0*/  USHF.L.U32 UR13, UR13, UR14, URZ ;  /* 0x0000000e0d0d7299 */ /* 0x000fc8000800063f */
[----:B------:R-:W2:Y:S02]  /*2ae0*/  LDC R14, c[0x0][0x8b8] ;  /* 0x00022e00ff0e7b82 */ /* 0x000ea40000000800 */
[----:B------:R-:W-:Y:S01]  /*2af0*/  LOP3.LUT R11, RZ, UR13, RZ, 0x33, !PT ;  /* 0x0000000dff0b7c12 */ /* 0x000fe2000f8e33ff */
[----:B------:R-:W-:Y:S02]  /*2b00*/  UMOV UR13, 0x1 ;  /* 0x00000001000d7882 */ /* 0x000fe40000000000 */
[----:B------:R-:W-:Y:S01]  /*2b10*/  USHF.L.U32 UR13, UR13, UR14, URZ ;  /* 0x0000000e0d0d7299 */ /* 0x000fe2000800063f */
[----:B------:R-:W-:Y:S02]  /*2b20*/  LOP3.LUT R12, R11, UR16, RZ, 0xc0, !PT ;  /* 0x000000100b0c7c12 */ /* 0x000fe4000f8ec0ff */
[----:B------:R-:W-:Y:S02]  /*2b30*/  @P1 MOV R18, UR4 ;  /* 0x0000000400121c02 */ /* 0x000fe40008000f00 */
[----:B------:R-:W-:Y:S01]  /*2b40*/  @!P1 MOV R18, UR4 ;  /* 0x0000000400129c02 */ /* 0x000fe20008000f00 */
[----:B------:R-:W-:-:S02]  /*2b50*/  IMAD R3, R3, UR13, R12 ;  /* 0x0000000d03037c24 */ /* 0x000fc4000f8e020c */
[----:B-1----:R-:W-:-:S04]  /*2b60*/  IMAD R13, R13, R16, UR15 ;  /* 0x0000000f0d0d7e24 */ /* 0x002fc8000f8e0210 */
[----:B------:R-:W-:Y:S02]  /*2b70*/  @P1 IMAD.MOV.U32 R16, RZ, RZ, R13 ;  /* 0x000000ffff101224 */ /* 0x000fe400078e000d */
[----:B--2---:R-:W-:Y:S01]  /*2b80*/  IMAD R17, R3, R14, UR11 ;  /* 0x0000000b03117e24 */ /* 0x004fe2000f8e020e */
[----:B------:R-:W-:-:S03]  /*2b90*/  UMOV UR11, 0x1 ;  /* 0x00000001000b7882 */ /* 0x000fc60000000000 */
[----:B------:R-:W-:Y:S01]  /*2ba0*/  @!P1 IMAD.MOV.U32 R16, RZ, RZ, R17 ;  /* 0x000000ffff109224 */ /* 0x000fe200078e0011 */
[----:B------:R-:W-:-:S07]  /*2bb0*/  @!P1 MOV R17, R13 ;  /* 0x0000000d00119202 */ /* 0x000fce0000000f00 */
.L_x_5:
[----:B------:R-:W-:-:S13]  /*2bc0*/  ISETP.NE.AND P1, PT, RZ, UR11, PT ;  /* 0x0000000bff007c0c */ /* 0x000fda000bf25270 */
[----:B------:R-:W-:Y:S05]  /*2bd0*/  @!P1 EXIT ;  /* 0x000000000000994d */ /* 0x000fea0003800000 */
[----:B------:R-:W1:Y:S02]  /*2be0*/  LDC.64 R24, c[0x0][0x290] ;  /* 0x0000a400ff187b82 */ /* 0x000e640000000a00 */
[----:B-1----:R-:W-:-:S05]  /*2bf0*/  IMAD.WIDE R12, R18, 0xc, R24 ;  /* 0x0000000c120c7825 */ /* 0x002fca00078e0218 */
[----:B------:R1:W5:Y:S01]  /*2c00*/  LDG.E R11, desc[UR38][R12.64+0x8] ;  /* 0x000008260c0b7981 */ /* 0x000362000c1e1900 */
[----:B------:R-:W-:Y:S01]  /*2c10*/  UISETP.NE.AND UP2, UPT, UR12, 0x2, UPT ;  /* 0x000000020c00788c */ /* 0x000fe2000bf45270 */
[----:B------:R-:W2:Y:S01]  /*2c20*/  S2UR UR58, SR_CgaCtaId ;  /* 0x00000000003a79c3 */ /* 0x000ea20000008800 */
[----:B------:R-:W-:Y:S01]  /*2c30*/  UMOV UR40, URZ ;  /* 0x0000003f00287c82 */ /* 0x000fe20008000000 */
[----:B------:R-:W-:Y:S01]  /*2c40*/  UMOV UR41, URZ ;  /* 0x0000003f00297c82 */ /* 0x000fe20008000000 */
[----:B------:R-:W-:Y:S01]  /*2c50*/  SHF.R.S32.HI R19, RZ, 0x1f, R18 ;  /* 0x0000001fff137819 */ /* 0x000fe20000011412 */
[----:B------:R-:W-:Y:S01]  /*2c60*/  IMAD.MOV.U32 R22, RZ, RZ, RZ ;  /* 0x000000ffff167224 */ /* 0x000fe200078e00ff */
[----:B------:R-:W-:-:S13]  /*2c70*/  PLOP3.LUT P1, PT, PT, PT, UP2, 0x80, 0x0 ;  /* 0x000000000000781c */ /* 0x000fda0003f2f028 */
[----:B-1----:R-:W-:Y:S05]  /*2c80*/  @P1 BRA `(.L_x_19) ;  /* 0x0000000000901947 */ /* 0x002fea0003800000 */
[----:B------:R-:W-:-:S04]  /*2c90*/  ULOP3.LUT UR11, UR59, 0x1, URZ, 0xfc, !UPT ;  /* 0x000000013b0b7892 */ /* 0x000fc8000f8efc3f */
[----:B------:R-:W-:-:S06]  /*2ca0*/  UISETP.NE.AND UP2, UPT, UR11, 0x3, UPT ;  /* 0x000000030b00788c */ /* 0x000fcc000bf45270 */
[----:B------:R-:W-:-:S13]  /*2cb0*/  PLOP3.LUT P2, PT, PT, PT, UP2, 0x80, 0x0 ;  /* 0x000000000000781c */ /* 0x000fda0003f4f028 */
[----:B------:R-:W-:Y:S05]  /*2cc0*/  @!P2 BRA `(.L_x_20) ;  /* 0x000000000004a947 */ /* 0x000fea0003800000 */
[----:B--2---:R-:W-:Y:S01]  /*2cd0*/  BPT.TRAP 0x1 ;  /* 0x000000040000795c */ /* 0x004fe20000300000 */
.L_x_20:
[----:B------:R-:W-:Y:S01]  /*2ce0*/  UMOV UR11, 0x400 ;  /* 0x00000400000b7882 */ /* 0x000fe20000000000 */
[----:B------:R-:W-:Y:S01]  /*2cf0*/  SHF.L.U32 R3, RZ, 0x1f, RZ ;  /* 0x0000001fff037819 */ /* 0x000fe200000006ff */
[----:B--2---:R-:W-:-:S09]  /*2d00*/  ULEA UR11, UR58, UR11, 0x18 ;  /* 0x0000000b3a0b7291 */ /* 0x004fd2000f8ec03f */
[----:B------:R-:W1:Y:S02]  /*2d10*/  SYNCS.PHASECHK.TRANS64.TRYWAIT P1, [UR11+0x34400], R3 ;  /* 0x03440003ff0075a7 */ /* 0x000e64000802014b */
[----:B-1----:R-:W-:Y:S05]  /*2d20*/  @!P1 BRA `(.L_x_21) ;  /* 0x000001f000d89947 */ /* 0x002fea0003800000 */
.L_x_356:
[----:B------:R-:W2:Y:S01]  /*2d30*/  LDS.128 R16, [UR11+0x34510] ;  /* 0x0345100bff107984 */ /* 0x000ea20008000c00 */
[----:B------:R-:W-:Y:S01]  /*2d40*/  @!PT LDS RZ, [RZ] ;  /* 0x00000000fffff984 */ /* 0x000fe20000000800 */
[----:B------:R-:W-:Y:S01]  /*2d50*/  @!PT LDS RZ, [RZ] ;  /* 0x00000000fffff984 */ /* 0x000fe20000000800 */
[----:B------:R-:W-:Y:S01]  /*2d60*/  @!PT LDS RZ, [RZ] ;  /* 0x00000000fffff984 */ /* 0x000fe20000000800 */
[----:B------:R-:W-:Y:S01]  /*2d70*/  @!PT LDS RZ, [RZ] ;  /* 0x00000000fffff984 */ /* 0x000fe20000000800 */
[----:B------:R3:W-:Y:S06]  /*2d80*/  MEMBAR.ALL.CTA ;  /* 0x0000000000007992 */ /* 0x0007ec0000008000 */
[----:B---3--:R-:W3:Y:S01]  /*2d90*/  FENCE.VIEW.ASYNC.S ;  /* 0x00000000000073c6 */ /* 0x008ee20000000000 */
[----:B------:R-:W-:Y:S05]  /*2da0*/  @!P2 BRA `(.L_x_22) ;  /* 0x000000000004a947 */ /* 0x000fea0003800000 */
[----:B------:R-:W-:Y:S01]  /*2db0*/  BPT.TRAP 0x1 ;  /* 0x000000040000795c */ /* 0x000fe20000300000 */
.L_x_22:
[----:B------:R-:W-:Y:S01]  /*2dc0*/  UIADD3 UR11, UR11, 0x34440, URZ ;  /* 0x000344400b0b7890 */ /* 0x000fe2000fffe03f */
[----:B--2---:R-:W-:-:S03]  /*2dd0*/  ISETP.NE.AND P1, PT, R19, RZ, PT ;  /* 0x000000ff1300720c */ /* 0x004fc60003f25270 */
[----:B------:R-:W-:-:S09]  /*2de0*/  UPRMT UR11, UR58, 0x654, UR11 ;  /* 0x000006543a0b7896 */ /* 0x000fd2000800000b */
[----:B---3--:R-:W-:Y:S01]  /*2df0*/  SYNCS.ARRIVE.TRANS64.RED.A1T0 RZ, [UR11], RZ ;  /* 0x000000ffffff79a7 */ /* 0x008fe2000810040b */
[----:B------:R-:W-:Y:S05]  /*2e00*/  @!P1 EXIT ;  /* 0x000000000000994d */ /* 0x000fea0003800000 */
[----:B-1----:R-:W-:Y:S01]  /*2e10*/  IMAD.WIDE R12, R18, 0xc, R24 ;  /* 0x0000000c120c7825 */ /* 0x002fe200078e0218 */
[----:B-----5:R-:W-:-:S04]  /*2e20*/  R2UR UR11, R11 ;  /* 0x000000000b0b72ca */ /* 0x020fc800000e0000 */
[----:B------:R1:W5:Y:S01]  /*2e30*/  LDG.E R11, desc[UR38][R12.64+0x8] ;  /* 0x000008260c0b7981 */ /* 0x000362000c1e1900 */
[----:B------:R-:W-:Y:S02]  /*2e40*/  SHF.R.S32.HI R19, RZ, 0x1f, R18 ;  /* 0x0000001fff137819 */ /* 0x000fe40000011412 */
[----:B------:R-:W-:-:S06]  /*2e50*/  MOV R22, 0x1 ;  /* 0x0000000100167802 */ /* 0x000fcc0000000f00 */
[----:B------:R-:W-:-:S04]  /*2e60*/  UIADD3 UR11, UR11, 0x7f, URZ ;  /* 0x0000007f0b0b7890 */ /* 0x000fc8000fffe03f */
[----:B------:R-:W-:-:S04]  /*2e70*/  USHF.R.S32.HI UR13, URZ, 0x1f, UR11 ;  /* 0x0000001f3f0d7899 */ /* 0x000fc8000801140b */
[----:B------:R-:W-:-:S04]  /*2e80*/  ULEA.HI UR13, UR13, UR11, URZ, 0x7 ;  /* 0x0000000b0d0d7291 */ /* 0x000fc8000f8f383f */
[----:B------:R-:W-:-:S04]  /*2e90*/  USHF.R.S32.HI UR13, URZ, 0x7, UR13 ;  /* 0x000000073f0d7899 */ /* 0x000fc8000801140d */
[----:B------:R-:W-:Y:S02]  /*2ea0*/  USHF.R.U32.HI UR41, URZ, 0x1, UR13 ;  /* 0x000000013f297899 */ /* 0x000fe4000801160d */
[----:B------:R-:W-:Y:S02]  /*2eb0*/  ULOP3.LUT UR40, UR13, 0x1, URZ, 0xc0, !UPT ;  /* 0x000000010d287892 */ /* 0x000fe4000f8ec03f */
[----:B-1----:R-:W-:-:S12]  /*2ec0*/  ULOP3.LUT UR41, UR41, 0x1, URZ, 0xc0, !UPT ;  /* 0x0000000129297892 */ /* 0x002fd8000f8ec03f */
.L_x_19:
[----:B------:R-:W-:-:S04]  /*2ed0*/  IMAD.WIDE.U32 R24, R18, 0xc, R24 ;  /* 0x0000000c12187825 */ /* 0x000fc800078e0018 */
[----:B------:R-:W-:-:S04]  /*2ee0*/  IMAD R3, R19, 0xc, RZ ;  /* 0x0000000c13037824 */ /* 0x000fc800078e02ff */
[----:B------:R-:W-:-:S05]  /*2ef0*/  IMAD.IADD R25, R25, 0x1, R3 ;  /* 0x0000000119197824 */ /* 0x000fca00078e0203 */
[----:B------:R1:W5:Y:S04]  /*2f00*/  LDG.E R19, desc[UR38][R24.64+0x4] ;  /* 0x0000042618137981 */ /* 0x000368000c1e1900 */
[----:B------:R1:W5:Y:S01]  /*2f10*/  LDG.E R13, desc[UR38][R24.64] ;  /* 0x00000026180d7981 */ /* 0x000362000c1e1900 */
[----:B------:R-:W-:-:S13]  /*2f20*/  PLOP3.LUT P1, PT, PT, PT, UP1, 0x80, 0x0 ;  /* 0x000000000000781c */ /* 0x000fda0003f2f018 */
[----:B-1----:R-:W-:Y:S05]  /*2f30*/  @!P1 BRA `(.L_x_23) ;  /* 0x0000018800f09947 */ /* 0x002fea0003800000 */
[----:B------:R-:W-:-:S06]  /*2f40*/  UISETP.GT.U32.AND UP0, UPT, UR31, 0x1, UPT ;  /* 0x000000011f00788c */ /* 0x000fcc000bf04070 */
[----:B------:R-:W-:-:S13]  /*2f50*/  PLOP3.LUT P0, PT, PT, PT, UP0, 0x80, 0x0 ;  /* 0x000000000000781c */ /* 0x000fda0003f0f008 */
[----:B--2---:R-:W-:Y:S05]  /*2f60*/  @P0 EXIT ;  /* 0x000000000000094d */ /* 0x004fea0003800000 */
.L_x_24:
[----:B------:R-:W-:-:S08]  /*2f70*/  NOP ;  /* 0x0000000000007918 */ /* 0x000fd00000000000 */
[----:B------:R-:W1:Y:S02]  /*2f80*/  USETMAXREG.TRY_ALLOC.CTAPOOL UP0, 0xe8 ;  /* 0x000000e8000079c8 */ /* 0x000e640008000600 */
[----:B-1----:R-:W-:-:S13]  /*2f90*/  PLOP3.LUT P0, PT, PT, PT, UP0, 0x80, 0x0 ;  /* 0x000000000000781c */ /* 0x002fda0003f0f008 */
[----:B------:R-:W-:Y:S05]  /*2fa0*/  @!P0 BRA `(.L_x_24) ;  /* 0xfffffffc00f08947 */ /* 0x000fea000383ffff */
[----:B------:R-:W1:Y:S01]  /*2fb0*/  SHFL.IDX PT, R2, R2, RZ, 0x1f ;  /* 0x00001fff02027589 */ /* 0x000e6200000e0000 */
[----:B------:R-:W2:Y:S01]  /*2fc0*/  S2UR UR4, SR_CTAID.Y ;  /* 0x00000000000479c3 */ /* 0x000ea20000002600 */
[----:B------:R-:W-:Y:S01]  /*2fd0*/  UMOV UR36, URZ ;  /* 0x0000003f00247c82 */ /* 0x000fe20008000000 */
[----:B------:R-:W-:Y:S01]  /*2fe0*/  UMOV UR37, URZ ;  /* 0x0000003f00257c82 */ /* 0x000fe20008000000 */
[----:B-1----:R-:W-:Y:S01]  /*2ff0*/  LOP3.LUT P0, RZ, R2, 0x3, RZ, 0xc0, !PT ;  /* 0x0000000302ff7812 */ /* 0x002fe2000780c0ff */
[----:B--2---:R-:W-:-:S12]  /*3000*/  UIMAD UR4, UR4, UR60, UR56 ;  /* 0x0000003c040472a4 */ /* 0x004fd8000f8e0238 */
[----:B------:R-:W-:Y:S05]  /*3010*/  @P0 BRA `(.L_x_25) ;  /* 0x0000000000a40947 */ /* 0x000fea0003800000 */
[----:B------:R-:W-:Y:S01]  /*3020*/  ELECT P0, URZ, PT ;  /* 0x00000000003f782f */ /* 0x000fe20003800000 */
[----:B------:R-:W-:-:S12]  /*3030*/  BSSY B0, `(.L_x_26) ;  /* 0x0000020000007945 */ /* 0x000fd80003800000 */
[----:B------:R-:W-:Y:S05]  /*3040*/  @!P0 BRA `(.L_x_27) ;  /* 0x0000000000788947 */ /* 0x000fea0003800000 */
[----:B------:R-:W1:Y:S01]  /*3050*/  S2UR UR6, SR_CgaCtaId ;  /* 0x00000000000679c3 */ /* 0x000e620000008800 */
[----:B------:R-:W-:Y:S01]  /*3060*/  UISETP.NE.AND UP0, UPT, UR12, 0x1, UPT ;  /* 0x000000010c00788c */ /* 0x000fe2000bf05270 */
[----:B------:R-:W-:-:S06]  /*3070*/  UMOV UR5, 0x400 ;  /* 0x0000040000057882 */ /* 0x000fcc0000000000 */
[----:B------:R-:W2:Y:S08]  /*3080*/  LDC.64 R4, c[0x0][0x700] ;  /* 0x0001c000ff047b82 */ /* 0x000eb00000000a00 */
[----:B----4-:R-:W2:Y:S08]  /*3090*/  LDC.64 R6, c[0x0][0x708] ;  /* 0x0001c200ff067b82 */ /* 0x010eb00000000a00 */
[----:B-----5:R-:W3:Y:S01]  /*30a0*/  LDC.64 R8, c[0x0][0x710] ;  /* 0x0001c400ff087b82 */ /* 0x020ee20000000a00 */
[----:B-1----:R-:W-:-:S04]  /*30b0*/  ULEA UR5, UR6, UR5, 0x18 ;  /* 0x0000000506057291 */ /* 0x002fc8000f8ec03f */
[----:B------:R-:W-:Y:S02]  /*30c0*/  UIADD3 UR6, UR5, 0x80, URZ ;  /* 0x0000008005067890 */ /* 0x000fe4000fffe03f */
[----:B------:R-:W-:Y:S01]  /*30d0*/  @!UP0 UIADD3 UR6, UR5, URZ, URZ ;  /* 0x0000003f05068290 */ /* 0x000fe2000fffe03f */
[----:B------:R-:W3:Y:S08]  /*30e0*/  LDC.64 R10, c[0x0][0x718] ;  /* 0x0001c600ff0a7b82 */ /* 0x000ef00000000a00 */
[----:B------:R-:W1:Y:S01]  /*30f0*/  LDC.64 R24, c[0x0][0x720] ;  /* 0x0001c800ff187b82 */ /* 0x000e620000000a00 */
[----:B--2---:R2:W-:Y:S07]  /*3100*/  STS.128 [UR6+0x34780], R4 ;  /* 0x03478004ff007988 */ /* 0x0045ee0008000c06 */
[----:B------:R-:W1:Y:S08]  /*3110*/  LDC.64 R26, c[0x0][0x728] ;  /* 0x0001ca00ff1a7b82 */ /* 0x000e700000000a00 */
[----:B------:R-:W4:Y:S01]  /*3120*/  LDC.64 R28, c[0x0][0x730] ;  /* 0x0001cc00ff1c7b82 */ /* 0x000f220000000a00 */
[----:B---3--:R2:W-:Y:S07]  /*3130*/  STS.128 [UR6+0x34790], R8 ;  /* 0x03479008ff007988 */ /* 0x0085ee0008000c06 */
[----:B------:R-:W4:Y:S08]  /*3140*/  LDC.64 R30, c[0x0][0x738] ;  /* 0x0001ce00ff1e7b82 */ /* 0x000f300000000a00 */
[----:B------:R-:W3:Y:S01]  /*3150*/  LDC.64 R32, c[0x0][0x740] ;  /* 0x0001d000ff207b82 */ /* 0x000ee20000000a00 */
[----:B-1----:R2:W-:Y:S07]  /*3160*/  STS.128 [UR6+0x347a0], R24 ;  /* 0x0347a018ff007988 */ /* 0x0025ee0008000c06 */
[----:B------:R-:W3:Y:S08]  /*3170*/  LDC.64 R34, c[0x0][0x748] ;  /* 0x0001d200ff227b82 */ /* 0x000ef00000000a00 */
[----:B------:R-:W1:Y:S01]  /*3180*/  LDC.64 R36, c[0x0][0x750] ;  /* 0x0001d400ff247b82 */ /* 0x000e620000000a00 */
[----:B----4-:R2:W-:Y:S07]  /*3190*/  STS.128 [UR6+0x347b0], R28 ;  /* 0x0347b01cff007988 */ /* 0x0105ee0008000c06 */
[----:B------:R-:W1:Y:S08]  /*31a0*/  LDC.64 R38, c[0x0][0x758] ;  /* 0x0001d600ff267b82 */ /* 0x000e700000000a00 */
[----:B------:R-:W4:Y:S01]  /*31b0*/  LDC.64 R40, c[0x0][0x760] ;  /* 0x0001d800ff287b82 */ /* 0x000f220000000a00 */
[----:B---3--:R2:W-:Y:S07]  /*31c0*/  STS.128 [UR6+0x347c0], R32 ;  /* 0x0347c020ff007988 */ /* 0x0085ee0008000c06 */
[----:B------:R-:W4:Y:S08]  /*31d0*/  LDC.64 R42, c[0x0][0x768] ;  /* 0x0001da00ff2a7b82 */ /* 0x000f300000000a00 */
[----:B------:R-:W3:Y:S01]  /*31e0*/  LDC.64 R44, c[0x0][0x770] ;  /* 0x0001dc00ff2c7b82 */ /* 0x000ee20000000a00 */
[----:B-1----:R2:W-:Y:S07]  /*31f0*/  STS.128 [UR6+0x347d0], R36 ;  /* 0x0347d024ff007988 */ /* 0x0025ee0008000c06 */
[----:B------:R-:W3:Y:S01]  /*3200*/  LDC.64 R46, c[0x0][0x778] ;  /* 0x0001de00ff2e7b82 */ /* 0x000ee20000000a00 */
[----:B----4-:R2:W-:Y:S04]  /*3210*/  STS.128 [UR6+0x347e0], R40 ;  /* 0x0347e028ff007988 */ /* 0x0105e80008000c06 */
[----:B---3--:R2:W-:Y:S02]  /*3220*/  STS.128 [UR6+0x347f0], R44 ;  /* 0x0347f02cff007988 */ /* 0x0085e40008000c06 */
.L_x_27:
[----:B------:R-:W-:Y:S05]  /*3230*/  BSYNC B0 ;  /* 0x0000000000007941 */ /* 0x000fea0003800000 */
.L_x_26:
[----:B------:R-:W-:Y:S01]  /*3240*/  UISETP.NE.AND UP0, UPT, UR12, 0x1, UPT ;  /* 0x000000010c00788c */ /* 0x000fe2000bf05270 */
[----:B------:R-:W-:Y:S01]  /*3250*/  NOP ;  /* 0x0000000000007918 */ /* 0x000fe20000000000 */
[----:B------:R-:W-:Y:S01]  /*3260*/  ULDC UR5, c[0x0][0x884] ;  /* 0x0002210000057ab9 */ /* 0x000fe20000000800 */
[----:B------:R-:W-:Y:S01]  /*3270*/  ULDC.64 UR36, c[0x0][0x800] ;  /* 0x0002000000247ab9 */ /* 0x000fe20000000a00 */
[----:B------:R-:W-:-:S04]  /*3280*/  USEL UR5, UR5, URZ, UP0 ;  /* 0x0000003f05057287 */ /* 0x000fc80008000000 */
[----:B------:R-:W-:-:S04]  /*3290*/  UIADD3 UR5, UR4, UR5, URZ ;  /* 0x0000000504057290 */ /* 0x000fc8000fffe03f */
[----:B------:R-:W-:-:S12]  /*32a0*/  UIMAD.WIDE UR36, UR5, 0x80, UR36 ;  /* 0x00000080052478a5 */ /* 0x000fd8000f8e0224 */
.L_x_25:
[----:B------:R-:W-:-:S13]  /*32b0*/  ISETP.NE.AND P0, PT, RZ, UR51, PT ;  /* 0x00000033ff007c0c */ /* 0x000fda000bf05270 */
[----:B------:R-:W-:Y:S05]  /*32c0*/  @P0 BRA `(.L_x_28) ;  /* 0x00000004000c0947 */ /* 0x000fea0003800000 */
[----:B------:R-:W-:Y:S01]  /*32d0*/  ELECT P0, URZ, PT ;  /* 0x00000000003f782f */ /* 0x000fe20003800000 */
[----:B------:R-:W-:-:S12]  /*32e0*/  BSSY B0, `(.L_x_29) ;  /* 0x000002c000007945 */ /* 0x000fd80003800000 */
[----:B------:R-:W-:Y:S05]  /*32f0*/  @!P0 BRA `(.L_x_30) ;  /* 0x0000000000a88947 */ /* 0x000fea0003800000 */
[----:B--2---:R-:W1:Y:S08]  /*3300*/  LDC.64 R4, c[0x0][0x820] ;  /* 0x00020800ff047b82 */ /* 0x004e700000000a00 */
[----:B------:R-:W2:Y:S01]  /*3310*/  LDC.64 R2, c[0x0][0x818] ;  /* 0x00020600ff027b82 */ /* 0x000ea20000000a00 */
[----:B-1----:R-:W-:-:S06]  /*3320*/  IMAD.WIDE R4, R18, 0x8, R4 ;  /* 0x0000000812047825 */ /* 0x002fcc00078e0204 */
[----:B------:R-:W3:Y:S01]  /*3330*/  LDG.E.64 R4, desc[UR38][R4.64] ;  /* 0x0000002604047981 */ /* 0x000ee2000c1e1b00 */
[----:B--2---:R-:W-:-:S06]  /*3340*/  IMAD.WIDE R2, R18, 0x8, R2 ;  /* 0x0000000812027825 */ /* 0x004fcc00078e0202 */
[----:B------:R-:W2:Y:S01]  /*3350*/  LDG.E.64 R2, desc[UR38][R2.64] ;  /* 0x0000002602027981 */ /* 0x000ea2000c1e1b00 */
[----:B------:R-:W1:Y:S01]  /*3360*/  S2UR UR5, SR_CgaCtaId ;  /* 0x00000000000579c3 */ /* 0x000e620000008800 */
[----:B------:R-:W-:Y:S01]  /*3370*/  UISETP.NE.AND UP0, UPT, UR12, 0x1, UPT ;  /* 0x000000010c00788c */ /* 0x000fe2000bf05270 */
[----:B------:R-:W-:Y:S02]  /*3380*/  UMOV UR4, 0x400 ;  /* 0x0000040000047882 */ /* 0x000fe40000000000 */
[----:B-1----:R-:W-:-:S04]  /*3390*/  ULEA UR4, UR5, UR4, 0x18 ;  /* 0x0000000405047291 */ /* 0x002fc8000f8ec03f */
[----:B------:R-:W-:-:S04]  /*33a0*/  UIADD3 UR5, UR4, 0x80, URZ ;  /* 0x0000008004057890 */ /* 0x000fc8000fffe03f */
[----:B------:R-:W-:-:S04]  /*33b0*/  @!UP0 UIADD3 UR5, UR4, URZ, URZ ;  /* 0x0000003f04058290 */ /* 0x000fc8000fffe03f */
[----:B------:R-:W-:-:S05]  /*33c0*/  UIADD3 UR4, UR5, 0x34780, URZ ;  /* 0x0003478005047890 */ /* 0x000fca000fffe03f */
[----:B-----5:R-:W1:Y:S01]  /*33d0*/  LDS R0, [UR5+0x3479c] ;  /* 0x03479c05ff007984 */ /* 0x020e620008000800 */
[----:B------:R-:W-:-:S03]  /*33e0*/  MOV R10, UR4 ;  /* 0x00000004000a7c02 */ /* 0x000fc60008000f00 */
[----:B------:R-:W-:Y:S01]  /*33f0*/  STS [UR5+0x347b0], RZ ;  /* 0x0347b0ffff007988 */ /* 0x000fe20008000805 */
[----:B------:R-:W-:-:S05]  /*3400*/  SHF.R.U64 R10, R10, 0x4, RZ ;  /* 0x000000040a0a7819 */ /* 0x000fca00000012ff */
[----:B------:R-:W-:Y:S04]  /*3410*/  STS [UR5+0x34790], R10 ;  /* 0x0347900aff007988 */ /* 0x000fe80008000805 */
[----:B------:R-:W-:Y:S01]  /*3420*/  STS [UR5+0x34794], R10 ;  /* 0x0347940aff007988 */ /* 0x000fe20008000805 */
[----:B---3--:R-:W-:-:S04]  /*3430*/  SHF.L.U64.HI R9, R4, 0x1, R5 ;  /* 0x0000000104097819 */ /* 0x008fc80000010205 */
[----:B------:R-:W-:-:S04]  /*3440*/  LOP3.LUT R9, R9, 0x1fffffff, RZ, 0xc0, !PT ;  /* 0x1fffffff09097812 */ /* 0x000fc800078ec0ff */
[----:B------:R-:W-:Y:S01]  /*3450*/  SHF.R.U32.HI R5, RZ, 0x4, R9 ;  /* 0x00000004ff057819 */ /* 0x000fe20000011609 */
[----:B--2---:R-:W-:Y:S03]  /*3460*/  STS.64 [UR5+0x34780], R2 ;  /* 0x03478002ff007988 */ /* 0x004fe60008000a05 */
[----:B-1----:R-:W-:-:S05]  /*3470*/  LOP3.LUT R0, R0, 0xf, R5, 0xb8, !PT ;  /* 0x0000000f00007812 */ /* 0x002fca00078eb805 */
[----:B------:R1:W-:Y:S04]  /*3480*/  STS [UR5+0x3479c], R0 ;  /* 0x03479c00ff007988 */ /* 0x0003e80008000805 */
[----:B------:R-:W2:Y:S01]  /*3490*/  LDS R5, [UR5+0x3479c] ;  /* 0x03479c05ff057984 */ /* 0x000ea20008000800 */
[----:B-1----:R-:W-:Y:S01]  /*34a0*/  IMAD.SHL.U32 R0, R4, 0x2, RZ ;  /* 0x0000000204007824 */ /* 0x002fe200078e00ff */
[----:B------:R-:W-:-:S04]  /*34b0*/  IADD3 R4, R13, -0x1, RZ ;  /* 0xffffffff0d047810 */ /* 0x000fc80007ffe0ff */
[----:B------:R-:W-:-:S04]  /*34c0*/  LOP3.LUT R0, R0, 0xfffffffe, RZ, 0xc0, !PT ;  /* 0xfffffffe00007812 */ /* 0x000fc800078ec0ff */
[----:B------:R-:W-:-:S05]  /*34d0*/  SHF.R.U64 R0, R0, 0x4, R9 ;  /* 0x0000000400007819 */ /* 0x000fca0000001209 */
[----:B------:R-:W-:Y:S01]  /*34e0*/  STS [UR5+0x3478c], R0 ;  /* 0x03478c00ff007988 */ /* 0x000fe20008000805 */
[----:B--2---:R-:W-:-:S05]  /*34f0*/  LOP3.LUT R6, R5, 0xf0, RZ, 0xb8, !PT ;  /* 0x000000f005067812 */ /* 0x004fca00078eb8ff */
[----:B------:R4:W-:Y:S04]  /*3500*/  STS [UR5+0x3479c], R6 ;  /* 0x03479c06ff007988 */ /* 0x0009e80008000805 */
[----:B------:R-:W1:Y:S01]  /*3510*/  LDS R5, [UR5+0x3479c] ;  /* 0x03479c05ff057984 */ /* 0x000e620008000800 */
[----:B----4-:R-:W-:Y:S02]  /*3520*/  CS2R R6, SRZ ;  /* 0x0000000000067805 */ /* 0x010fe4000001ff00 */
[----:B-1----:R-:W-:Y:S01]  /*3530*/  LOP3.LUT R11, R5, 0xf00, RZ, 0xb8, !PT ;  /* 0x00000f00050b7812 */ /* 0x002fe200078eb8ff */
[----:B------:R-:W-:-:S04]  /*3540*/  VIADD R5, R19, 0xffffffff ;  /* 0xffffffff13057836 */ /* 0x000fc80000000000 */
[----:B------:R-:W-:Y:S04]  /*3550*/  STS.64 [UR5+0x34798], R10 ;  /* 0x0347980aff007988 */ /* 0x000fe80008000a05 */
[----:B------:R-:W1:Y:S04]  /*3560*/  LDS R8, [UR5+0x3479c] ;  /* 0x03479c05ff087984 */ /* 0x000e680008000800 */
[----:B------:R3:W-:Y:S01]  /*3570*/  STS.128 [UR5+0x347a0], R4 ;  /* 0x0347a004ff007988 */ /* 0x0007e20008000c05 */
[----:B-1----:R-:W-:-:S05]  /*3580*/  LOP3.LUT R8, R8, 0xf000, RZ, 0xb8, !PT ;  /* 0x0000f00008087812 */ /* 0x002fca00078eb8ff */
[----:B------:R3:W-:Y:S02]  /*3590*/  STS [UR5+0x3479c], R8 ;  /* 0x03479c08ff007988 */ /* 0x0007e40008000805 */
.L_x_30:
[----:B------:R-:W-:Y:S05]  /*35a0*/  BSYNC B0 ;  /* 0x0000000000007941 */ /* 0x000fea0003800000 */
.L_x_29:
[----:B------:R-:W-:Y:S01]  /*35b0*/  ELECT P0, URZ, PT ;  /* 0x00000000003f782f */ /* 0x000fe20003800000 */
[----:B------:R-:W-:Y:S01]  /*35c0*/  NOP ;  /* 0x0000000000007918 */ /* 0x000fe20000000000 */
[----:B------:R-:W-:Y:S11]  /*35d0*/  BSSY B0, `(.L_x_31) ;  /* 0x0000004000007945 */ /* 0x000ff60003800000 */
[----:B------:R-:W-:Y:S05]  /*35e0*/  @!P0 BRA `(.L_x_32) ;  /* 0x0000000000088947 */ /* 0x000fea0003800000 */
[----:B------:R0:W-:Y:S01]  /*35f0*/  UTMACMDFLUSH ;  /* 0x00000000000079b7 */ /* 0x0001e20000000000 */
[----:B------:R-:W-:-:S04]  /*3600*/  DEPBAR.LE SB0, 0x0 ;  /* 0x000080000000791a */ /* 0x000fc80000000000 */
.L_x_32:
[----:B------:R-:W-:Y:S05]  /*3610*/  BSYNC B0 ;  /* 0x0000000000007941 */ /* 0x000fea0003800000 */
.L_x_31:
[----:B------:R-:W1:Y:S01]  /*3620*/  S2UR UR5, SR_CgaCtaId ;  /* 0x00000000000579c3 */ /* 0x000e620000008800 */
[----:B-----5:R-:W2:Y:S01]  /*3630*/  S2R R0, SR_LANEID ;  /* 0x0000000000007919 */ /* 0x020ea20000000000 */
[----:B------:R-:W-:Y:S01]  /*3640*/  UISETP.NE.AND UP0, UPT, UR12, 0x1, UPT ;  /* 0x000000010c00788c */ /* 0x000fe2000bf05270 */
[----:B------:R-:W-:Y:S02]  /*3650*/  UMOV UR4, 0x400 ;  /* 0x0000040000047882 */ /* 0x000fe40000000000 */
[----:B-1----:R-:W-:-:S04]  /*3660*/  ULEA UR4, UR5, UR4, 0x18 ;  /* 0x0000000405047291 */ /* 0x002fc8000f8ec03f */
[----:B------:R-:W-:-:S04]  /*3670*/  UIADD3 UR5, UR4, 0x80, URZ ;  /* 0x0000008004057890 */ /* 0x000fc8000fffe03f */
[----:B------:R-:W-:Y:S01]  /*3680*/  @!UP0 UIADD3 UR5, UR4, URZ, URZ ;  /* 0x0000003f04058290 */ /* 0x000fe2000fffe03f */
[----:B--2---:R-:W-:-:S05]  /*3690*/  SHF.L.U32 R0, R0, 0x2, RZ ;  /* 0x0000000200007819 */ /* 0x004fca00000006ff */
[----:B------:R-:W-:Y:S01]  /*36a0*/  IMAD.U32 R3, RZ, RZ, UR5 ;  /* 0x00000005ff037e24 */ /* 0x000fe2000f8e00ff */
[----:B------:R-:W-:-:S04]  /*36b0*/  IADD3 R2, P0, R0, UR36, RZ ;  /* 0x0000002400027c10 */ /* 0x000fc8000ff1e0ff */
[----:B---3--:R-:W-:Y:S02]  /*36c0*/  IADD3 R4, R0, 0x34780, R3 ;  /* 0x0003478000047810 */ /* 0x008fe40007ffe003 */
[----:B------:R-:W-:-:S03]  /*36d0*/  IADD3.X R3, RZ, UR37, RZ, P0, !PT ;  /* 0x00000025ff037c10 */ /* 0x000fc600087fe4ff */
[----:B------:R-:W1:Y:S04]  /*36e0*/  LDS R5, [R4] ;  /* 0x0000000004057984 */ /* 0x000e680000000800 */
[----:B-1----:R1:W5:Y:S02]  /*36f0*/  ATOMG.E.EXCH.STRONG.GPU PT, RZ, [R2], R5 ;  /* 0x0000000502ff73a8 */ /* 0x00236400041ee100 */
.L_x_28:
[----:B-----5:R-:W-:Y:S01]  /*3700*/  SHF.R.S32.HI R0, RZ, 0x1f, R21 ;  /* 0x0000001fff007819 */ /* 0x020fe20000011415 */
[----:B------:R-:W3:Y:S01]  /*3710*/  S2UR UR57, SR_CgaCtaId ;  /* 0x00000000003979c3 */ /* 0x000ee20000008800 */
[----:B------:R-:W-:Y:S01]  /*3720*/  UISETP.NE.AND UP1, UPT, UR12, 0x1, UPT ;  /* 0x000000010c00788c */ /* 0x000fe2000bf25270 */
[----:B------:R-:W-:Y:S01]  /*3730*/  IMAD.MOV.U32 R23, RZ, RZ, RZ ;  /* 0x000000ffff177224 */ /* 0x000fe200078e00ff */
[----:B------:R-:W-:Y:S01]  /*3740*/  LEA.HI R0, R0, R21, RZ, 0x7 ;  /* 0x0000001500007211 */ /* 0x000fe200078f38ff */
[----:B------:R-:W-:Y:S01]  /*3750*/  UISETP.NE.AND UP0, UPT, UR31, URZ, UPT ;  /* 0x0000003f1f00728c */ /* 0x000fe2000bf05270 */
[----:B------:R-:W-:Y:S02]  /*3760*/  UMOV UR47, 0x400 ;  /* 0x00000400002f7882 */ /* 0x000fe40000000000 */
[----:B------:R-:W-:Y:S01]  /*3770*/  LOP3.LUT R0, R0, 0xffffff80, RZ, 0xc0, !PT ;  /* 0xffffff8000007812 */ /* 0x000fe200078ec0ff */
[----:B------:R-:W-:Y:S02]  /*3780*/  USEL UR4, URZ, 0x1, UP0 ;  /* 0x000000013f047887 */ /* 0x000fe40008000000 */
[----:B------:R-:W-:-:S02]  /*3790*/  USHF.L.U32 UR50, UR31, 0x3, URZ ;  /* 0x000000031f327899 */ /* 0x000fc4000800063f */
[----:B------:R-:W-:Y:S01]  /*37a0*/  IMAD.IADD R0, R21, 0x1, -R0 ;  /* 0x0000000115007824 */ /* 0x000fe200078e0a00 */
[----:B------:R-:W-:Y:S01]  /*37b0*/  ULOP3.LUT UR43, UR42, 0x1, URZ, 0xfc, !UPT ;  /* 0x000000012a2b7892 */ /* 0x000fe2000f8efc3f */
[----:B------:R-:W-:Y:S01]  /*37c0*/  MOV R152, UR4 ;  /* 0x0000000400987c02 */ /* 0x000fe20008000f00 */
[----:B------:R-:W-:Y:S01]  /*37d0*/  ULOP3.LUT UR53, UR50, 0x8, URZ, 0xc0, !UPT ;  /* 0x0000000832357892 */ /* 0x000fe2000f8ec03f */
[C---:B------:R-:W-:Y:S01]  /*37e0*/  VIADD R157, R0.reuse, 0x1f ;  /* 0x0000001f009d7836 */ /* 0x040fe20000000000 */
[----:B-1----:R-:W-:Y:S01]  /*37f0*/  SHF.R.S32.HI R3, RZ, 0x1f, R0 ;  /* 0x0000001fff037819 */ /* 0x002fe20000011400 */
[----:B------:R-:W-:Y:S01]  /*3800*/  ULOP3.LUT UR52, UR59, 0x1, URZ, 0xfc, !UPT ;  /* 0x000000013b347892 */ /* 0x000fe2000f8efc3f */
[----:B------:R-:W-:Y:S01]  /*3810*/  SHF.L.U32 R2, R0, 0x6, RZ ;  /* 0x0000000600027819 */ /* 0x000fe200000006ff */
[----:B------:R-:W-:Y:S01]  /*3820*/  ULOP3.LUT UR54, UR61, 0x1, URZ, 0xfc, !UPT ;  /* 0x000000013d367892 */ /* 0x000fe2000f8efc3f */
[CC--:B--2---:R-:W-:Y:S01]  /*3830*/  LEA.HI R4, R3.reuse, R0.reuse, RZ, 0x5 ;  /* 0x0000000003047211 */ /* 0x0c4fe200078f28ff */
[----:B------:R-:W-:Y:S01]  /*3840*/  ULOP3.LUT UR55, UR50, 0x8, URZ, 0xc, !UPT ;  /* 0x0000000832377892 */ /* 0x000fe2000f8e0c3f */
[----:B------:R-:W-:Y:S01]  /*3850*/  LOP3.LUT R5, R2, 0x40, RZ, 0xc0, !PT ;  /* 0x0000004002057812 */ /* 0x000fe200078ec0ff */
[----:B---3--:R-:W-:Y:S01]  /*3860*/  ULEA UR47, UR57, UR47, 0x18 ;  /* 0x0000002f392f7291 */ /* 0x008fe2000f8ec03f */
[----:B------:R-:W-:Y:S01]  /*3870*/  SHF.R.U32.HI R2, RZ, 0x1, R4 ;  /* 0x00000001ff027819 */ /* 0x000fe20000011604 */
[----:B------:R-:W-:Y:S01]  /*3880*/  ULOP3.LUT UR53, UR53, 0x18, URZ, 0x3c, !UPT ;  /* 0x0000001835357892 */ /* 0x000fe2000f8e3c3f */
[-C--:B------:R-:W-:Y:S01]  /*3890*/  LEA.HI R4, R3, R0.reuse, RZ, 0x3 ;  /* 0x0000000003047211 */ /* 0x080fe200078f18ff */
[----:B------:R-:W-:Y:S01]  /*38a0*/  UIADD3 UR48, UR47, 0x80, URZ ;  /* 0x000000802f307890 */ /* 0x000fe2000fffe03f */
[----:B----4-:R-:W-:Y:S01]  /*38b0*/  LOP3.LUT R7, R5, 0x30, R2, 0xf8, !PT ;  /* 0x0000003005077812 */ /* 0x010fe200078ef802 */
[----:B------:R-:W-:Y:S01]  /*38c0*/  UIADD3 UR49, UR47, 0x344f0, URZ ;  /* 0x000344f02f317890 */ /* 0x000fe2000fffe03f */
[-C--:B------:R-:W-:Y:S01]  /*38d0*/  LEA.HI R2, R0, R0.reuse, RZ, 0x1 ;  /* 0x0000000000027211 */ /* 0x080fe200078f08ff */
[----:B------:R-:W-:Y:S01]  /*38e0*/  @!UP1 UIADD3 UR48, UR47, URZ, URZ ;  /* 0x0000003f2f309290 */ /* 0x000fe2000fffe03f */
[----:B------:R-:W-:Y:S01]  /*38f0*/  LEA.HI R3, R3, R0, RZ, 0x4 ;  /* 0x0000000003037211 */ /* 0x000fe200078f20ff */
[----:B------:R-:W-:Y:S01]  /*3900*/  UIADD3 UR5, UR50, UR49, URZ ;  /* 0x0000003132057290 */ /* 0x000fe2000fffe03f */
[----:B------:R-:W-:Y:S01]  /*3910*/  SHF.R.S32.HI R2, RZ, 0x1, R2 ;  /* 0x00000001ff027819 */ /* 0x000fe20000011402 */
[----:B------:R-:W-:Y:S01]  /*3920*/  UIADD3 UR48, UR48, 0x34780, URZ ;  /* 0x0003478030307890 */ /* 0x000fe2000fffe03f */
[----:B------:R-:W-:-:S02]  /*3930*/  LOP3.LUT R7, R7, 0x8, R4, 0xf8, !PT ;  /* 0x0000000807077812 */ /* 0x000fc400078ef804 */
[----:B------:R-:W-:Y:S01]  /*3940*/  SHF.R.S32.HI R4, RZ, 0x4, R3 ;  /* 0x00000004ff047819 */ /* 0x000fe20000011403 */
[----:B------:R-:W-:-:S03]  /*3950*/  IMAD.SHL.U32 R2, R2, 0x80, RZ ;  /* 0x0000008002027824 */ /* 0x000fc600078e00ff */
[----:B------:R-:W-:Y:S02]  /*3960*/  LEA.HI R3, R3, R4, RZ, 0x1 ;  /* 0x0000000403037211 */ /* 0x000fe400078f08ff */
[----:B------:R-:W-:Y:S02]  /*3970*/  LOP3.LUT R2, R2, 0x180, RZ, 0xc0, !PT ;  /* 0x0000018002027812 */ /* 0x000fe400078ec0ff */
[----:B------:R-:W-:Y:S02]  /*3980*/  LOP3.LUT R3, R3, 0x7ffffe, RZ, 0xc0, !PT ;  /* 0x007ffffe03037812 */ /* 0x000fe400078ec0ff */
[----:B------:R-:W-:Y:S02]  /*3990*/  LOP3.LUT R5, R2, R5, RZ, 0xfc, !PT ;  /* 0x0000000502057212 */ /* 0x000fe400078efcff */
[----:B------:R-:W-:Y:S02]  /*39a0*/  IADD3 R3, R4, -R3, RZ ;  /* 0x8000000304037210 */ /* 0x000fe40007ffe0ff */
[----:B------:R-:W-:-:S04]  /*39b0*/  SHF.R.U32.HI R5, RZ, 0x3, R5 ;  /* 0x00000003ff057819 */ /* 0x000fc80000011605 */
[----:B------:R-:W-:Y:S01]  /*39c0*/  LOP3.LUT R156, R5, R7, R2, 0x1e, !PT ;  /* 0x00000007059c7212 */ /* 0x000fe200078e1e02 */
[----:B------:R-:W-:-:S03]  /*39d0*/  IMAD.MOV.U32 R5, RZ, RZ, 0x1 ;  /* 0x00000001ff057424 */ /* 0x000fc600078e00ff */
[----:B------:R-:W-:-:S07]  /*39e0*/  LEA R156, R3, R156, 0x9 ;  /* 0x0000009c039c7211 */ /* 0x000fce00078e48ff */
.L_x_156:
[----:B-1----:R-:W1:Y:S02]  /*39f0*/  LDC.64 R2, c[0x0][0x290] ;  /* 0x0000a400ff027b82 */ /* 0x002e640000000a00 */
[----:B-1----:R-:W-:-:S05]  /*3a00*/  IMAD.WIDE R2, R18, 0xc, R2 ;  /* 0x0000000c12027825 */ /* 0x002fca00078e0202 */
[----:B--2---:R-:W2:Y:S01]  /*3a10*/  LDG.E R4, desc[UR38][R2.64+0x8] ;  /* 0x0000082602047981 */ /* 0x004ea2000c1e1900 */
[----:B------:R-:W-:Y:S01]  /*3a20*/  SHF.L.U32 R7, R152, 0x1f, RZ ;  /* 0x0000001f98077819 */ /* 0x000fe200000006ff */
[----:B------:R-:W-:Y:S01]  /*3a30*/  IMAD.MOV.U32 R154, RZ, RZ, R18 ;  /* 0x000000ffff9a7224 */ /* 0x000fe200078e0012 */
[----:B------:R-:W-:-:S04]  /*3a40*/  MOV R6, UR49 ;  /* 0x0000003100067c02 */ /* 0x000fc80008000f00 */
[----:B------:R-:W1:Y:S01]  /*3a50*/  SYNCS.PHASECHK.TRANS64.TRYWAIT P0, [R6+UR50], R7 ;  /* 0x00000007060075a7 */ /* 0x000e620008000172 */
[----:B--2---:R-:W-:-:S13]  /*3a60*/  R2UR UR4, R4 ;  /* 0x00000000040472ca */ /* 0x004fda00000e0000 */
[----:B------:R-:W-:-:S04]  /*3a70*/  UIADD3 UR4, UR4, 0x7f, URZ ;  /* 0x0000007f04047890 */ /* 0x000fc8000fffe03f */
[----:B------:R-:W-:-:S04]  /*3a80*/  USHF.R.S32.HI UR5, URZ, 0x1f, UR4 ;  /* 0x0000001f3f057899 */ /* 0x000fc80008011404 */
[----:B------:R-:W-:-:S03]  /*3a90*/  ULEA.HI UR16, UR5, UR4, URZ, 0x7 ;  /* 0x0000000405107291 */ /* 0x000fc6000f8f383f */
[----:B------:R-:W-:Y:S01]  /*3aa0*/  UMOV UR5, UR40 ;  /* 0x0000002800057c82 */ /* 0x000fe20008000000 */
[----:B------:R-:W-:Y:S01]  /*3ab0*/  USHF.R.S32.HI UR16, URZ, 0x7, UR16 ;  /* 0x000000073f107899 */ /* 0x000fe20008011410 */
[----:B-1----:R-:W-:Y:S11]  /*3ac0*/  @!P0 BRA `(.L_x_33) ;  /* 0x000001e400888947 */ /* 0x002ff60003800000 */
.L_x_357:
[----:B------:R2:W-:Y:S01]  /*3ad0*/  STL [R1], RZ ;  /* 0x000000ff01007387 */ /* 0x0005e20000100800 */
[----:B------:R-:W-:Y:S01]  /*3ae0*/  ISETP.GE.AND P0, PT, R4, 0x1, PT ;  /* 0x000000010400780c */ /* 0x000fe20003f06270 */
[----:B------:R-:W-:Y:S01]  /*3af0*/  UMOV UR4, URZ ;  /* 0x0000003f00047c82 */ /* 0x000fe20008000000 */
[----:B------:R-:W-:Y:S01]  /*3b00*/  SHF.R.S32.HI R19, RZ, 0x1f, R18 ;  /* 0x0000001fff137819 */ /* 0x000fe20000011412 */
[----:B------:R2:W-:Y:S01]  /*3b10*/  STL [R1+0x4], RZ ;  /* 0x000004ff01007387 */ /* 0x0005e20000100800 */
[----:B-1----:R-:W-:Y:S02]  /*3b20*/  MOV R0, UR41 ;  /* 0x0000002900007c02 */ /* 0x002fe40008000f00 */
[----:B------:R-:W-:Y:S02]  /*3b30*/  CS2R R150, SRZ ;  /* 0x0000000000967805 */ /* 0x000fe4000001ff00 */
[----:B------:R-:W-:Y:S01]  /*3b40*/  CS2R R24, SRZ ;  /* 0x0000000000187805 */ /* 0x000fe2000001ff00 */
[----:B------:R2:W-:Y:S01]  /*3b50*/  STL [R1+0x8], RZ ;  /* 0x000008ff01007387 */ /* 0x0005e20000100800 */
[----:B------:R-:W-:-:S02]  /*3b60*/  CS2R R26, SRZ ;  /* 0x00000000001a7805 */ /* 0x000fc4000001ff00 */
[----:B------:R-:W-:Y:S02]  /*3b70*/  CS2R R28, SRZ ;  /* 0x00000000001c7805 */ /* 0x000fe4000001ff00 */
[----:B------:R-:W-:Y:S01]  /*3b80*/  CS2R R30, SRZ ;  /* 0x00000000001e7805 */ /* 0x000fe2000001ff00 */
[----:B------:R2:W-:Y:S01]  /*3b90*/  STL [R1+0xc], RZ ;  /* 0x00000cff01007387 */ /* 0x0005e20000100800 */
[----:B------:R-:W-:Y:S02]  /*3ba0*/  CS2R R32, SRZ ;  /* 0x0000000000207805 */ /* 0x000fe4000001ff00 */
        /* <DEDUP_REMOVED lines=76> */
[----:B------:R-:W-:Y:S01]  /*4070*/  CS2R R148, SRZ ;  /* 0x0000000000947805 */ /* 0x000fe2000001ff00 */
[----:B------:R2:W-:Y:S04]  /*4080*/  STL [R1+0x5c], RZ ;  /* 0x00005cff01007387 */ /* 0x0005e80000100800 */
        /* <DEDUP_REMOVED lines=103> */
[----:B------:R2:W-:Y:S01]  /*4700*/  STL [R1+0x1fc], RZ ;  /* 0x0001fcff01007387 */ /* 0x0005e20000100800 */
[----:B------:R-:W-:Y:S05]  /*4710*/  @!P0 BRA `(.L_x_34) ;  /* 0x0000007800a88947 */ /* 0x000fea0003800000 */
[----:B------:R-:W-:-:S06]  /*4720*/  UISETP.NE.AND UP0, UPT, UR43, 0x3, UPT ;  /* 0x000000032b00788c */ /* 0x000fcc000bf05270 */
[----:B------:R-:W-:-:S13]  /*4730*/  PLOP3.LUT P1, PT, PT, PT, UP0, 0x80, 0x0 ;  /* 0x000000000000781c */ /* 0x000fda0003f2f008 */
[----:B------:R-:W-:Y:S05]  /*4740*/  @!P1 BRA `(.L_x_35) ;  /* 0x0000000000049947 */ /* 0x000fea0003800000 */
[----:B------:R-:W-:Y:S01]  /*4750*/  BPT.TRAP 0x1 ;  /* 0x000000040000795c */ /* 0x000fe20000300000 */
.L_x_35:
[----:B------:R-:W-:Y:S01]  /*4760*/  ULEA UR4, UR40, UR47, 0x3 ;  /* 0x0000002f28047291 */ /* 0x000fe2000f8e183f */
[----:B------:R-:W-:-:S05]  /*4770*/  IMAD.U32 R0, RZ, RZ, UR41 ;  /* 0x00000029ff007e24 */ /* 0x000fca000f8e00ff */
[----:B------:R-:W-:-:S04]  /*4780*/  SHF.L.U32 R0, R0, 0x1f, RZ ;  /* 0x0000001f00007819 */ /* 0x000fc800000006ff */
[----:B------:R1:W3:Y:S01]  /*4790*/  SYNCS.PHASECHK.TRANS64.TRYWAIT P0, [UR4+0x34480], R0 ;  /* 0x03448000ff0075a7 */ /* 0x0002e20008000144 */
[----:B------:R-:W-:Y:S05]  /*47a0*/  @!P1 BRA `(.L_x_36) ;  /* 0x0000000000049947 */ /* 0x000fea0003800000 */
[----:B------:R-:W-:Y:S01]  /*47b0*/  BPT.TRAP 0x1 ;  /* 0x000000040000795c */ /* 0x000fe20000300000 */
.L_x_36:
[----:B---3--:R-:W-:Y:S05]  /*47c0*/  @P0 BRA `(.L_x_37) ;  /* 0x0000000000080947 */ /* 0x008fea0003800000 */
[----:B------:R-:W3:Y:S02]  /*47d0*/  SYNCS.PHASECHK.TRANS64.TRYWAIT P0, [UR4+0x34480], R0 ;  /* 0x03448000ff0075a7 */ /* 0x000ee40008000144 */
[----:B---3--:R-:W-:Y:S05]  /*47e0*/  @!P0 BRA `(.L_x_38) ;  /* 0x000001d8005c8947 */ /* 0x008fea0003800000 */
.L_x_37:
[----:B------:R-:W-:Y:S01]  /*47f0*/  UIADD3 UR5, UR47, 0x10000, URZ ;  /* 0x000100002f057890 */ /* 0x000fe2000fffe03f */
[----:B------:R-:W-:Y:S01]  /*4800*/  WARPGROUP.ARRIVE ;  /* 0x00000000000079c5 */ /* 0x000fe20000000000 */
[----:B------:R-:W-:Y:S01]  /*4810*/  USHF.R.U32.HI UR4, URZ, 0x4, UR47 ;  /* 0x000000043f047899 */ /* 0x000fe2000801162f */
[----:B------:R4:W-:Y:S01]  /*4820*/  STL [R1+0x300], R23 ;  /* 0x0003001701007387 */ /* 0x0009e20000100800 */
[----:B------:R-:W-:Y:S02]  /*4830*/  USHF.R.U32.HI UR5, URZ, 0x4, UR5 ;  /* 0x000000043f057899 */ /* 0x000fe40008011605 */
[----:B------:R-:W-:Y:S01]  /*4840*/  ULOP3.LUT UR4, UR4, 0x3fff, URZ, 0xc0, !UPT ;  /* 0x00003fff04047892 */ /* 0x000fe2000f8ec03f */
[----:B------:R1:W-:Y:S01]  /*4850*/  STL [R1+0x2fc], R22 ;  /* 0x0002fc1601007387 */ /* 0x0003e20000100800 */
[----:B------:R-:W-:Y:S02]  /*4860*/  ULOP3.LUT UR5, UR5, 0x3fff, URZ, 0xc0, !UPT ;  /* 0x00003fff05057892 */ /* 0x000fe4000f8ec03f */
[----:B------:R-:W-:Y:S01]  /*4870*/  ULOP3.LUT UR6, UR4, 0x10000, URZ, 0xfc, !UPT ;  /* 0x0001000004067892 */ /* 0x000fe2000f8efc3f */
[----:B------:R2:W-:Y:S01]  /*4880*/  STL [R1+0x2f8], R19 ;  /* 0x0002f81301007387 */ /* 0x0005e20000100800 */
[----:B------:R-:W-:-:S02]  /*4890*/  ULOP3.LUT UR4, UR5, 0x10000, URZ, 0xfc, !UPT ;  /* 0x0001000005047892 */ /* 0x000fc4000f8efc3f */
[----:B------:R-:W-:Y:S01]  /*48a0*/  ULEA UR5, UR40, UR6, 0xb ;  /* 0x0000000628057291 */ /* 0x000fe2000f8e583f */
[----:B------:R3:W-:Y:S01]  /*48b0*/  STL [R1+0x2f4], R18 ;  /* 0x0002f41201007387 */ /* 0x0007e20000100800 */
[----:B------:R-:W-:Y:S01]  /*48c0*/  ULEA UR4, UR40, UR4, 0xc ;  /* 0x0000000428047291 */ /* 0x000fe2000f8e603f */
[----:B------:R-:W-:Y:S01]  /*48d0*/  UMOV UR9, 0x40000040 ;  /* 0x4000004000097882 */ /* 0x000fe20000000000 */
[----:B------:R-:W-:Y:S01]  /*48e0*/  UMOV UR11, 0x40000040 ;  /* 0x40000040000b7882 */ /* 0x000fe20000000000 */
[----:B------:R3:W-:Y:S02]  /*48f0*/  STL [R1+0x2f0], R17 ;  /* 0x0002f01101007387 */ /* 0x0007e40000100800 */
[----:B------:R-:W-:Y:S02]  /*4900*/  UMOV UR8, UR5 ;  /* 0x0000000500087c82 */ /* 0x000fe40008000000 */
[----:B------:R-:W-:Y:S01]  /*4910*/  UMOV UR10, UR4 ;  /* 0x00000004000a7c82 */ /* 0x000fe20008000000 */
[----:B------:R3:W-:Y:S01]  /*4920*/  STL [R1+0x2ec], R16 ;  /* 0x0002ec1001007387 */ /* 0x0007e20000100800 */
[----:B------:R-:W-:Y:S01]  /*4930*/  HGMMA.64x256x16.F32 R24, gdesc[UR8], RZ, !UPT, gsb0 ;  /* 0x03e00000081879f0 */ /* 0x000fe2000c0008ff */
[----:B------:R-:W-:-:S02]  /*4940*/  UIADD3 UR8, UR5, 0x200, URZ ;  /* 0x0000020005087890 */ /* 0x000fc4000fffe03f */
[----:B------:R3:W-:Y:S01]  /*4950*/  STL [R1+0x2e8], R6 ;  /* 0x0002e80601007387 */ /* 0x0007e20000100800 */
[----:B------:R-:W-:-:S03]  /*4960*/  UMOV UR9, 0x40000040 ;  /* 0x4000004000097882 */ /* 0x000fc60000000000 */
[----:B------:R3:W-:Y:S04]  /*4970*/  STL [R1+0x2e4], R5 ;  /* 0x0002e40501007387 */ /* 0x0007e80000100800 */
[----:B------:R3:W-:Y:S01]  /*4980*/  STL [R1+0x2e0], R4 ;  /* 0x0002e00401007387 */ /* 0x0007e20000100800 */
[----:B------:R-:W-:-:S03]  /*4990*/  WARPGROUP.DEPBAR.LE gsb0, 0x0 ;  /* 0x00008000000079c5 */ /* 0x000fc60000010000 */
[----:B------:R-:W-:Y:S01]  /*49a0*/  STL.64 [R1], R24 ;  /* 0x0000001801007387 */ /* 0x000fe20000100a00 */
[----:B------:R-:W-:Y:S01]  /*49b0*/  MOV R227, R57 ;  /* 0x0000003900e37202 */ /* 0x000fe20000000f00 */
[----:B------:R-:W-:Y:S01]  /*49c0*/  IMAD.MOV.U32 R226, RZ, RZ, R58 ;  /* 0x000000ffffe27224 */ /* 0x000fe200078e003a */
[----:B------:R-:W-:Y:S01]  /*49d0*/  MOV R225, R59 ;  /* 0x0000003b00e17202 */ /* 0x000fe20000000f00 */
[----:B------:R-:W-:Y:S01]  /*49e0*/  STL.64 [R1+0x8], R26 ;  /* 0x0000081a01007387 */ /* 0x000fe20000100a00 */
[----:B------:R-:W-:Y:S01]  /*49f0*/  IMAD.MOV.U32 R224, RZ, RZ, R60 ;  /* 0x000000ffffe07224 */ /* 0x000fe200078e003c */
[----:B------:R-:W-:Y:S01]  /*4a00*/  MOV R223, R61 ;  /* 0x0000003d00df7202 */ /* 0x000fe20000000f00 */
[----:B------:R-:W-:Y:S01]  /*4a10*/  IMAD.MOV.U32 R222, RZ, RZ, R62 ;  /* 0x000000ffffde7224 */ /* 0x000fe200078e003e */
[----:B------:R-:W-:Y:S01]  /*4a20*/  STL.64 [R1+0x10], R28 ;  /* 0x0000101c01007387 */ /* 0x000fe20000100a00 */
        /* <DEDUP_REMOVED lines=79> */
[----:B----4-:R-:W-:Y:S01]  /*4f20*/  MOV R23, R129 ;  /* 0x0000008100177202 */ /* 0x010fe20000000f00 */
[----:B-1----:R-:W-:Y:S01]  /*4f30*/  IMAD.MOV.U32 R22, RZ, RZ, R130 ;  /* 0x000000ffff167224 */ /* 0x002fe200078e0082 */
[----:B------:R-:W-:Y:S01]  /*4f40*/  MOV R21, R131 ;  /* 0x0000008300157202 */ /* 0x000fe20000000f00 */
[----:B------:R-:W-:Y:S01]  /*4f50*/  IMAD.MOV.U32 R20, RZ, RZ, R132 ;  /* 0x000000ffff147224 */ /* 0x000fe200078e0084 */
[----:B--2---:R-:W-:Y:S01]  /*4f60*/  MOV R19, R133 ;  /* 0x0000008500137202 */ /* 0x004fe20000000f00 */
[----:B---3--:R-:W-:Y:S01]  /*4f70*/  IMAD.MOV.U32 R18, RZ, RZ, R134 ;  /* 0x000000ffff127224 */ /* 0x008fe200078e0086 */
        /* <DEDUP_REMOVED lines=16> */
[----:B------:R1:W-:Y:S01]  /*5080*/  STL [R1+0x80], R56 ;  /* 0x0000803801007387 */ /* 0x0003e20000100800 */
[----:B------:R-:W-:-:S03]  /*5090*/  MOV R0, R151 ;  /* 0x0000009700007202 */ /* 0x000fc60000000f00 */
[----:B------:R-:W-:Y:S04]  /*50a0*/  STL.64 [R1+0xba0], R156 ;  /* 0x000ba09c01007387 */ /* 0x000fe80000100a00 */
[----:B------:R-:W-:Y:S01]  /*50b0*/  STL [R1+0xb9c], R154 ;  /* 0x000b9c9a01007387 */ /* 0x000fe20000100800 */
[----:B-1----:R-:W-:-:S03]  /*50c0*/  WARPGROUP.ARRIVE ;  /* 0x00000000000079c5 */ /* 0x002fc60000000000 */
[----:B------:R-:W-:Y:S03]  /*50d0*/  STL [R1+0xb98], R152 ;  /* 0x000b989801007387 */ /* 0x000fe60000100800 */
[----:B------:R-:W-:Y:S03]  /*50e0*/  HGMMA.64x256x16.F32 R24, gdesc[UR8], RZ, !UPT, gsb0 ;  /* 0x03e00000081879f0 */ /* 0x000fe6000c0008ff */
[----:B------:R-:W-:Y:S02]  /*50f0*/  WARPGROUP.DEPBAR.LE gsb0, 0x0 ;  /* 0x00008000000079c5 */ /* 0x000fe40000010000 */
[----:B------:R-:W-:Y:S04]  /*5100*/  STL.64 [R1+0xb90], R150 ;  /* 0x000b909601007387 */ /* 0x000fe80000100a00 */
        /* <DEDUP_REMOVED lines=24> */
[----:B------:R1:W-:Y:S04]  /*5290*/  STL.64 [R1+0xac8], R100 ;  /* 0x000ac86401007387 */ /* 0x0003e80000100a00 */
[----:B-1----:R-:W2:Y:S04]  /*52a0*/  LDL.LU R100, [R1] ;  /* 0x0000000001647983 */ /* 0x002ea80000300800 */
[----:B------:R-:W2:Y:S04]  /*52b0*/  LDL.LU R101, [R1+0x4] ;  /* 0x0000040001657983 */ /* 0x000ea80000300800 */
        /* <DEDUP_REMOVED lines=30> */
[----:B------:R-:W2:Y:S01]  /*54a0*/  LDL.LU R132, [R1+0x80] ;  /* 0x0000800001847983 */ /* 0x000ea20000300800 */
        /* <DEDUP_REMOVED lines=46> */
[----:B------:R-:W-:-:S02]  /*5790*/  UIADD3 UR8, UR5, 0x2, URZ ;  /* 0x0000000205087890 */ /* 0x000fc4000fffe03f */
[----:B------:R-:W-:Y:S01]  /*57a0*/  UIADD3 UR10, UR4, 0x2, URZ ;  /* 0x00000002040a7890 */ /* 0x000fe2000fffe03f */
[----:B------:R-:W-:Y:S01]  /*57b0*/  UMOV UR9, 0x40000040 ;  /* 0x4000004000097882 */ /* 0x000fe20000000000 */
[----:B------:R-:W-:Y:S01]  /*57c0*/  UMOV UR11, 0x40000040 ;  /* 0x40000040000b7882 */ /* 0x000fe20000000000 */
[----:B--2---:R-:W-:-:S06]  /*57d0*/  WARPGROUP.ARRIVE ;  /* 0x00000000000079c5 */ /* 0x004fcc0000000000 */
[----:B------:R-:W-:Y:S03]  /*57e0*/  HGMMA.64x256x16.F32 R100, gdesc[UR8], R100, gsb0 ;  /* 0x03e00000086479f0 */ /* 0x000fe60008000864 */
[----:B------:R-:W-:Y:S02]  /*57f0*/  WARPGROUP.DEPBAR.LE gsb0, 0x0 ;  /* 0x00008000000079c5 */ /* 0x000fe40000010000 */
[----:B------:R-:W-:Y:S04]  /*5800*/  STL.64 [R1], R100 ;  /* 0x0000006401007387 */ /* 0x000fe80000100a00 */
        /* <DEDUP_REMOVED lines=63> */
[----:B-1----:R-:W2:Y:S04]  /*5c00*/  LDL.LU.64 R156, [R1+0xba0] ;  /* 0x000ba000019c7983 */ /* 0x002ea80000300a00 */
[----:B------:R-:W3:Y:S04]  /*5c10*/  LDL.LU R154, [R1+0xb9c] ;  /* 0x000b9c00019a7983 */ /* 0x000ee80000300800 */
[----:B------:R-:W4:Y:S04]  /*5c20*/  LDL.LU R152, [R1+0xb98] ;  /* 0x000b980001987983 */ /* 0x000f280000300800 */
[----:B------:R-:W2:Y:S04]  /*5c30*/  LDL.LU.64 R150, [R1+0xb90] ;  /* 0x000b900001967983 */ /* 0x000ea80000300a00 */
        /* <DEDUP_REMOVED lines=24> */
[----:B------:R-:W2:Y:S01]  /*5dc0*/  LDL.LU.64 R100, [R1+0xac8] ;  /* 0x000ac80001647983 */ /* 0x000ea20000300a00 */
[----:B------:R-:W-:Y:S01]  /*5dd0*/  UIADD3 UR8, UR5, 0x202, URZ ;  /* 0x0000020205087890 */ /* 0x000fe2000fffe03f */
[----:B------:R-:W-:Y:S01]  /*5de0*/  UMOV UR9, 0x40000040 ;  /* 0x4000004000097882 */ /* 0x000fe20000000000 */
[----:B--2---:R-:W-:-:S07]  /*5df0*/  WARPGROUP.ARRIVE ;  /* 0x00000000000079c5 */ /* 0x004fce0000000000 */
[----:B------:R-:W-:Y:S03]  /*5e00*/  HGMMA.64x256x16.F32 R24, gdesc[UR8], R24, gsb0 ;  /* 0x03e00000081879f0 */ /* 0x000fe60008000818 */
        /* <DEDUP_REMOVED lines=65> */
[----:B-1----:R-:W2:Y:S04]  /*6220*/  LDL.LU.64 R24, [R1] ;  /* 0x0000000001187983 */ /* 0x002ea80000300a00 */
        /* <DEDUP_REMOVED lines=63> */
[----:B------:R-:W-:-:S02]  /*6620*/  UIADD3 UR8, UR5, 0x4, URZ ;  /* 0x0000000405087890 */ /* 0x000fc4000fffe03f */
[----:B------:R-:W-:Y:S01]  /*6630*/  UIADD3 UR10, UR4, 0x4, URZ ;  /* 0x00000004040a7890 */ /* 0x000fe2000fffe03f */
[----:B------:R-:W-:Y:S01]  /*6640*/  UMOV UR9, 0x40000040 ;  /* 0x4000004000097882 */ /* 0x000fe20000000000 */
[----:B------:R-:W-:Y:S01]  /*6650*/  UMOV UR11, 0x40000040 ;  /* 0x40000040000b7882 */ /* 0x000fe20000000000 */
[----:B--2---:R-:W-:-:S06]  /*6660*/  WARPGROUP.ARRIVE ;  /* 0x00000000000079c5 */ /* 0x004fcc0000000000 */
[----:B------:R-:W-:Y:S03]  /*6670*/  HGMMA.64x256x16.F32 R24, gdesc[UR8], R24, gsb0 ;  /* 0x03e00000081879f0 */ /* 0x000fe60008000818 */
[----:B------:R-:W-:Y:S02]  /*6680*/  WARPGROUP.DEPBAR.LE gsb0, 0x0 ;  /* 0x00008000000079c5 */ /* 0x000fe40000010000 */
        /* <DEDUP_REMOVED lines=64> */
[----:B------:R1:W-:Y:S01]  /*6a90*/  STL [R1+0x80], R56 ;  /* 0x0000803801007387 */ /* 0x0003e20000100800 */
[----:B------:R-:W-:Y:S01]  /*6aa0*/  MOV R178, R102 ;  /* 0x0000006600b27202 */ /* 0x000fe20000000f00 */
[----:B------:R-:W-:Y:S01]  /*6ab0*/  IMAD.MOV.U32 R179, RZ, RZ, R103 ;  /* 0x000000ffffb37224 */ /* 0x000fe200078e0067 */
[----:B------:R-:W-:Y:S01]  /*6ac0*/  MOV R176, R100 ;  /* 0x0000006400b07202 */ /* 0x000fe20000000f00 */
[----:B------:R-:W2:Y:S01]  /*6ad0*/  LDL.LU.64 R150, [R1+0xac0] ;  /* 0x000ac00001967983 */ /* 0x000ea20000300a00 */
[----:B------:R-:W-:Y:S01]  /*6ae0*/  IMAD.MOV.U32 R177, RZ, RZ, R101 ;  /* 0x000000ffffb17224 */ /* 0x000fe200078e0065 */
[----:B------:R-:W-:Y:S01]  /*6af0*/  MOV R174, R98 ;  /* 0x0000006200ae7202 */ /* 0x000fe20000000f00 */
[----:B------:R-:W-:Y:S01]  /*6b00*/  IMAD.MOV.U32 R175, RZ, RZ, R99 ;  /* 0x000000ffffaf7224 */ /* 0x000fe200078e0063 */
[----:B------:R-:W2:Y:S01]  /*6b10*/  LDL.LU.64 R148, [R1+0xab8] ;  /* 0x000ab80001947983 */ /* 0x000ea20000300a00 */
        /* <DEDUP_REMOVED lines=52> */
[----:B------:R-:W-:-:S02]  /*6e60*/  IMAD.MOV.U32 R225, RZ, RZ, R59 ;  /* 0x000000ffffe17224 */ /* 0x000fc400078e003b */
[----:B------:R-:W-:Y:S01]  /*6e70*/  IMAD.MOV.U32 R227, RZ, RZ, R57 ;  /* 0x000000ffffe37224 */ /* 0x000fe200078e0039 */
        /* <DEDUP_REMOVED lines=32> */
[----:B-1----:R-:W2:Y:S04]  /*7080*/  LDL.LU.64 R56, [R1+0x948] ;  /* 0x0009480001387983 */ /* 0x002ea80000300a00 */
        /* <DEDUP_REMOVED lines=17> */
[----:B------:R-:W-:-:S02]  /*71a0*/  UMOV UR9, 0x40000040 ;  /* 0x4000004000097882 */ /* 0x000fc40000000000 */
[----:B------:R-:W-:Y:S04]  /*71b0*/  STL.64 [R1+0x8c0], R156 ;  /* 0x0008c09c01007387 */ /* 0x000fe80000100a00 */
[----:B---3--:R-:W-:Y:S04]  /*71c0*/  STL [R1+0x8bc], R154 ;  /* 0x0008bc9a01007387 */ /* 0x008fe80000100800 */
[----:B----4-:R-:W-:Y:S01]  /*71d0*/  STL [R1+0x8b8], R152 ;  /* 0x0008b89801007387 */ /* 0x010fe20000100800 */
[----:B--2---:R-:W-:-:S06]  /*71e0*/  WARPGROUP.ARRIVE ;  /* 0x00000000000079c5 */ /* 0x004fcc0000000000 */
        /* <DEDUP_REMOVED lines=359> */
[----:B------:R-:W-:Y:S01]  /*8860*/  STL.64 [R1+0x60], R48 ;  /* 0x0000603001007387 */ /* 0x000fe20000100a00 */
[----:B------:R-:W-:-:S03]  /*8870*/  IMAD.MOV.U32 R2, RZ, RZ, R150 ;  /* 0x000000ffff027224 */ /* 0x000fc600078e0096 */
[----:B------:R-:W-:Y:S01]  /*8880*/  STL.64 [R1+0x68], R50 ;  /* 0x0000683201007387 */ /* 0x000fe20000100a00 */
[----:B------:R-:W-:-:S03]  /*8890*/  MOV R0, R151 ;  /* 0x0000009700007202 */ /* 0x000fc60000000f00 */
[----:B------:R-:W-:Y:S01]  /*88a0*/  STL.64 [R1+0x70], R52 ;  /* 0x0000703401007387 */ /* 0x000fe20000100a00 */
[----:B------:R-:W-:Y:S01]  /*88b0*/  IMAD.MOV.U32 R4, RZ, RZ, R148 ;  /* 0x000000ffff047224 */ /* 0x000fe200078e0094 */
[----:B------:R-:W-:Y:S02]  /*88c0*/  MOV R3, R149 ;  /* 0x0000009500037202 */ /* 0x000fe40000000f00 */
[----:B------:R-:W-:Y:S01]  /*88d0*/  STL.64 [R1+0x78], R54 ;  /* 0x0000783601007387 */ /* 0x000fe20000100a00 */
[----:B------:R-:W-:Y:S01]  /*88e0*/  IMAD.MOV.U32 R6, RZ, RZ, R146 ;  /* 0x000000ffff067224 */ /* 0x000fe200078e0092 */
[----:B------:R-:W-:Y:S02]  /*88f0*/  MOV R5, R147 ;  /* 0x0000009300057202 */ /* 0x000fe40000000f00 */
[----:B------:R1:W-:Y:S01]  /*8900*/  STL [R1+0x80], R56 ;  /* 0x0000803801007387 */ /* 0x0003e20000100800 */
[----:B------:R-:W-:Y:S01]  /*8910*/  IMAD.MOV.U32 R8, RZ, RZ, R144 ;  /* 0x000000ffff087224 */ /* 0x000fe200078e0090 */
[----:B------:R-:W-:-:S02]  /*8920*/  MOV R7, R145 ;  /* 0x0000009100077202 */ /* 0x000fc40000000f00 */
[----:B------:R-:W2:Y:S01]  /*8930*/  LDL.LU.64 R150, [R1+0x7e0] ;  /* 0x0007e00001967983 */ /* 0x000ea20000300a00 */
[----:B------:R-:W-:Y:S01]  /*8940*/  IMAD.MOV.U32 R10, RZ, RZ, R142 ;  /* 0x000000ffff0a7224 */ /* 0x000fe200078e008e */
[----:B------:R-:W-:Y:S02]  /*8950*/  MOV R9, R143 ;  /* 0x0000008f00097202 */ /* 0x000fe40000000f00 */
[----:B------:R-:W2:Y:S01]  /*8960*/  LDL.LU.64 R148, [R1+0x7d8] ;  /* 0x0007d80001947983 */ /* 0x000ea20000300a00 */
[----:B------:R-:W-:Y:S01]  /*8970*/  IMAD.MOV.U32 R12, RZ, RZ, R140 ;  /* 0x000000ffff0c7224 */ /* 0x000fe200078e008c */
[----:B------:R-:W-:Y:S02]  /*8980*/  MOV R11, R141 ;  /* 0x0000008d000b7202 */ /* 0x000fe40000000f00 */
[----:B------:R-:W2:Y:S01]  /*8990*/  LDL.LU.64 R146, [R1+0x7d0] ;  /* 0x0007d00001927983 */ /* 0x000ea20000300a00 */
        /* <DEDUP_REMOVED lines=123> */
[----:B------:R-:W-:-:S03]  /*9150*/  MOV R227, R57 ;  /* 0x0000003900e37202 */ /* 0x000fc60000000f00 */
        /* <DEDUP_REMOVED lines=386> */
[----:B------:R-:W-:-:S03]  /*a980*/  MOV R2, R150 ;  /* 0x0000009600027202 */ /* 0x000fc60000000f00 */
[----:B------:R-:W-:Y:S01]  /*a990*/  STL.64 [R1+0x68], R50 ;  /* 0x0000683201007387 */ /* 0x000fe20000100a00 */
[----:B------:R-:W-:-:S03]  /*a9a0*/  IMAD.MOV.U32 R0, RZ, RZ, R151 ;  /* 0x000000ffff007224 */ /* 0x000fc600078e0097 */
[----:B------:R-:W-:Y:S01]  /*a9b0*/  STL.64 [R1+0x70], R52 ;  /* 0x0000703401007387 */ /* 0x000fe20000100a00 */
[----:B------:R-:W-:Y:S01]  /*a9c0*/  MOV R7, R148 ;  /* 0x0000009400077202 */ /* 0x000fe20000000f00 */
[----:B------:R-:W-:Y:S02]  /*a9d0*/  IMAD.MOV.U32 R3, RZ, RZ, R149 ;  /* 0x000000ffff037224 */ /* 0x000fe400078e0095 */
[----:B------:R-:W-:Y:S01]  /*a9e0*/  STL.64 [R1+0x78], R54 ;  /* 0x0000783601007387 */ /* 0x000fe20000100a00 */
[----:B------:R-:W-:Y:S01]  /*a9f0*/  MOV R9, R146 ;  /* 0x0000009200097202 */ /* 0x000fe20000000f00 */
[----:B------:R-:W-:Y:S02]  /*aa00*/  IMAD.MOV.U32 R8, RZ, RZ, R147 ;  /* 0x000000ffff087224 */ /* 0x000fe400078e0093 */
[----:B------:R1:W-:Y:S01]  /*aa10*/  STL [R1+0x80], R56 ;  /* 0x0000803801007387 */ /* 0x0003e20000100800 */
[----:B------:R-:W-:Y:S01]  /*aa20*/  MOV R11, R144 ;  /* 0x00000090000b7202 */ /* 0x000fe20000000f00 */
[----:B------:R-:W-:-:S02]  /*aa30*/  IMAD.MOV.U32 R10, RZ, RZ, R145 ;  /* 0x000000ffff0a7224 */ /* 0x000fc400078e0091 */
[----:B------:R-:W2:Y:S01]  /*aa40*/  LDL.LU.64 R150, [R1+0x500] ;  /* 0x0005000001967983 */ /* 0x000ea20000300a00 */
[----:B------:R-:W-:Y:S01]  /*aa50*/  MOV R13, R142 ;  /* 0x0000008e000d7202 */ /* 0x000fe20000000f00 */
[----:B------:R-:W-:Y:S02]  /*aa60*/  IMAD.MOV.U32 R12, RZ, RZ, R143 ;  /* 0x000000ffff0c7224 */ /* 0x000fe400078e008f */
[----:B------:R-:W2:Y:S01]  /*aa70*/  LDL.LU.64 R148, [R1+0x4f8] ;  /* 0x0004f80001947983 */ /* 0x000ea20000300a00 */
[----:B------:R-:W-:Y:S01]  /*aa80*/  MOV R15, R140 ;  /* 0x0000008c000f7202 */ /* 0x000fe20000000f00 */
[----:B------:R-:W-:Y:S02]  /*aa90*/  IMAD.MOV.U32 R14, RZ, RZ, R141 ;  /* 0x000000ffff0e7224 */ /* 0x000fe400078e008d */
[----:B------:R-:W2:Y:S01]  /*aaa0*/  LDL.LU.64 R146, [R1+0x4f0] ;  /* 0x0004f00001927983 */ /* 0x000ea20000300a00 */
        /* <DEDUP_REMOVED lines=123> */
[----:B------:R-:W-:-:S03]  /*b260*/  IMAD.MOV.U32 R23, RZ, RZ, R57 ;  /* 0x000000ffff177224 */ /* 0x000fc600078e0039 */
        /* <DEDUP_REMOVED lines=123> */
[----:B------:R-:W-:Y:S01]  /*ba20*/  UIADD3 UR8, UR5, 0x406, URZ ;  /* 0x0000040605087890 */ /* 0x000fe2000fffe03f */
[----:B------:R-:W-:Y:S01]  /*ba30*/  MOV R227, R0 ;  /* 0x0000000000e37202 */ /* 0x000fe20000000f00 */
[----:B------:R-:W-:Y:S01]  /*ba40*/  UIADD3 UR10, UR4, 0x806, URZ ;  /* 0x00000806040a7890 */ /* 0x000fe2000fffe03f */
[----:B------:R1:W5:Y:S01]  /*ba50*/  LDL.LU R23, [R1+0x300] ;  /* 0x0003000001177983 */ /* 0x0003620000300800 */
[----:B------:R-:W-:Y:S01]  /*ba60*/  UMOV UR9, 0x40000040 ;  /* 0x4000004000097882 */ /* 0x000fe20000000000 */
[----:B------:R-:W-:-:S02]  /*ba70*/  UMOV UR11, 0x40000040 ;  /* 0x40000040000b7882 */ /* 0x000fc40000000000 */
[----:B------:R1:W5:Y:S04]  /*ba80*/  LDL.LU R22, [R1+0x2fc] ;  /* 0x0002fc0001167983 */ /* 0x0003680000300800 */
[----:B------:R1:W5:Y:S04]  /*ba90*/  LDL.LU R19, [R1+0x2f8] ;  /* 0x0002f80001137983 */ /* 0x0003680000300800 */
[----:B------:R1:W5:Y:S04]  /*baa0*/  LDL.LU R18, [R1+0x2f4] ;  /* 0x0002f40001127983 */ /* 0x0003680000300800 */
[----:B------:R1:W5:Y:S04]  /*bab0*/  LDL.LU R17, [R1+0x2f0] ;  /* 0x0002f00001117983 */ /* 0x0003680000300800 */
[----:B------:R1:W5:Y:S04]  /*bac0*/  LDL.LU R16, [R1+0x2ec] ;  /* 0x0002ec0001107983 */ /* 0x0003680000300800 */
[----:B------:R1:W5:Y:S04]  /*bad0*/  LDL.LU R6, [R1+0x2e8] ;  /* 0x0002e80001067983 */ /* 0x0003680000300800 */
[----:B------:R1:W5:Y:S04]  /*bae0*/  LDL.LU R5, [R1+0x2e4] ;  /* 0x0002e40001057983 */ /* 0x0003680000300800 */
[----:B------:R1:W5:Y:S01]  /*baf0*/  LDL.LU R4, [R1+0x2e0] ;  /* 0x0002e00001047983 */ /* 0x0003620000300800 */
        /* <DEDUP_REMOVED lines=67> */
[----:B--2---:R1:W5:Y:S04]  /*bf30*/  LDL.LU.64 R156, [R1+0x2d8] ;  /* 0x0002d800019c7983 */ /* 0x0043680000300a00 */
[----:B------:R1:W5:Y:S04]  /*bf40*/  LDL.LU R154, [R1+0x2d4] ;  /* 0x0002d400019a7983 */ /* 0x0003680000300800 */
[----:B------:R1:W5:Y:S04]  /*bf50*/  LDL.LU R152, [R1+0x2d0] ;  /* 0x0002d00001987983 */ /* 0x0003680000300800 */
        /* <DEDUP_REMOVED lines=28> */
[----:B------:R-:W-:-:S04]  /*c120*/  UIADD3 UR5, UR40, 0x1, URZ ;  /* 0x0000000128057890 */ /* 0x000fc8000fffe03f */
[----:B------:R-:W-:-:S04]  /*c130*/  UISETP.NE.AND UP0, UPT, UR5, 0x2, UPT ;  /* 0x000000020500788c */ /* 0x000fc8000bf05270 */
[----:B------:R-:W-:-:S04]  /*c140*/  USEL UR4, URZ, 0x1, UP0 ;  /* 0x000000013f047887 */ /* 0x000fc80008000000 */
[----:B------:R-:W-:Y:S02]  /*c150*/  ULOP3.LUT UR4, UR41, UR4, URZ, 0x3c, !UPT ;  /* 0x0000000429047292 */ /* 0x000fe4000f8e3c3f */
[----:B------:R-:W-:-:S04]  /*c160*/  USEL UR5, UR5, URZ, UP0 ;  /* 0x0000003f05057287 */ /* 0x000fc80008000000 */
[----:B------:R-:W-:Y:S01]  /*c170*/  IMAD.U32 R0, RZ, RZ, UR4 ;  /* 0x00000004ff007e24 */ /* 0x000fe2000f8e00ff */
[----:B------:R-:W-:Y:S01]  /*c180*/  UMOV UR4, 0x1 ;  /* 0x0000000100047882 */ /* 0x000fe20000000000 */
[----:B--2---:R-:W-:-:S06]  /*c190*/  WARPGROUP.ARRIVE ;  /* 0x00000000000079c5 */ /* 0x004fcc0000000000 */
[----:B-1----:R-:W-:Y:S03]  /*c1a0*/  HGMMA.64x256x16.F32 R24, gdesc[UR8], R24, gsb0 ;  /* 0x03e00000081879f0 */ /* 0x002fe60008000818 */
[----:B------:R-:W-:Y:S02]  /*c1b0*/  WARPGROUP.DEPBAR.LE gsb0, 0x0 ;  /* 0x00008000000079c5 */ /* 0x000fe40000010000 */
.L_x_34:
[----:B------:R-:W-:-:S04]  /*c1c0*/  UISETP.LT.AND UP0, UPT, UR16, 0x1, UPT ;  /* 0x000000011000788c */ /* 0x000fc8000bf01270 */
[----:B------:R-:W-:-:S04]  /*c1d0*/  USEL UR6, UR16, 0x1, UP0 ;  /* 0x0000000110067887 */ /* 0x000fc80008000000 */
[----:B------:R-:W-:-:S04]  /*c1e0*/  UIADD3 UR16, UR16, -UR6, URZ ;  /* 0x8000000610107290 */ /* 0x000fc8000fffe03f */
[----:B------:R-:W-:-:S06]  /*c1f0*/  UISETP.GE.AND UP0, UPT, UR16, 0x1, UPT ;  /* 0x000000011000788c */ /* 0x000fcc000bf06270 */
[----:B------:R-:W-:-:S13]  /*c200*/  PLOP3.LUT P0, PT, PT, PT, UP0, 0x80, 0x0 ;  /* 0x000000000000781c */ /* 0x000fda0003f0f008 */
[----:B------:R-:W-:Y:S05]  /*c210*/  @!P0 BRA `(.L_x_39) ;  /* 0x0000008400f48947 */ /* 0x000fea0003800000 */
[----:B------:R-:W-:Y:S01]  /*c220*/  MOV R2, UR16 ;  /* 0x0000001000027c02 */ /* 0x000fe20008000f00 */
[----:B------:R-:W-:-:S06]  /*c230*/  UMOV UR6, UR40 ;  /* 0x0000002800067c82 */ /* 0x000fcc0008000000 */
.L_x_46:
[----:B------:R-:W-:-:S06]  /*c240*/  UISETP.NE.AND UP0, UPT, UR43, 0x3, UPT ;  /* 0x000000032b00788c */ /* 0x000fcc000bf05270 */
[----:B------:R-:W-:-:S13]  /*c250*/  PLOP3.LUT P1, PT, PT, PT, UP0, 0x80, 0x0 ;  /* 0x000000000000781c */ /* 0x000fda0003f2f008 */
[----:B------:R-:W-:Y:S05]  /*c260*/  @!P1 BRA `(.L_x_40) ;  /* 0x0000000000049947 */ /* 0x000fea0003800000 */
[----:B------:R-:W-:Y:S01]  /*c270*/  BPT.TRAP 0x1 ;  /* 0x000000040000795c */ /* 0x000fe20000300000 */
.L_x_40:
[----:B------:R-:W-:Y:S01]  /*c280*/  ULEA UR7, UR5, UR47, 0x3 ;  /* 0x0000002f05077291 */ /* 0x000fe2000f8e183f */
[----:B------:R-:W-:-:S08]  /*c290*/  SHF.L.U32 R3, R0, 0x1f, RZ ;  /* 0x0000001f00037819 */ /* 0x000fd000000006ff */
[----:B------:R1:W3:Y:S01]  /*c2a0*/  SYNCS.PHASECHK.TRANS64.TRYWAIT P0, [UR7+0x34480], R3 ;  /* 0x03448003ff0075a7 */ /* 0x0002e20008000147 */
[----:B------:R-:W-:Y:S05]  /*c2b0*/  @!P1 BRA `(.L_x_41) ;  /* 0x0000000000049947 */ /* 0x000fea0003800000 */
[----:B------:R-:W-:Y:S01]  /*c2c0*/  BPT.TRAP 0x1 ;  /* 0x000000040000795c */ /* 0x000fe20000300000 */
.L_x_41:
[----:B---3--:R-:W-:Y:S05]  /*c2d0*/  @P0 BRA `(.L_x_42) ;  /* 0x0000000000080947 */ /* 0x008fea0003800000 */
[----:B------:R-:W3:Y:S02]  /*c2e0*/  SYNCS.PHASECHK.TRANS64.TRYWAIT P0, [UR7+0x34480], R3 ;  /* 0x03448003ff0075a7 */ /* 0x000ee40008000147 */
[----:B---3--:R-:W-:Y:S05]  /*c2f0*/  @!P0 BRA `(.L_x_43) ;  /* 0x0000015c00b08947 */ /* 0x008fea0003800000 */
.L_x_42:
        /* <DEDUP_REMOVED lines=64> */
[----:B----4-:R-:W4:Y:S04]  /*c700*/  LDL.LU.64 R24, [R1] ;  /* 0x0000000001187983 */ /* 0x010f280000300a00 */
[----:B------:R-:W4:Y:S04]  /*c710*/  LDL.LU.64 R26, [R1+0x8] ;  /* 0x00000800011a7983 */ /* 0x000f280000300a00 */
        /* <DEDUP_REMOVED lines=61> */
[----:B------:R-:W4:Y:S01]  /*caf0*/  LDL.LU.64 R150, [R1+0x1f8] ;  /* 0x0001f80001967983 */ /* 0x000f220000300a00 */
[----:B------:R-:W-:-:S02]  /*cb00*/  UIADD3 UR8, UR47, 0x10000, URZ ;  /* 0x000100002f087890 */ /* 0x000fc4000fffe03f */
[----:B------:R-:W-:Y:S01]  /*cb10*/  USHF.R.U32.HI UR7, URZ, 0x4, UR47 ;  /* 0x000000043f077899 */ /* 0x000fe2000801162f */
[----:B-----5:R-:W-:Y:S01]  /*cb20*/  STL [R1+0x308], R23 ;  /* 0x0003081701007387 */ /* 0x020fe20000100800 */
[----:B------:R-:W-:Y:S02]  /*cb30*/  USHF.R.U32.HI UR8, URZ, 0x4, UR8 ;  /* 0x000000043f087899 */ /* 0x000fe40008011608 */
[----:B------:R-:W-:Y:S01]  /*cb40*/  ULOP3.LUT UR7, UR7, 0x3fff, URZ, 0xc0, !UPT ;  /* 0x00003fff07077892 */ /* 0x000fe2000f8ec03f */
[----:B------:R-:W-:Y:S01]  /*cb50*/  STL [R1+0x304], R22 ;  /* 0x0003041601007387 */ /* 0x000fe20000100800 */
[----:B------:R-:W-:Y:S02]  /*cb60*/  ULOP3.LUT UR8, UR8, 0x3fff, URZ, 0xc0, !UPT ;  /* 0x00003fff08087892 */ /* 0x000fe4000f8ec03f */
[----:B------:R-:W-:Y:S01]  /*cb70*/  ULOP3.LUT UR7, UR7, 0x10000, URZ, 0xfc, !UPT ;  /* 0x0001000007077892 */ /* 0x000fe2000f8efc3f */
[----:B------:R-:W-:Y:S01]  /*cb80*/  STL [R1+0x300], R19 ;  /* 0x0003001301007387 */ /* 0x000fe20000100800 */
[----:B------:R-:W-:-:S02]  /*cb90*/  ULOP3.LUT UR9, UR8, 0x10000, URZ, 0xfc, !UPT ;  /* 0x0001000008097892 */ /* 0x000fc4000f8efc3f */
[----:B------:R-:W-:Y:S01]  /*cba0*/  UISETP.NE.U32.AND UP0, UPT, UR4, URZ, UPT ;  /* 0x0000003f0400728c */ /* 0x000fe2000bf05070 */
[----:B------:R-:W-:Y:S01]  /*cbb0*/  STL [R1+0x2fc], R18 ;  /* 0x0002fc1201007387 */ /* 0x000fe20000100800 */
[----:B------:R-:W-:Y:S02]  /*cbc0*/  ULEA UR8, UR5, UR7, 0xb ;  /* 0x0000000705087291 */ /* 0x000fe4000f8e583f */
[----:B------:R-:W-:Y:S01]  /*cbd0*/  ULEA UR7, UR5, UR9, 0xc ;  /* 0x0000000905077291 */ /* 0x000fe2000f8e603f */
[----:B------:R-:W-:Y:S01]  /*cbe0*/  STL [R1+0x2f8], R17 ;  /* 0x0002f81101007387 */ /* 0x000fe20000100800 */
[----:B------:R-:W-:Y:S01]  /*cbf0*/  UMOV UR11, 0x40000040 ;  /* 0x40000040000b7882 */ /* 0x000fe20000000000 */
[----:B------:R-:W-:Y:S02]  /*cc00*/  UMOV UR9, 0x40000040 ;  /* 0x4000004000097882 */ /* 0x000fe40000000000 */
[----:B------:R-:W-:Y:S02]  /*cc10*/  STL [R1+0x2f4], R16 ;  /* 0x0002f41001007387 */ /* 0x000fe40000100800 */
[----:B------:R-:W-:-:S02]  /*cc20*/  UMOV UR10, UR7 ;  /* 0x00000007000a7c82 */ /* 0x000fc40008000000 */
[----:B------:R-:W-:Y:S04]  /*cc30*/  STL [R1+0x2f0], R6 ;  /* 0x0002f00601007387 */ /* 0x000fe80000100800 */
[----:B------:R-:W-:Y:S04]  /*cc40*/  STL [R1+0x2ec], R5 ;  /* 0x0002ec0501007387 */ /* 0x000fe80000100800 */
[----:B------:R-:W-:Y:S04]  /*cc50*/  STL [R1+0x2e8], R4 ;  /* 0x0002e80401007387 */ /* 0x000fe80000100800 */
[----:B------:R1:W-:Y:S04]  /*cc60*/  STL [R1+0x2e4], R2 ;  /* 0x0002e40201007387 */ /* 0x0003e80000100800 */
[----:B------:R2:W-:Y:S01]  /*cc70*/  STL [R1+0x2e0], R0 ;  /* 0x0002e00001007387 */ /* 0x0005e20000100800 */
[----:B----4-:R-:W-:-:S06]  /*cc80*/  WARPGROUP.ARRIVE ;  /* 0x00000000000079c5 */ /* 0x010fcc0000000000 */
[----:B------:R-:W-:Y:S03]  /*cc90*/  HGMMA.64x256x16.F32 R24, gdesc[UR8], R24, UP0, gsb0 ;  /* 0x03e00000081879f0 */ /* 0x000fe6000b800818 */
[----:B------:R-:W-:Y:S02]  /*cca0*/  WARPGROUP.DEPBAR.LE gsb0, 0x0 ;  /* 0x00008000000079c5 */ /* 0x000fe40000010000 */
[----:B------:R-:W-:Y:S01]  /*ccb0*/  STL.64 [R1], R24 ;  /* 0x0000001801007387 */ /* 0x000fe20000100a00 */
[----:B-1----:R-:W-:Y:S01]  /*ccc0*/  MOV R2, R150 ;  /* 0x0000009600027202 */ /* 0x002fe20000000f00 */
[----:B--2---:R-:W-:Y:S01]  /*ccd0*/  IMAD.MOV.U32 R0, RZ, RZ, R151 ;  /* 0x000000ffff007224 */ /* 0x004fe200078e0097 */
[----:B------:R-:W-:Y:S01]  /*cce0*/  MOV R4, R148 ;  /* 0x0000009400047202 */ /* 0x000fe20000000f00 */
[----:B------:R-:W-:Y:S01]  /*ccf0*/  STL.64 [R1+0x8], R26 ;  /* 0x0000081a01007387 */ /* 0x000fe20000100a00 */
[----:B---3--:R-:W-:Y:S01]  /*cd00*/  IMAD.MOV.U32 R3, RZ, RZ, R149 ;  /* 0x000000ffff037224 */ /* 0x008fe200078e0095 */
        /* <DEDUP_REMOVED lines=171> */
[----:B------:R-:W-:Y:S01]  /*d7c0*/  UMOV UR14, UR10 ;  /* 0x0000000a000e7c82 */ /* 0x000fe20008000000 */
[----:B------:R-:W-:Y:S01]  /*d7d0*/  UMOV UR15, UR11 ;  /* 0x0000000b000f7c82 */ /* 0x000fe20008000000 */
[----:B------:R-:W-:Y:S01]  /*d7e0*/  UMOV UR13, 0x40000040 ;  /* 0x40000040000d7882 */ /* 0x000fe20000000000 */
[----:B------:R-:W-:Y:S04]  /*d7f0*/  STL.64 [R1+0xba8], R156 ;  /* 0x000ba89c01007387 */ /* 0x000fe80000100a00 */
[----:B------:R-:W-:Y:S04]  /*d800*/  STL [R1+0xba4], R154 ;  /* 0x000ba49a01007387 */ /* 0x000fe80000100800 */
[----:B------:R-:W-:Y:S01]  /*d810*/  STL [R1+0xba0], R152 ;  /* 0x000ba09801007387 */ /* 0x000fe20000100800 */
[----:B--2---:R-:W-:-:S06]  /*d820*/  WARPGROUP.ARRIVE ;  /* 0x00000000000079c5 */ /* 0x004fcc0000000000 */
[----:B------:R-:W-:Y:S03]  /*d830*/  HGMMA.64x256x16.F32 R24, gdesc[UR12], R24, UP0, gsb0 ;  /* 0x03e000000c1879f0 */ /* 0x000fe6000b800818 */
        /* <DEDUP_REMOVED lines=111> */
[----:B------:R-:W-:Y:S03]  /*df30*/  HGMMA.64x256x16.F32 R100, gdesc[UR12], R100, UP0, gsb0 ;  /* 0x03e000000c6479f0 */ /* 0x000fe6000b800864 */
        /* <DEDUP_REMOVED lines=1569> */
[----:B------:R-:W-:Y:S01]  /*14150*/  UIADD3 UR12, UR8, 0x406, URZ ;  /* 0x00000406080c7890 */ /* 0x000fe2000fffe03f */
[----:B------:R-:W-:Y:S01]  /*14160*/  IMAD.MOV.U32 R227, RZ, RZ, R3 ;  /* 0x000000ffffe37224 */ /* 0x000fe200078e0003 */
        /* <DEDUP_REMOVED lines=115> */
[----:B-1----:R-:W-:Y:S05]  /*148a0*/  @!P1 BRA `(.L_x_44) ;  /* 0x0000000000049947 */ /* 0x002fea0003800000 */
[----:B------:R-:W-:Y:S01]  /*148b0*/  BPT.TRAP 0x1 ;  /* 0x000000040000795c */ /* 0x000fe20000300000 */
.L_x_44:
[----:B------:R-:W-:Y:S02]  /*148c0*/  UISETP.GT.U32.AND UP0, UPT, UR42, 0x1, UPT ;  /* 0x000000012a00788c */ /* 0x000fe4000bf04070 */
[----:B------:R-:W-:-:S04]  /*148d0*/  ULEA UR7, UR6, UR47, 0x3 ;  /* 0x0000002f06077291 */ /* 0x000fc8000f8e183f */
[----:B------:R-:W-:Y:S01]  /*148e0*/  UIADD3 UR7, UR7, 0x34490, URZ ;  /* 0x0003449007077890 */ /* 0x000fe2000fffe03f */
[----:B------:R-:W-:-:S03]  /*148f0*/  PLOP3.LUT P0, PT, PT, PT, UP0, 0x80, 0x0 ;  /* 0x000000000000781c */ /* 0x000fc60003f0f008 */
[----:B------:R-:W-:-:S09]  /*14900*/  UPRMT UR7, URZ, 0x654, UR7 ;  /* 0x000006543f077896 */ /* 0x000fd20008000007 */
[----:B------:R-:W-:Y:S01]  /*14910*/  SYNCS.ARRIVE.TRANS64.RED.A1T0 RZ, [UR7], RZ ;  /* 0x000000ffffff79a7 */ /* 0x000fe20008100407 */
[----:B------:R-:W-:Y:S05]  /*14920*/  @P0 BRA `(.L_x_45) ;  /* 0x0000000000040947 */ /* 0x000fea0003800000 */
[----:B------:R-:W-:Y:S01]  /*14930*/  BPT.TRAP 0x1 ;  /* 0x000000040000795c */ /* 0x000fe20000300000 */
.L_x_45:
[----:B------:R-:W-:Y:S01]  /*14940*/  UIADD3 UR5, UR5, 0x1, URZ ;  /* 0x0000000105057890 */ /* 0x000fe2000fffe03f */
[C---:B-----5:R-:W-:Y:S01]  /*14950*/  ISETP.GT.AND P0, PT, R2.reuse, 0x1, PT ;  /* 0x000000010200780c */ /* 0x060fe20003f04270 */
[----:B------:R-:W-:Y:S01]  /*14960*/  UIADD3 UR6, UR6, 0x1, URZ ;  /* 0x0000000106067890 */ /* 0x000fe2000fffe03f */
[----:B------:R-:W-:Y:S01]  /*14970*/  IADD3 R2, R2, -0x1, RZ ;  /* 0xffffffff02027810 */ /* 0x000fe20007ffe0ff */
[----:B------:R-:W-:Y:S02]  /*14980*/  UISETP.NE.AND UP0, UPT, UR5, 0x2, UPT ;  /* 0x000000020500788c */ /* 0x000fe4000bf05270 */
[----:B------:R-:W-:Y:S02]  /*14990*/  UISETP.NE.AND UP1, UPT, UR6, 0x2, UPT ;  /* 0x000000020600788c */ /* 0x000fe4000bf25270 */
[----:B------:R-:W-:Y:S02]  /*149a0*/  USEL UR7, URZ, 0x1, UP0 ;  /* 0x000000013f077887 */ /* 0x000fe40008000000 */
[----:B------:R-:W-:-:S02]  /*149b0*/  USEL UR5, UR5, URZ, UP0 ;  /* 0x0000003f05057287 */ /* 0x000fc40008000000 */
[----:B------:R-:W-:Y:S02]  /*149c0*/  USEL UR6, UR6, URZ, UP1 ;  /* 0x0000003f06067287 */ /* 0x000fe40008800000 */
[----:B------:R-:W-:Y:S01]  /*149d0*/  LOP3.LUT R0, R0, UR7, RZ, 0x3c, !PT ;  /* 0x0000000700007c12 */ /* 0x000fe2000f8e3cff */
[----:B------:R-:W-:Y:S09]  /*149e0*/  @P0 BRA `(.L_x_46) ;  /* 0xffffff7800140947 */ /* 0x000ff2000383ffff */
.L_x_39:
[----:B-----5:R-:W-:Y:S01]  /*149f0*/  ISETP.GE.AND P0, PT, R4, 0x1, PT ;  /* 0x000000010400780c */ /* 0x020fe20003f06270 */
[----:B------:R-:W-:-:S04]  /*14a00*/  IMAD.U32 R0, RZ, RZ, UR55 ;  /* 0x00000037ff007e24 */ /* 0x000fc8000f8e00ff */
[----:B------:R1:W-:Y:S08]  /*14a10*/  SYNCS.ARRIVE.TRANS64.A1T0 RZ, [R0+UR49], RZ ;  /* 0x000000ff00ff79a7 */ /* 0x0003f00008100031 */
[----:B-1----:R-:W-:Y:S05]  /*14a20*/  @!P0 BRA `(.L_x_47) ;  /* 0x0000000000388947 */ /* 0x002fea0003800000 */
[----:B------:R-:W-:-:S06]  /*14a30*/  UISETP.NE.AND UP0, UPT, UR43, 0x3, UPT ;  /* 0x000000032b00788c */ /* 0x000fcc000bf05270 */
[----:B------:R-:W-:-:S13]  /*14a40*/  PLOP3.LUT P0, PT, PT, PT, UP0, 0x80, 0x0 ;  /* 0x000000000000781c */ /* 0x000fda0003f0f008 */
[----:B------:R-:W-:Y:S05]  /*14a50*/  @!P0 BRA `(.L_x_48) ;  /* 0x0000000000048947 */ /* 0x000fea0003800000 */
[----:B------:R-:W-:Y:S01]  /*14a60*/  BPT.TRAP 0x1 ;  /* 0x000000040000795c */ /* 0x000fe20000300000 */
.L_x_48:
[----:B------:R-:W-:Y:S02]  /*14a70*/  UIADD3 UR16, UR16, UR40, URZ ;  /* 0x0000002810107290 */ /* 0x000fe4000fffe03f */
[----:B------:R-:W-:Y:S02]  /*14a80*/  UISETP.GT.U32.AND UP0, UPT, UR42, 0x1, UPT ;  /* 0x000000012a00788c */ /* 0x000fe4000bf04070 */
[----:B------:R-:W-:-:S04]  /*14a90*/  USHF.L.U32 UR16, UR16, 0x3, URZ ;  /* 0x0000000310107899 */ /* 0x000fc8000800063f */
[----:B------:R-:W-:Y:S01]  /*14aa0*/  ULOP3.LUT UR16, UR16, 0x8, URZ, 0xc0, !UPT ;  /* 0x0000000810107892 */ /* 0x000fe2000f8ec03f */
[----:B------:R-:W-:-:S03]  /*14ab0*/  PLOP3.LUT P0, PT, PT, PT, UP0, 0x80, 0x0 ;  /* 0x000000000000781c */ /* 0x000fc60003f0f008 */
[----:B------:R-:W-:-:S04]  /*14ac0*/  UIADD3 UR16, UR47, 0x34490, UR16 ;  /* 0x000344902f107890 */ /* 0x000fc8000fffe010 */
[----:B------:R-:W-:-:S09]  /*14ad0*/  UPRMT UR16, URZ, 0x654, UR16 ;  /* 0x000006543f107896 */ /* 0x000fd20008000010 */
[----:B------:R-:W-:Y:S01]  /*14ae0*/  SYNCS.ARRIVE.TRANS64.RED.A1T0 RZ, [UR16], RZ ;  /* 0x000000ffffff79a7 */ /* 0x000fe20008100410 */
[----:B------:R-:W-:Y:S05]  /*14af0*/  @P0 BRA `(.L_x_47) ;  /* 0x0000000000040947 */ /* 0x000fea0003800000 */
[----:B------:R-:W-:Y:S01]  /*14b00*/  BPT.TRAP 0x1 ;  /* 0x000000040000795c */ /* 0x000fe20000300000 */
.L_x_47:
[----:B------:R-:W-:Y:S02]  /*14b10*/  SHF.L.U32 R0, R152, 0x1f, RZ ;  /* 0x0000001f98007819 */ /* 0x000fe400000006ff */
[----:B------:R-:W-:Y:S02]  /*14b20*/  R2UR UR4, R4 ;  /* 0x00000000040472ca */ /* 0x000fe400000e0000 */
[----:B------:R-:W1:Y:S11]  /*14b30*/  SYNCS.PHASECHK.TRANS64.TRYWAIT P0, [R6+UR50+0x10], R0 ;  /* 0x00001000060075a7 */ /* 0x000e760008000172 */
[----:B------:R-:W-:-:S04]  /*14b40*/  UIADD3 UR4, UR4, 0x7f, URZ ;  /* 0x0000007f04047890 */ /* 0x000fc8000fffe03f */
[----:B------:R-:W-:-:S04]  /*14b50*/  USHF.R.S32.HI UR5, URZ, 0x1f, UR4 ;  /* 0x0000001f3f057899 */ /* 0x000fc80008011404 */
[----:B------:R-:W-:-:S04]  /*14b60*/  ULEA.HI UR5, UR5, UR4, URZ, 0x7 ;  /* 0x0000000405057291 */ /* 0x000fc8000f8f383f */
[----:B------:R-:W-:Y:S01]  /*14b70*/  USHF.R.S32.HI UR5, URZ, 0x7, UR5 ;  /* 0x000000073f057899 */ /* 0x000fe20008011405 */
[----:B-1----:R-:W-:Y:S11]  /*14b80*/  @!P0 BRA `(.L_x_49) ;  /* 0x000000d400a48947 */ /* 0x002ff60003800000 */
.L_x_358:
[----:B------:R-:W-:Y:S01]  /*14b90*/  UIADD3 UR40, UR5, UR40, URZ ;  /* 0x0000002805287290 */ /* 0x000fe2000fffe03f */
[----:B------:R-:W-:-:S03]  /*14ba0*/  LOP3.LUT P0, RZ, R5, 0xff, RZ, 0xc0, !PT ;  /* 0x000000ff05ff7812 */ /* 0x000fc6000780c0ff */
[----:B------:R-:W-:Y:S02]  /*14bb0*/  USHF.R.U32.HI UR4, URZ, 0x1, UR40 ;  /* 0x000000013f047899 */ /* 0x000fe40008011628 */
[----:B------:R-:W-:Y:S02]  /*14bc0*/  UISETP.GT.U32.AND UP0, UPT, UR40, 0x1, UPT ;  /* 0x000000012800788c */ /* 0x000fe4000bf04070 */
[----:B------:R-:W-:Y:S02]  /*14bd0*/  ULOP3.LUT UR4, UR4, 0x1, URZ, 0xc0, !UPT ;  /* 0x0000000104047892 */ /* 0x000fe4000f8ec03f */
[----:B------:R-:W-:Y:S02]  /*14be0*/  UISETP.LT.U32.AND UP0, UPT, UR5, 0x2, UP0 ;  /* 0x000000020500788c */ /* 0x000fe40008701070 */
[----:B------:R-:W-:Y:S02]  /*14bf0*/  UISETP.NE.U32.AND UP1, UPT, UR4, 0x1, UPT ;  /* 0x000000010400788c */ /* 0x000fe4000bf25070 */
[----:B------:R-:W-:-:S02]  /*14c00*/  ULOP3.LUT UR40, UR40, 0x1, URZ, 0xc0, !UPT ;  /* 0x0000000128287892 */ /* 0x000fc4000f8ec03f */
[----:B------:R-:W-:Y:S02]  /*14c10*/  UISETP.GT.U32.AND UP1, UPT, UR5, 0x1, !UP1 ;  /* 0x000000010500788c */ /* 0x000fe4000cf24070 */
[----:B------:R-:W-:Y:S02]  /*14c20*/  USEL UR5, URZ, 0x1, !UP0 ;  /* 0x000000013f057887 */ /* 0x000fe4000c000000 */
[----:B------:R-:W-:-:S04]  /*14c30*/  USEL UR4, URZ, 0x1, !UP1 ;  /* 0x000000013f047887 */ /* 0x000fc8000c800000 */
[----:B------:R-:W-:Y:S01]  /*14c40*/  ULOP3.LUT UR41, UR4, UR41, UR5, 0x96, !UPT ;  /* 0x0000002904297292 */ /* 0x000fe2000f8e9605 */
[----:B------:R-:W-:Y:S11]  /*14c50*/  @!P0 BRA `(.L_x_50) ;  /* 0x00000000000c8947 */ /* 0x000ff60003800000 */
[----:B------:R-:W-:-:S04]  /*14c60*/  DEPBAR {5,4,3,2,1,0} ;  /* 0x0000003f0000791a */ /* 0x000fc80000000000 */
[----:B------:R3:W-:Y:S02]  /*14c70*/  UTMACCTL.IV [UR36] ;  /* 0x00000000240079b9 */ /* 0x0007e40008000000 */
[----:B---3--:R-:W-:Y:S01]  /*14c80*/  NOP ;  /* 0x0000000000007918 */ /* 0x008fe20000000000 */
.L_x_50:
[----:B------:R-:W-:Y:S01]  /*14c90*/  UIADD3 UR4, UR47, 0x30000, URZ ;  /* 0x000300002f047890 */ /* 0x000fe2000fffe03f */
[----:B------:R-:W-:Y:S02]  /*14ca0*/  R2UR UR45, R16 ;  /* 0x00000000102d72ca */ /* 0x000fe400000e0000 */
[----:B------:R-:W-:Y:S01]  /*14cb0*/  R2UR UR46, R17 ;  /* 0x00000000112e72ca */ /* 0x000fe200000e0000 */
[----:B------:R-:W-:-:S06]  /*14cc0*/  ULOP3.LUT UP0, URZ, UR4, 0x3ff, URZ, 0xc0, !UPT ;  /* 0x000003ff043f7892 */ /* 0x000fcc000f80c03f */
[----:B------:R-:W-:-:S04]  /*14cd0*/  PLOP3.LUT P0, PT, PT, PT, UP0, 0x80, 0x0 ;  /* 0x000000000000781c */ /* 0x000fc80003f0f008 */
[----:B------:R-:W-:Y:S02]  /*14ce0*/  USHF.L.U32 UR45, UR45, 0x7, URZ ;  /* 0x000000072d2d7899 */ /* 0x000fe4000800063f */
[----:B------:R-:W-:-:S07]  /*14cf0*/  USHF.L.U32 UR46, UR46, 0x8, URZ ;  /* 0x000000082e2e7899 */ /* 0x000fce000800063f */
[----:B------:R-:W-:Y:S05]  /*14d00*/  @!P0 BRA `(.L_x_51) ;  /* 0x00000000007c8947 */ /* 0x000fea0003800000 */
[----:B------:R-:W-:Y:S01]  /*14d10*/  MOV R16, 0x0 ;  /* 0x0000000000107802 */ /* 0x000fe20000000f00 */
[----:B------:R-:W-:Y:S01]  /*14d20*/  ULDC.64 UR4, c[0x4][0x68] ;  /* 0x01001a0000047ab9 */ /* 0x000fe20000000a00 */
[----:B------:R-:W-:Y:S01]  /*14d30*/  ULDC.64 UR6, c[0x4][0x70] ;  /* 0x01001c0000067ab9 */ /* 0x000fe20000000a00 */
[----:B------:R-:W-:Y:S01]  /*14d40*/  ULDC.64 UR8, c[0x4][0x8] ;  /* 0x0100020000087ab9 */ /* 0x000fe20000000a00 */
[----:B-1----:R1:W3:Y:S01]  /*14d50*/  LDC.64 R2, c[0x4][R16] ;  /* 0x0100000010027b82 */ /* 0x0022e20000000a00 */
[----:B------:R-:W-:Y:S01]  /*14d60*/  MOV R4, UR4 ;  /* 0x0000000400047c02 */ /* 0x000fe20008000f00 */
[----:B------:R-:W-:Y:S01]  /*14d70*/  IMAD.U32 R5, RZ, RZ, UR5 ;  /* 0x00000005ff057e24 */ /* 0x000fe2000f8e00ff */
[----:B------:R-:W-:Y:S01]  /*14d80*/  MOV R6, UR6 ;  /* 0x0000000600067c02 */ /* 0x000fe20008000f00 */
[----:B------:R-:W-:Y:S01]  /*14d90*/  IMAD.U32 R7, RZ, RZ, UR7 ;  /* 0x00000007ff077e24 */ /* 0x000fe2000f8e00ff */
[----:B------:R-:W-:Y:S01]  /*14da0*/  MOV R10, UR8 ;  /* 0x00000008000a7c02 */ /* 0x000fe20008000f00 */
[----:B------:R-:W-:Y:S01]  /*14db0*/  IMAD.U32 R11, RZ, RZ, UR9 ;  /* 0x00000009ff0b7e24 */ /* 0x000fe2000f8e00ff */
[----:B------:R-:W-:Y:S01]  /*14dc0*/  MOV R8, 0x70 ;  /* 0x0000007000087802 */ /* 0x000fe20000000f00 */
[----:B------:R-:W-:Y:S01]  /*14dd0*/  IMAD.MOV.U32 R12, RZ, RZ, 0x1 ;  /* 0x00000001ff0c7424 */ /* 0x000fe200078e00ff */
[----:B-1----:R-:W-:-:S07]  /*14de0*/  MOV R13, RZ ;  /* 0x000000ff000d7202 */ /* 0x002fce0000000f00 */
[----:B------:R-:W-:-:S07]  /*14df0*/  LEPC R20, `(.L_x_52) ;  /* 0x000000001014794e */ /* 0x000fce0000000000 */
[----:B--23--:R-:W-:Y:S05]  /*14e00*/  CALL.ABS.NOINC R2 ;  /* 0x0000000002007343 */ /* 0x00cfea0003c00000 */
.L_x_52:
[----:B------:R1:W2:Y:S01]  /*14e10*/  LDC.64 R2, c[0x4][R16] ;  /* 0x0100000010027b82 */ /* 0x0002a20000000a00 */
[----:B------:R-:W-:Y:S01]  /*14e20*/  ULDC.64 UR4, c[0x4][0x68] ;  /* 0x01001a0000047ab9 */ /* 0x000fe20000000a00 */
[----:B------:R-:W-:Y:S01]  /*14e30*/  ULDC.64 UR6, c[0x4][0x70] ;  /* 0x01001c0000067ab9 */ /* 0x000fe20000000a00 */
[----:B------:R-:W-:Y:S01]  /*14e40*/  ULDC.64 UR8, c[0x4][0x8] ;  /* 0x0100020000087ab9 */ /* 0x000fe20000000a00 */
[----:B------:R-:W-:Y:S01]  /*14e50*/  IMAD.U32 R4, RZ, RZ, UR4 ;  /* 0x00000004ff047e24 */ /* 0x000fe2000f8e00ff */
[----:B------:R-:W-:Y:S01]  /*14e60*/  MOV R5, UR5 ;  /* 0x0000000500057c02 */ /* 0x000fe20008000f00 */
[----:B------:R-:W-:Y:S01]  /*14e70*/  IMAD.U32 R6, RZ, RZ, UR6 ;  /* 0x00000006ff067e24 */ /* 0x000fe2000f8e00ff */
[----:B------:R-:W-:Y:S01]  /*14e80*/  MOV R7, UR7 ;  /* 0x0000000700077c02 */ /* 0x000fe20008000f00 */
[----:B------:R-:W-:Y:S01]  /*14e90*/  IMAD.U32 R10, RZ, RZ, UR8 ;  /* 0x00000008ff0a7e24 */ /* 0x000fe2000f8e00ff */
[----:B------:R-:W-:Y:S01]  /*14ea0*/  MOV R11, UR9 ;  /* 0x00000009000b7c02 */ /* 0x000fe20008000f00 */
[----:B------:R-:W-:Y:S01]  /*14eb0*/  IMAD.MOV.U32 R8, RZ, RZ, 0x70 ;  /* 0x00000070ff087424 */ /* 0x000fe200078e00ff */
[----:B------:R-:W-:Y:S01]  /*14ec0*/  MOV R12, 0x1 ;  /* 0x00000001000c7802 */ /* 0x000fe20000000f00 */
[----:B-1----:R-:W-:-:S07]  /*14ed0*/  IMAD.MOV.U32 R13, RZ, RZ, RZ ;  /* 0x000000ffff0d7224 */ /* 0x002fce00078e00ff */
[----:B------:R-:W-:-:S07]  /*14ee0*/  LEPC R20, `(.L_x_51) ;  /* 0x000000001014794e */ /* 0x000fce0000000000 */
[----:B--2---:R-:W-:Y:S05]  /*14ef0*/  CALL.ABS.NOINC R2 ;  /* 0x0000000002007343 */ /* 0x004fea0003c00000 */
.L_x_51:
[----:B------:R-:W-:Y:S02]  /*14f00*/  ULDC.64 UR4, c[0x0][0x590] ;  /* 0x0001640000047ab9 */ /* 0x000fe40000000a00 */
[----:B------:R-:W-:-:S04]  /*14f10*/  ISETP.NE.U32.AND P0, PT, RZ, UR4, PT ;  /* 0x00000004ff007c0c */ /* 0x000fc8000bf05070 */
[----:B------:R-:W-:-:S13]  /*14f20*/  ISETP.NE.AND.EX P0, PT, RZ, UR5, PT, P0 ;  /* 0x00000005ff007c0c */ /* 0x000fda000bf05300 */
[----:B------:R-:W-:Y:S05]  /*14f30*/  @!P0 BRA `(.L_x_53) ;  /* 0x0000000000148947 */ /* 0x000fea0003800000 */
[----:B-1----:R-:W-:-:S04]  /*14f40*/  LEA R2, P0, R18, UR4, 0x3 ;  /* 0x0000000412027c11 */ /* 0x002fc8000f8018ff */
[----:B------:R-:W-:-:S06]  /*14f50*/  LEA.HI.X R3, R18, UR5, R19, 0x3, P0 ;  /* 0x0000000512037c11 */ /* 0x000fcc00080f1c13 */
[----:B------:R-:W3:Y:S04]  /*14f60*/  LDG.E.64 R2, desc[UR38][R2.64] ;  /* 0x0000002602027981 */ /* 0x000ee8000c1e1b00 */
[----:B---3--:R3:W5:Y:S01]  /*14f70*/  LD.E R0, desc[UR38][R2.64] ;  /* 0x0000002602007980 */ /* 0x008762000c101900 */
[----:B------:R-:W-:Y:S05]  /*14f80*/  BRA `(.L_x_54) ;  /* 0x0000000000307947 */ /* 0x000fea0003800000 */
.L_x_53:
[----:B------:R-:W-:Y:S02]  /*14f90*/  ULDC.64 UR4, c[0x0][0x588] ;  /* 0x0001620000047ab9 */ /* 0x000fe40000000a00 */
[----:B------:R-:W-:-:S04]  /*14fa0*/  ISETP.NE.U32.AND P0, PT, RZ, UR4, PT ;  /* 0x00000004ff007c0c */ /* 0x000fc8000bf05070 */
[----:B------:R-:W-:-:S13]  /*14fb0*/  ISETP.NE.AND.EX P0, PT, RZ, UR5, PT, P0 ;  /* 0x00000005ff007c0c */ /* 0x000fda000bf05300 */
[----:B------:R-:W-:Y:S05]  /*14fc0*/  @!P0 BRA `(.L_x_55) ;  /* 0x0000000000188947 */ /* 0x000fea0003800000 */
[----:B------:R-:W3:Y:S01]  /*14fd0*/  LDC.64 R4, c[0x0][0x588] ;  /* 0x00016200ff047b82 */ /* 0x000ee20000000a00 */
[----:B------:R-:W-:Y:S02]  /*14fe0*/  ULDC UR4, c[0x0][0x598] ;  /* 0x0001660000047ab9 */ /* 0x000fe40000000800 */
[----:B-1----:R-:W-:-:S04]  /*14ff0*/  IMAD R2, R18, UR4, RZ ;  /* 0x0000000412027c24 */ /* 0x002fc8000f8e02ff */
[----:B---3--:R-:W-:-:S05]  /*15000*/  IMAD.WIDE R2, R2, 0x4, R4 ;  /* 0x0000000402027825 */ /* 0x008fca00078e0204 */
[----:B------:R1:W5:Y:S01]  /*15010*/  LDG.E R0, desc[UR38][R2.64] ;  /* 0x0000002602007981 */ /* 0x000362000c1e1900 */
[----:B------:R-:W-:Y:S05]  /*15020*/  BRA `(.L_x_54) ;  /* 0x0000000000087947 */ /* 0x000fea0003800000 */
.L_x_55:
[----:B------:R-:W-:Y:S02]  /*15030*/  ULDC UR4, c[0x0][0x580] ;  /* 0x0001600000047ab9 */ /* 0x000fe40000000800 */
[----:B-1----:R-:W-:-:S07]  /*15040*/  MOV R0, UR4 ;  /* 0x0000000400007c02 */ /* 0x002fce0008000f00 */
.L_x_54:
[----:B------:R-:W-:Y:S02]  /*15050*/  ULDC.64 UR4, c[0x0][0x5b8] ;  /* 0x00016e0000047ab9 */ /* 0x000fe40000000a00 */
[----:B------:R-:W-:-:S04]  /*15060*/  ISETP.NE.U32.AND P0, PT, RZ, UR4, PT ;  /* 0x00000004ff007c0c */ /* 0x000fc8000bf05070 */
[----:B------:R-:W-:-:S13]  /*15070*/  ISETP.NE.AND.EX P0, PT, RZ, UR5, PT, P0 ;  /* 0x00000005ff007c0c */ /* 0x000fda000bf05300 */
[----:B------:R-:W-:Y:S05]  /*15080*/  @!P0 BRA `(.L_x_56) ;  /* 0x0000000000148947 */ /* 0x000fea0003800000 */
[----:B-1-3--:R-:W-:-:S04]  /*15090*/  LEA R2, P0, R18, UR4, 0x3 ;  /* 0x0000000412027c11 */ /* 0x00afc8000f8018ff */
[----:B------:R-:W-:-:S06]  /*150a0*/  LEA.HI.X R3, R18, UR5, R19, 0x3, P0 ;  /* 0x0000000512037c11 */ /* 0x000fcc00080f1c13 */
[----:B------:R-:W3:Y:S04]  /*150b0*/  LDG.E.64 R2, desc[UR38][R2.64] ;  /* 0x0000002602027981 */ /* 0x000ee8000c1e1b00 */
[----:B---3--:R1:W5:Y:S01]  /*150c0*/  LD.E R2, desc[UR38][R2.64] ;  /* 0x0000002602027980 */ /* 0x008362000c101900 */
[----:B------:R-:W-:Y:S05]  /*150d0*/  BRA `(.L_x_57) ;  /* 0x0000000000307947 */ /* 0x000fea0003800000 */
.L_x_56:
[----:B------:R-:W-:Y:S02]  /*150e0*/  ULDC.64 UR4, c[0x0][0x5b0] ;  /* 0x00016c0000047ab9 */ /* 0x000fe40000000a00 */
[----:B------:R-:W-:-:S04]  /*150f0*/  ISETP.NE.U32.AND P0, PT, RZ, UR4, PT ;  /* 0x00000004ff007c0c */ /* 0x000fc8000bf05070 */
[----:B------:R-:W-:-:S13]  /*15100*/  ISETP.NE.AND.EX P0, PT, RZ, UR5, PT, P0 ;  /* 0x00000005ff007c0c */ /* 0x000fda000bf05300 */
[----:B------:R-:W-:Y:S05]  /*15110*/  @!P0 BRA `(.L_x_58) ;  /* 0x0000000000188947 */ /* 0x000fea0003800000 */
[----:B------:R-:W4:Y:S01]  /*15120*/  LDC.64 R4, c[0x0][0x5b0] ;  /* 0x00016c00ff047b82 */ /* 0x000f220000000a00 */
[----:B------:R-:W-:Y:S02]  /*15130*/  ULDC UR4, c[0x0][0x5c0] ;  /* 0x0001700000047ab9 */ /* 0x000fe40000000800 */
[----:B-1-3--:R-:W-:-:S04]  /*15140*/  IMAD R2, R18, UR4, RZ ;  /* 0x0000000412027c24 */ /* 0x00afc8000f8e02ff */
[----:B----4-:R-:W-:-:S06]  /*15150*/  IMAD.WIDE R2, R2, 0x4, R4 ;  /* 0x0000000402027825 */ /* 0x010fcc00078e0204 */
[----:B------:R3:W5:Y:S01]  /*15160*/  LDG.E R2, desc[UR38][R2.64] ;  /* 0x0000002602027981 */ /* 0x000762000c1e1900 */
[----:B------:R-:W-:Y:S05]  /*15170*/  BRA `(.L_x_57) ;  /* 0x0000000000087947 */ /* 0x000fea0003800000 */
.L_x_58:
[----:B------:R-:W-:Y:S02]  /*15180*/  ULDC UR4, c[0x0][0x5a8] ;  /* 0x00016a0000047ab9 */ /* 0x000fe40000000800 */
[----:B-1-3--:R-:W-:-:S07]  /*15190*/  IMAD.U32 R2, RZ, RZ, UR4 ;  /* 0x00000004ff027e24 */ /* 0x00afce000f8e00ff */
.L_x_57:
[----:B------:R-:W-:Y:S01]  /*151a0*/  ISETP.GT.U32.AND P0, PT, R157, 0x3e, PT ;  /* 0x0000003e9d00780c */ /* 0x000fe20003f04070 */
[----:B------:R-:W-:Y:S01]  /*151b0*/  BSSY B0, `(.L_x_59) ;  /* 0x0000007000007945 */ /* 0x000fe20003800000 */
[----:B------:R-:W-:-:S11]  /*151c0*/  PRMT R16, RZ, 0x7610, R16 ;  /* 0x00007610ff107816 */ /* 0x000fd60000000010 */
[----:B------:R-:W-:Y:S05]  /*151d0*/  @P0 BRA `(.L_x_60) ;  /* 0x0000000000100947 */ /* 0x000fea0003800000 */
[----:B------:R-:W-:-:S03]  /*151e0*/  UMOV UR4, 0xffffffff ;  /* 0xffffffff00047882 */ /* 0x000fc60000000000 */
[----:B------:R-:W-:Y:S05]  /*151f0*/  BRA.DIV UR4, `(.L_x_61) ;  /* 0x000000d204247947 */ /* 0x000fea000b800000 */
[----:B------:R-:W-:-:S13]  /*15200*/  ELECT P6, URZ, PT ;  /* 0x00000000003f782f */ /* 0x000fda00038c0000 */
.L_x_360:
[----:B------:R-:W-:-:S07]  /*15210*/  SEL R16, RZ, 0x1, !P6 ;  /* 0x00000001ff107807 */ /* 0x000fce0007000000 */
.L_x_60:
[----:B------:R-:W-:Y:S05]  /*15220*/  BSYNC B0 ;  /* 0x0000000000007941 */ /* 0x000fea0003800000 */
.L_x_59:
[----:B-1-3--:R-:W-:-:S04]  /*15230*/  MOV R3, UR54 ;  /* 0x0000003600037c02 */ /* 0x00afc80008000f00 */
[----:B------:R-:W-:-:S13]  /*15240*/  ISETP.NE.AND P0, PT, R3, 0x3, PT ;  /* 0x000000030300780c */ /* 0x000fda0003f05270 */
[----:B------:R-:W-:Y:S05]  /*15250*/  @!P0 BRA `(.L_x_62) ;  /* 0x0000000000048947 */ /* 0x000fea0003800000 */
[----:B------:R-:W-:Y:S01]  /*15260*/  BPT.TRAP 0x1 ;  /* 0x000000040000795c */ /* 0x000fe20000300000 */
.L_x_62:
[----:B------:R-:W-:Y:S02]  /*15270*/  SHF.L.U32 R158, RZ, 0x1f, RZ ;  /* 0x0000001fff9e7819 */ /* 0x000fe400000006ff */
[----:B-----5:R-:W-:Y:S02]  /*15280*/  FSETP.NEU.AND P1, PT, R0, RZ, PT ;  /* 0x000000ff0000720b */ /* 0x020fe40003f2d000 */
[----:B------:R-:W1:Y:S02]  /*15290*/  SYNCS.PHASECHK.TRANS64.TRYWAIT P2, [UR47+0x344a0], R158 ;  /* 0x0344a09eff0075a7 */ /* 0x000e64000804016f */
[----:B-1----:R-:W-:Y:S09]  /*152a0*/  @!P2 BRA `(.L_x_63) ;  /* 0x000000d00010a947 */ /* 0x002ff20003800000 */
.L_x_361:
[----:B-1----:R-:W3:Y:S04]  /*152b0*/  LDL.LU R3, [R1] ;  /* 0x0000000001037983 */ /* 0x002ee80000300800 */
[----:B------:R-:W4:Y:S04]  /*152c0*/  LDL.LU R7, [R1+0x4] ;  /* 0x0000040001077983 */ /* 0x000f280000300800 */
[----:B------:R-:W5:Y:S01]  /*152d0*/  LDL.LU R6, [R1+0x8] ;  /* 0x0000080001067983 */ /* 0x000f620000300800 */
[----:B------:R-:W-:Y:S01]  /*152e0*/  IMAD.MOV.U32 R8, RZ, RZ, RZ ;  /* 0x000000ffff087224 */ /* 0x000fe200078e00ff */
[----:B------:R-:W-:Y:S01]  /*152f0*/  @P1 LEA R4, R156, UR47, 0x1 ;  /* 0x0000002f9c041c11 */ /* 0x000fe2000f8e08ff */
[----:B------:R-:W-:Y:S05]  /*15300*/  @P1 WARPSYNC.ALL ;  /* 0x0000000000001948 */ /* 0x000fea0003800000 */
[----:B------:R-:W1:Y:S01]  /*15310*/  @P1 LDSM.16.MT88.4 R8, [R4+0x30000] ;  /* 0x030000000408183b */ /* 0x000e620000004200 */
[----:B------:R-:W-:Y:S01]  /*15320*/  BSSY B0, `(.L_x_64) ;  /* 0x000000f000007945 */ /* 0x000fe20003800000 */
[----:B-1----:R-:W-:-:S02]  /*15330*/  HADD2.F32 R5, -RZ, R8.H0_H0 ;  /* 0x20000008ff057230 */ /* 0x002fc40000004100 */
[----:B---3--:R-:W-:-:S04]  /*15340*/  FMUL R3, R3, R2 ;  /* 0x0000000203037220 */ /* 0x008fc80000400000 */
[----:B------:R-:W-:Y:S01]  /*15350*/  FFMA R5, R5, R0, R3 ;  /* 0x0000000005057223 */ /* 0x000fe20000000003 */
[----:B------:R-:W-:Y:S02]  /*15360*/  HADD2.F32 R3, -RZ, R8.H1_H1 ;  /* 0x30000008ff037230 */ /* 0x000fe40000004100 */
[-C--:B----4-:R-:W-:Y:S01]  /*15370*/  FMUL R12, R7, R2.reuse ;  /* 0x00000002070c7220 */ /* 0x090fe20000400000 */
[----:B-----5:R-:W-:-:S03]  /*15380*/  FMUL R13, R6, R2 ;  /* 0x00000002060d7220 */ /* 0x020fc60000400000 */
[----:B------:R-:W-:-:S05]  /*15390*/  FFMA R12, R3, R0, R12 ;  /* 0x00000000030c7223 */ /* 0x000fca000000000c */
[----:B------:R-:W-:Y:S02]  /*153a0*/  F2FP.F16.F32.PACK_AB R12, R12, R5 ;  /* 0x000000050c0c723e */ /* 0x000fe400000000ff */
[----:B------:R-:W1:Y:S01]  /*153b0*/  @P1 LDSM.16.MT88.4 R4, [R4+0x30800] ;  /* 0x030800000404183b */ /* 0x000e620000004200 */
[----:B------:R-:W-:Y:S05]  /*153c0*/  @P1 BRA `(.L_x_65) ;  /* 0x0000000000101947 */ /* 0x000fea0003800000 */
[----:B------:R-:W-:Y:S02]  /*153d0*/  MOV R9, RZ ;  /* 0x000000ff00097202 */ /* 0x000fe40000000f00 */
[----:B------:R-:W-:Y:S02]  /*153e0*/  CS2R R10, SRZ ;  /* 0x00000000000a7805 */ /* 0x000fe4000001ff00 */
[----:B-1----:R-:W-:Y:S02]  /*153f0*/  CS2R R4, SRZ ;  /* 0x0000000000047805 */ /* 0x002fe4000001ff00 */
[----:B------:R-:W-:-:S07]  /*15400*/  CS2R R6, SRZ ;  /* 0x0000000000067805 */ /* 0x000fce000001ff00 */
.L_x_65:
[----:B------:R-:W-:Y:S05]  /*15410*/  BSYNC B0 ;  /* 0x0000000000007941 */ /* 0x000fea0003800000 */
.L_x_64:
[----:B------:R-:W3:Y:S04]  /*15420*/  LDL.LU R163, [R1+0xc] ;  /* 0x00000c0001a37983 */ /* 0x000ee80000300800 */
[----:B------:R-:W4:Y:S04]  /*15430*/  LDL.LU R18, [R1+0x10] ;  /* 0x0000100001127983 */ /* 0x000f280000300800 */
[----:B------:R-:W5:Y:S04]  /*15440*/  LDL.LU R17, [R1+0x14] ;  /* 0x0000140001117983 */ /* 0x000f680000300800 */
        /* <DEDUP_REMOVED lines=10> */
[--C-:B------:R-:W-:Y:S01]  /*154f0*/  HADD2.F32 R3, -RZ, R9.reuse.H0_H0 ;  /* 0x20000009ff037230 */ /* 0x100fe20000004100 */
[----:B------:R-:W-:Y:S05]  /*15500*/  WARPSYNC.ALL ;  /* 0x0000000000007948 */ /* 0x000fea0003800000 */
[----:B------:R-:W-:Y:S01]  /*15510*/  FFMA R14, R3, R0, R13 ;  /* 0x00000000030e7223 */ /* 0x000fe2000000000d */
[----:B------:R-:W-:Y:S01]  /*15520*/  HADD2.F32 R3, -RZ, R9.H1_H1 ;  /* 0x30000009ff037230 */ /* 0x000fe20000004100 */
[----:B------:R-:W-:Y:S01]  /*15530*/  PRMT R16, R16, 0x9910, RZ ;  /* 0x0000991010107816 */ /* 0x000fe200000000ff */
[----:B------:R-:W-:Y:S01]  /*15540*/  BSSY B0, `(.L_x_66) ;  /* 0x000003f000007945 */ /* 0x000fe20003800000 */
[----:B---3--:R-:W-:-:S04]  /*15550*/  FMUL R13, R163, R2 ;  /* 0x00000002a30d7220 */ /* 0x008fc80000400000 */
[----:B------:R-:W-:Y:S01]  /*15560*/  FFMA R13, R3, R0, R13 ;  /* 0x00000000030d7223 */ /* 0x000fe2000000000d */
[----:B----4-:R-:W-:-:S04]  /*15570*/  FMUL R3, R18, R2 ;  /* 0x0000000212037220 */ /* 0x010fc80000400000 */
[----:B------:R-:W-:Y:S01]  /*15580*/  F2FP.F16.F32.PACK_AB R13, R13, R14 ;  /* 0x0000000e0d0d723e */ /* 0x000fe200000000ff */
[----:B------:R-:W-:-:S05]  /*15590*/  HADD2.F32 R14, -RZ, R10.H0_H0 ;  /* 0x2000000aff0e7230 */ /* 0x000fca0000004100 */
[----:B------:R-:W-:Y:S01]  /*155a0*/  FFMA R18, R14, R0, R3 ;  /* 0x000000000e127223 */ /* 0x000fe20000000003 */
[----:B------:R-:W-:Y:S02]  /*155b0*/  HADD2.F32 R14, -RZ, R10.H1_H1 ;  /* 0x3000000aff0e7230 */ /* 0x000fe40000004100 */
[----:B-----5:R-:W-:-:S04]  /*155c0*/  FMUL R3, R17, R2 ;  /* 0x0000000211037220 */ /* 0x020fc80000400000 */
[----:B------:R-:W-:Y:S01]  /*155d0*/  FFMA R17, R14, R0, R3 ;  /* 0x000000000e117223 */ /* 0x000fe20000000003 */
[----:B------:R-:W-:Y:S02]  /*155e0*/  HADD2.F32 R14, -RZ, R11.H0_H0 ;  /* 0x2000000bff0e7230 */ /* 0x000fe40000004100 */
[----:B--2---:R-:W-:-:S04]  /*155f0*/  FMUL R3, R15, R2 ;  /* 0x000000020f037220 */ /* 0x004fc80000400000 */
[----:B------:R-:W-:Y:S01]  /*15600*/  FFMA R15, R14, R0, R3 ;  /* 0x000000000e0f7223 */ /* 0x000fe20000000003 */
[----:B------:R-:W-:Y:S02]  /*15610*/  HADD2.F32 R14, -RZ, R11.H1_H1 ;  /* 0x3000000bff0e7230 */ /* 0x000fe40000004100 */
[----:B------:R-:W-:-:S04]  /*15620*/  FMUL R3, R162, R2 ;  /* 0x00000002a2037220 */ /* 0x000fc80000400000 */
[----:B------:R-:W-:Y:S01]  /*15630*/  FFMA R3, R14, R0, R3 ;  /* 0x000000000e037223 */ /* 0x000fe20000000003 */
[----:B------:R-:W-:-:S04]  /*15640*/  F2FP.F16.F32.PACK_AB R14, R17, R18 ;  /* 0x00000012110e723e */ /* 0x000fc800000000ff */
[----:B------:R-:W-:Y:S02]  /*15650*/  F2FP.F16.F32.PACK_AB R15, R3, R15 ;  /* 0x0000000f030f723e */ /* 0x000fe400000000ff */
[----:B------:R-:W-:-:S05]  /*15660*/  LEA R3, R156, UR47, 0x1 ;  /* 0x0000002f9c037c11 */ /* 0x000fca000f8e08ff */
[----:B------:R1:W-:Y:S02]  /*15670*/  STSM.16.MT88.4 [R3+0x30000], R12 ;  /* 0x0300000c03007844 */ /* 0x0003e40000004200 */
[--C-:B-1----:R-:W-:Y:S02]  /*15680*/  HADD2.F32 R13, -RZ, R4.reuse.H1_H1 ;  /* 0x30000004ff0d7230 */ /* 0x102fe40000004100 */
[-C--:B------:R-:W-:Y:S01]  /*15690*/  FMUL R12, R21, R2.reuse ;  /* 0x00000002150c7220 */ /* 0x080fe20000400000 */
[----:B------:R-:W-:Y:S02]  /*156a0*/  HADD2.F32 R14, -RZ, R4.H0_H0 ;  /* 0x20000004ff0e7230 */ /* 0x000fe40000004100 */
[----:B------:R-:W-:Y:S01]  /*156b0*/  FMUL R15, R153, R2 ;  /* 0x00000002990f7220 */ /* 0x000fe20000400000 */
[-C--:B------:R-:W-:Y:S01]  /*156c0*/  FFMA R21, R13, R0.reuse, R12 ;  /* 0x000000000d157223 */ /* 0x080fe2000000000c */
[--C-:B------:R-:W-:Y:S02]  /*156d0*/  HADD2.F32 R13, -RZ, R5.reuse.H1_H1 ;  /* 0x30000005ff0d7230 */ /* 0x100fe40000004100 */
[----:B------:R-:W-:Y:S01]  /*156e0*/  FFMA R153, R14, R0, R15 ;  /* 0x000000000e997223 */ /* 0x000fe2000000000f */
[----:B------:R-:W-:Y:S01]  /*156f0*/  FMUL R12, R19, R2 ;  /* 0x00000002130c7220 */ /* 0x000fe20000400000 */
[----:B------:R-:W-:-:S02]  /*15700*/  HADD2.F32 R14, -RZ, R5.H0_H0 ;  /* 0x20000005ff0e7230 */ /* 0x000fc40000004100 */
[----:B------:R-:W-:Y:S01]  /*15710*/  FMUL R15, R20, R2 ;  /* 0x00000002140f7220 */ /* 0x000fe20000400000 */
[-C--:B------:R-:W-:Y:S01]  /*15720*/  FFMA R19, R13, R0.reuse, R12 ;  /* 0x000000000d137223 */ /* 0x080fe2000000000c */
[--C-:B------:R-:W-:Y:S02]  /*15730*/  HADD2.F32 R13, -RZ, R6.reuse.H1_H1 ;  /* 0x30000006ff0d7230 */ /* 0x100fe40000004100 */
[----:B------:R-:W-:Y:S01]  /*15740*/  FFMA R20, R14, R0, R15 ;  /* 0x000000000e147223 */ /* 0x000fe2000000000f */
[-C--:B------:R-:W-:Y:S01]  /*15750*/  FMUL R12, R160, R2.reuse ;  /* 0x00000002a00c7220 */ /* 0x080fe20000400000 */
[----:B------:R-:W-:Y:S02]  /*15760*/  HADD2.F32 R14, -RZ, R6.H0_H0 ;  /* 0x20000006ff0e7230 */ /* 0x000fe40000004100 */
[----:B------:R-:W-:Y:S01]  /*15770*/  FMUL R15, R161, R2 ;  /* 0x00000002a10f7220 */ /* 0x000fe20000400000 */
[----:B------:R-:W-:Y:S01]  /*15780*/  FFMA R17, R13, R0, R12 ;  /* 0x000000000d117223 */ /* 0x000fe2000000000c */
[----:B------:R-:W-:-:S02]  /*15790*/  HADD2.F32 R13, -RZ, R7.H0_H0 ;  /* 0x20000007ff0d7230 */ /* 0x000fc40000004100 */
[----:B------:R-:W-:Y:S01]  /*157a0*/  FFMA R18, R14, R0, R15 ;  /* 0x000000000e127223 */ /* 0x000fe2000000000f */
[----:B------:R-:W-:Y:S02]  /*157b0*/  HADD2.F32 R12, -RZ, R7.H1_H1 ;  /* 0x30000007ff0c7230 */ /* 0x000fe40000004100 */
[-C--:B------:R-:W-:Y:S01]  /*157c0*/  FMUL R14, R159, R2.reuse ;  /* 0x000000029f0e7220 */ /* 0x080fe20000400000 */
[----:B------:R-:W-:Y:S01]  /*157d0*/  FMUL R15, R155, R2 ;  /* 0x000000029b0f7220 */ /* 0x000fe20000400000 */
[----:B------:R-:W-:Y:S02]  /*157e0*/  IMAD.MOV.U32 R155, RZ, RZ, R16 ;  /* 0x000000ffff9b7224 */ /* 0x000fe400078e0010 */
[-C--:B------:R-:W-:Y:S01]  /*157f0*/  FFMA R16, R13, R0.reuse, R14 ;  /* 0x000000000d107223 */ /* 0x080fe2000000000e */
[----:B------:R-:W-:Y:S01]  /*15800*/  FFMA R15, R12, R0, R15 ;  /* 0x000000000c0f7223 */ /* 0x000fe2000000000f */
[----:B------:R-:W-:Y:S02]  /*15810*/  F2FP.F16.F32.PACK_AB R12, R21, R153 ;  /* 0x00000099150c723e */ /* 0x000fe400000000ff */
[----:B------:R-:W-:-:S02]  /*15820*/  F2FP.F16.F32.PACK_AB R13, R19, R20 ;  /* 0x00000014130d723e */ /* 0x000fc400000000ff */
[----:B------:R-:W-:Y:S02]  /*15830*/  F2FP.F16.F32.PACK_AB R14, R17, R18 ;  /* 0x00000012110e723e */ /* 0x000fe400000000ff */
[----:B------:R-:W-:Y:S02]  /*15840*/  F2FP.F16.F32.PACK_AB R15, R15, R16 ;  /* 0x000000100f0f723e */ /* 0x000fe400000000ff */
[----:B------:R-:W-:-:S03]  /*15850*/  ISETP.NE.AND P2, PT, R155, RZ, PT ;  /* 0x000000ff9b00720c */ /* 0x000fc60003f45270 */
[----:B------:R1:W-:Y:S01]  /*15860*/  STSM.16.MT88.4 [R3+0x30800], R12 ;  /* 0x0308000c03007844 */ /* 0x0003e20000004200 */
[----:B------:R-:W-:Y:S01]  /*15870*/  @!PT LDS RZ, [RZ] ;  /* 0x00000000fffff984 */ /* 0x000fe20000000800 */
[----:B------:R-:W-:Y:S01]  /*15880*/  @!PT LDS RZ, [RZ] ;  /* 0x00000000fffff984 */ /* 0x000fe20000000800 */
[----:B------:R-:W-:Y:S01]  /*15890*/  @!PT LDS RZ, [RZ] ;  /* 0x00000000fffff984 */ /* 0x000fe20000000800 */
[----:B------:R-:W-:Y:S01]  /*158a0*/  @!PT LDS RZ, [RZ] ;  /* 0x00000000fffff984 */ /* 0x000fe20000000800 */
[----:B------:R2:W-:Y:S06]  /*158b0*/  MEMBAR.ALL.CTA ;  /* 0x0000000000007992 */ /* 0x0005ec0000008000 */
[----:B--2---:R-:W2:Y:S02]  /*158c0*/  FENCE.VIEW.ASYNC.S ;  /* 0x00000000000073c6 */ /* 0x004ea40000000000 */
[----:B--2---:R-:W-:Y:S06]  /*158d0*/  BAR.SYNC.DEFER_BLOCKING 0x1, 0x80 ;  /* 0x0042000000007b1d */ /* 0x004fec0000010000 */
[----:B------:R-:W-:Y:S05]  /*158e0*/  @!P2 BRA `(.L_x_67) ;  /* 0x000000000010a947 */ /* 0x000fea0003800000 */
[----:B------:R-:W-:-:S09]  /*158f0*/  UIADD3 UR44, UR47, 0x30000, URZ ;  /* 0x000300002f2c7890 */ /* 0x000fd2000fffe03f */
[----:B------:R2:W-:Y:S01]  /*15900*/  UTMASTG.2D [UR44], [UR36] ;  /* 0x0000002c240073b5 */ /* 0x0005e20008008000 */
[----:B------:R0:W-:Y:S01]  /*15910*/  UTMACMDFLUSH ;  /* 0x00000000000079b7 */ /* 0x0001e20000000000 */
[----:B--2---:R-:W-:-:S04]  /*15920*/  DEPBAR.LE SB0, 0x1 ;  /* 0x000080400000791a */ /* 0x004fc80000000000 */
.L_x_67:
[----:B------:R-:W-:Y:S05]  /*15930*/  BSYNC B0 ;  /* 0x0000000000007941 */ /* 0x000fea0003800000 */
.L_x_66:
[----:B------:R-:W-:Y:S06]  /*15940*/  BAR.SYNC.DEFER_BLOCKING 0x1, 0x80 ;  /* 0x0042000000007b1d */ /* 0x000fec0000010000 */
[----:B------:R-:W-:Y:S05]  /*15950*/  @!P0 BRA `(.L_x_68) ;  /* 0x0000000000048947 */ /* 0x000fea0003800000 */
[----:B------:R-:W-:Y:S01]  /*15960*/  BPT.TRAP 0x1 ;  /* 0x000000040000795c */ /* 0x000fe20000300000 */
.L_x_68:
[----:B------:R-:W2:Y:S02]  /*15970*/  SYNCS.PHASECHK.TRANS64.TRYWAIT P3, [UR47+0x344a8], R158 ;  /* 0x0344a89eff0075a7 */ /* 0x000ea4000806016f */
[----:B--2---:R-:W-:Y:S05]  /*15980*/  @!P3 BRA `(.L_x_69) ;  /* 0x000000c80070b947 */ /* 0x004fea0003800000 */
.L_x_362:
[----:B------:R-:W-:Y:S05]  /*15990*/  @P1 WARPSYNC.ALL ;  /* 0x0000000000001948 */ /* 0x000fea0003800000 */
[----:B------:R-:W2:Y:S01]  /*159a0*/  @P1 LDSM.16.MT88.4 R8, [R3+0x31000] ;  /* 0x031000000308183b */ /* 0x000ea20000004200 */
[-C--:B------:R-:W-:Y:S01]  /*159b0*/  FMUL R28, R28, R2.reuse ;  /* 0x000000021c1c7220 */ /* 0x080fe20000400000 */
[-C--:B------:R-:W-:Y:S01]  /*159c0*/  FMUL R29, R29, R2.reuse ;  /* 0x000000021d1d7220 */ /* 0x080fe20000400000 */
[-C--:B------:R-:W-:Y:S01]  /*159d0*/  FMUL R24, R24, R2.reuse ;  /* 0x0000000218187220 */ /* 0x080fe20000400000 */
[----:B------:R-:W3:Y:S01]  /*159e0*/  @P1 LDSM.16.MT88.4 R4, [R3+0x31800] ;  /* 0x031800000304183b */ /* 0x000ee20000004200 */
[-C--:B------:R-:W-:Y:S01]  /*159f0*/  FMUL R26, R26, R2.reuse ;  /* 0x000000021a1a7220 */ /* 0x080fe20000400000 */
[-C--:B------:R-:W-:Y:S01]  /*15a00*/  FMUL R30, R30, R2.reuse ;  /* 0x000000021e1e7220 */ /* 0x080fe20000400000 */
[-C--:B------:R-:W-:Y:S01]  /*15a10*/  FMUL R25, R25, R2.reuse ;  /* 0x0000000219197220 */ /* 0x080fe20000400000 */
[-C--:B------:R-:W-:Y:S01]  /*15a20*/  FMUL R27, R27, R2.reuse ;  /* 0x000000021b1b7220 */ /* 0x080fe20000400000 */
[-C--:B-1----:R-:W-:Y:S01]  /*15a30*/  FMUL R15, R31, R2.reuse ;  /* 0x000000021f0f7220 */ /* 0x082fe20000400000 */
[----:B------:R-:W-:Y:S05]  /*15a40*/  WARPSYNC.ALL ;  /* 0x0000000000007948 */ /* 0x000fea0003800000 */
[-C--:B------:R-:W-:Y:S01]  /*15a50*/  FMUL R32, R32, R2.reuse ;  /* 0x0000000220207220 */ /* 0x080fe20000400000 */
[-C--:B------:R-:W-:Y:S01]  /*15a60*/  FMUL R33, R33, R2.reuse ;  /* 0x0000000221217220 */ /* 0x080fe20000400000 */
[-C--:B------:R-:W-:Y:S01]  /*15a70*/  FMUL R34, R34, R2.reuse ;  /* 0x0000000222227220 */ /* 0x080fe20000400000 */
[-C--:B------:R-:W-:Y:S01]  /*15a80*/  FMUL R35, R35, R2.reuse ;  /* 0x0000000223237220 */ /* 0x080fe20000400000 */
[-C--:B------:R-:W-:Y:S01]  /*15a90*/  FMUL R36, R36, R2.reuse ;  /* 0x0000000224247220 */ /* 0x080fe20000400000 */
[-C--:B------:R-:W-:Y:S01]  /*15aa0*/  FMUL R37, R37, R2.reuse ;  /* 0x0000000225257220 */ /* 0x080fe20000400000 */
[-C--:B------:R-:W-:Y:S01]  /*15ab0*/  FMUL R38, R38, R2.reuse ;  /* 0x0000000226267220 */ /* 0x080fe20000400000 */
[----:B------:R-:W-:Y:S01]  /*15ac0*/  FMUL R39, R39, R2 ;  /* 0x0000000227277220 */ /* 0x000fe20000400000 */
[----:B------:R-:W-:Y:S01]  /*15ad0*/  BSSY B0, `(.L_x_70) ;  /* 0x0000039000007945 */ /* 0x000fe20003800000 */
[----:B--2---:R-:W-:-:S02]  /*15ae0*/  HADD2.F32 R14, -RZ, R10.H0_H0 ;  /* 0x2000000aff0e7230 */ /* 0x004fc40000004100 */
[----:B------:R-:W-:Y:S02]  /*15af0*/  HADD2.F32 R12, -RZ, R8.H0_H0 ;  /* 0x20000008ff0c7230 */ /* 0x000fe40000004100 */
[--C-:B------:R-:W-:Y:S02]  /*15b00*/  HADD2.F32 R13, -RZ, R9.reuse.H0_H0 ;  /* 0x20000009ff0d7230 */ /* 0x100fe40000004100 */
[-C--:B------:R-:W-:Y:S01]  /*15b10*/  FFMA R28, R14, R0.reuse, R28 ;  /* 0x000000000e1c7223 */ /* 0x080fe2000000001c */
[----:B------:R-:W-:Y:S02]  /*15b20*/  HADD2.F32 R14, -RZ, R10.H1_H1 ;  /* 0x3000000aff0e7230 */ /* 0x000fe40000004100 */
[-C--:B------:R-:W-:Y:S01]  /*15b30*/  FFMA R24, R12, R0.reuse, R24 ;  /* 0x000000000c187223 */ /* 0x080fe20000000018 */
[----:B------:R-:W-:Y:S02]  /*15b40*/  HADD2.F32 R12, -RZ, R8.H1_H1 ;  /* 0x30000008ff0c7230 */ /* 0x000fe40000004100 */
[----:B------:R-:W-:Y:S01]  /*15b50*/  FFMA R26, R13, R0, R26 ;  /* 0x000000000d1a7223 */ /* 0x000fe2000000001a */
[----:B------:R-:W-:-:S02]  /*15b60*/  HADD2.F32 R13, -RZ, R9.H1_H1 ;  /* 0x30000009ff0d7230 */ /* 0x000fc40000004100 */
[-C--:B------:R-:W-:Y:S01]  /*15b70*/  FFMA R29, R14, R0.reuse, R29 ;  /* 0x000000000e1d7223 */ /* 0x080fe2000000001d */
[--C-:B------:R-:W-:Y:S02]  /*15b80*/  HADD2.F32 R14, -RZ, R11.reuse.H0_H0 ;  /* 0x2000000bff0e7230 */ /* 0x100fe40000004100 */
[-C--:B------:R-:W-:Y:S01]  /*15b90*/  FFMA R12, R12, R0.reuse, R25 ;  /* 0x000000000c0c7223 */ /* 0x080fe20000000019 */
[-C--:B------:R-:W-:Y:S02]  /*15ba0*/  FFMA R13, R13, R0.reuse, R27 ;  /* 0x000000000d0d7223 */ /* 0x080fe4000000001b */
[----:B------:R-:W-:Y:S01]  /*15bb0*/  FFMA R30, R14, R0, R30 ;  /* 0x000000000e1e7223 */ /* 0x000fe2000000001e */
[----:B------:R-:W-:Y:S01]  /*15bc0*/  HADD2.F32 R14, -RZ, R11.H1_H1 ;  /* 0x3000000bff0e7230 */ /* 0x000fe20000004100 */
[----:B------:R-:W-:Y:S02]  /*15bd0*/  F2FP.F16.F32.PACK_AB R12, R12, R24 ;  /* 0x000000180c0c723e */ /* 0x000fe400000000ff */
[----:B------:R-:W-:-:S02]  /*15be0*/  F2FP.F16.F32.PACK_AB R13, R13, R26 ;  /* 0x0000001a0d0d723e */ /* 0x000fc400000000ff */
[----:B------:R-:W-:Y:S01]  /*15bf0*/  FFMA R15, R14, R0, R15 ;  /* 0x000000000e0f7223 */ /* 0x000fe2000000000f */
[----:B------:R-:W-:-:S04]  /*15c00*/  F2FP.F16.F32.PACK_AB R14, R29, R28 ;  /* 0x0000001c1d0e723e */ /* 0x000fc800000000ff */
[----:B------:R-:W-:-:S05]  /*15c10*/  F2FP.F16.F32.PACK_AB R15, R15, R30 ;  /* 0x0000001e0f0f723e */ /* 0x000fca00000000ff */
[----:B------:R3:W-:Y:S02]  /*15c20*/  STSM.16.MT88.4 [R3+0x31000], R12 ;  /* 0x0310000c03007844 */ /* 0x0007e40000004200 */
[--C-:B---3--:R-:W-:Y:S02]  /*15c30*/  HADD2.F32 R13, -RZ, R4.reuse.H0_H0 ;  /* 0x20000004ff0d7230 */ /* 0x108fe40000004100 */
[----:B------:R-:W-:-:S03]  /*15c40*/  HADD2.F32 R12, -RZ, R4.H1_H1 ;  /* 0x30000004ff0c7230 */ /* 0x000fc60000004100 */
[-C--:B------:R-:W-:Y:S01]  /*15c50*/  FFMA R32, R13, R0.reuse, R32 ;  /* 0x000000000d207223 */ /* 0x080fe20000000020 */
[--C-:B------:R-:W-:Y:S02]  /*15c60*/  HADD2.F32 R13, -RZ, R5.reuse.H0_H0 ;  /* 0x20000005ff0d7230 */ /* 0x100fe40000004100 */
[-C--:B------:R-:W-:Y:S01]  /*15c70*/  FFMA R33, R12, R0.reuse, R33 ;  /* 0x000000000c217223 */ /* 0x080fe20000000021 */
[----:B------:R-:W-:Y:S02]  /*15c80*/  HADD2.F32 R12, -RZ, R5.H1_H1 ;  /* 0x30000005ff0c7230 */ /* 0x000fe40000004100 */
[-C--:B------:R-:W-:Y:S01]  /*15c90*/  FFMA R34, R13, R0.reuse, R34 ;  /* 0x000000000d227223 */ /* 0x080fe20000000022 */
[--C-:B------:R-:W-:Y:S02]  /*15ca0*/  HADD2.F32 R13, -RZ, R6.reuse.H0_H0 ;  /* 0x20000006ff0d7230 */ /* 0x100fe40000004100 */
[----:B------:R-:W-:Y:S01]  /*15cb0*/  FFMA R35, R12, R0, R35 ;  /* 0x000000000c237223 */ /* 0x000fe20000000023 */
[----:B------:R-:W-:-:S02]  /*15cc0*/  HADD2.F32 R12, -RZ, R6.H1_H1 ;  /* 0x30000006ff0c7230 */ /* 0x000fc40000004100 */
[-C--:B------:R-:W-:Y:S01]  /*15cd0*/  FFMA R36, R13, R0.reuse, R36 ;  /* 0x000000000d247223 */ /* 0x080fe20000000024 */
[--C-:B------:R-:W-:Y:S02]  /*15ce0*/  HADD2.F32 R13, -RZ, R7.reuse.H0_H0 ;  /* 0x20000007ff0d7230 */ /* 0x100fe40000004100 */
[-C--:B------:R-:W-:Y:S01]  /*15cf0*/  FFMA R14, R12, R0.reuse, R37 ;  /* 0x000000000c0e7223 */ /* 0x080fe20000000025 */
[----:B------:R-:W-:Y:S02]  /*15d00*/  HADD2.F32 R12, -RZ, R7.H1_H1 ;  /* 0x30000007ff0c7230 */ /* 0x000fe40000004100 */
[----:B------:R-:W-:Y:S01]  /*15d10*/  FFMA R38, R13, R0, R38 ;  /* 0x000000000d267223 */ /* 0x000fe20000000026 */
[----:B------:R-:W-:Y:S02]  /*15d20*/  F2FP.F16.F32.PACK_AB R13, R35, R34 ;  /* 0x00000022230d723e */ /* 0x000fe400000000ff */
[----:B------:R-:W-:Y:S01]  /*15d30*/  FFMA R15, R12, R0, R39 ;  /* 0x000000000c0f7223 */ /* 0x000fe20000000027 */
[----:B------:R-:W-:-:S02]  /*15d40*/  F2FP.F16.F32.PACK_AB R12, R33, R32 ;  /* 0x00000020210c723e */ /* 0x000fc400000000ff */
[----:B------:R-:W-:Y:S02]  /*15d50*/  F2FP.F16.F32.PACK_AB R14, R14, R36 ;  /* 0x000000240e0e723e */ /* 0x000fe400000000ff */
[----:B------:R-:W-:-:S05]  /*15d60*/  F2FP.F16.F32.PACK_AB R15, R15, R38 ;  /* 0x000000260f0f723e */ /* 0x000fca00000000ff */
        /* <DEDUP_REMOVED lines=9> */
[----:B------:R-:W-:Y:S02]  /*15e00*/  UIADD3 UR5, UR45, 0x40, URZ ;  /* 0x000000402d057890 */ /* 0x000fe4000fffe03f */
[----:B------:R-:W-:Y:S01]  /*15e10*/  UIADD3 UR4, UR47, 0x31000, URZ ;  /* 0x000310002f047890 */ /* 0x000fe2000fffe03f */
[----:B------:R-:W-:-:S08]  /*15e20*/  UMOV UR6, UR46 ;  /* 0x0000002e00067c82 */ /* 0x000fd00008000000 */
[----:B------:R2:W-:Y:S01]  /*15e30*/  UTMASTG.2D [UR4], [UR36] ;  /* 0x00000004240073b5 */ /* 0x0005e20008008000 */
[----:B------:R0:W-:Y:S01]  /*15e40*/  UTMACMDFLUSH ;  /* 0x00000000000079b7 */ /* 0x0001e20000000000 */
[----:B--2---:R-:W-:-:S04]  /*15e50*/  DEPBAR.LE SB0, 0x1 ;  /* 0x000080400000791a */ /* 0x004fc80000000000 */
.L_x_71:
[----:B------:R-:W-:Y:S05]  /*15e60*/  BSYNC B0 ;  /* 0x0000000000007941 */ /* 0x000fea0003800000 */
.L_x_70:
[----:B------:R-:W-:Y:S06]  /*15e70*/  BAR.SYNC.DEFER_BLOCKING 0x1, 0x80 ;  /* 0x0042000000007b1d */ /* 0x000fec0000010000 */
[----:B------:R-:W-:Y:S05]  /*15e80*/  @!P0 BRA `(.L_x_72) ;  /* 0x0000000000048947 */ /* 0x000fea0003800000 */
[----:B------:R-:W-:Y:S01]  /*15e90*/  BPT.TRAP 0x1 ;  /* 0x000000040000795c */ /* 0x000fe20000300000 */
.L_x_72:
[----:B------:R-:W-:-:S04]  /*15ea0*/  UIADD3 UR7, UR47, 0x344c0, URZ ;  /* 0x000344c02f077890 */ /* 0x000fc8000fffe03f */
[----:B------:R-:W-:-:S09]  /*15eb0*/  UPRMT UR7, UR57, 0x654, UR7 ;  /* 0x0000065439077896 */ /* 0x000fd20008000007 */
[----:B------:R-:W-:Y:S01]  /*15ec0*/  SYNCS.ARRIVE.TRANS64.RED.A1T0 RZ, [UR7], RZ ;  /* 0x000000ffffff79a7 */ /* 0x000fe20008100407 */
[----:B------:R-:W-:Y:S05]  /*15ed0*/  @!P0 BRA `(.L_x_73) ;  /* 0x0000000000048947 */ /* 0x000fea0003800000 */
[----:B------:R-:W-:Y:S01]  /*15ee0*/  BPT.TRAP 0x1 ;  /* 0x000000040000795c */ /* 0x000fe20000300000 */
.L_x_73:
[----:B------:R-:W2:Y:S02]  /*15ef0*/  SYNCS.PHASECHK.TRANS64.TRYWAIT P3, [UR47+0x344b0], R158 ;  /* 0x0344b09eff0075a7 */ /* 0x000ea4000806016f */
[----:B--2---:R-:W-:Y:S05]  /*15f00*/  @!P3 BRA `(.L_x_74) ;  /* 0x000000c40028b947 */ /* 0x004fea0003800000 */
.L_x_363:
[----:B-1----:R-:W2:Y:S04]  /*15f10*/  LDL.LU R12, [R1+0x40] ;  /* 0x00004000010c7983 */ /* 0x002ea80000300800 */
[----:B------:R-:W3:Y:S04]  /*15f20*/  LDL.LU R31, [R1+0x44] ;  /* 0x00004400011f7983 */ /* 0x000ee80000300800 */
[----:B------:R-:W4:Y:S04]  /*15f30*/  LDL.LU R15, [R1+0x48] ;  /* 0x00004800010f7983 */ /* 0x000f280000300800 */
[----:B------:R-:W5:Y:S04]  /*15f40*/  LDL.LU R30, [R1+0x4c] ;  /* 0x00004c00011e7983 */ /* 0x000f680000300800 */
        /* <DEDUP_REMOVED lines=11> */
[----:B------:R-:W5:Y:S01]  /*16000*/  LDL.LU R24, [R1+0x7c] ;  /* 0x00007c0001187983 */ /* 0x000f620000300800 */
[----:B------:R-:W-:Y:S05]  /*16010*/  @P1 WARPSYNC.ALL ;  /* 0x0000000000001948 */ /* 0x000fea0003800000 */
[----:B------:R-:W1:Y:S04]  /*16020*/  @P1 LDSM.16.MT88.4 R8, [R3+0x32000] ;  /* 0x032000000308183b */ /* 0x000e680000004200 */
[----:B------:R-:W5:Y:S01]  /*16030*/  @P1 LDSM.16.MT88.4 R4, [R3+0x32800] ;  /* 0x032800000304183b */ /* 0x000f620000004200 */
[----:B------:R-:W-:Y:S05]  /*16040*/  WARPSYNC.ALL ;  /* 0x0000000000007948 */ /* 0x000fea0003800000 */
[----:B------:R-:W-:Y:S01]  /*16050*/  BSSY B0, `(.L_x_75) ;  /* 0x0000049000007945 */ /* 0x000fe20003800000 */
[----:B--2---:R-:W-:Y:S01]  /*16060*/  FMUL R13, R12, R2 ;  /* 0x000000020c0d7220 */ /* 0x004fe20000400000 */
[----:B-1----:R-:W-:-:S05]  /*16070*/  HADD2.F32 R12, -RZ, R8.H0_H0 ;  /* 0x20000008ff0c7230 */ /* 0x002fca0000004100 */
[----:B------:R-:W-:Y:S01]  /*16080*/  FFMA R14, R12, R0, R13 ;  /* 0x000000000c0e7223 */ /* 0x000fe2000000000d */
[----:B------:R-:W-:Y:S02]  /*16090*/  HADD2.F32 R12, -RZ, R8.H1_H1 ;  /* 0x30000008ff0c7230 */ /* 0x000fe40000004100 */
[----:B---3--:R-:W-:-:S04]  /*160a0*/  FMUL R13, R31, R2 ;  /* 0x000000021f0d7220 */ /* 0x008fc80000400000 */
[----:B------:R-:W-:Y:S01]  /*160b0*/  FFMA R12, R12, R0, R13 ;  /* 0x000000000c0c7223 */ /* 0x000fe2000000000d */
[----:B------:R-:W-:-:S04]  /*160c0*/  HADD2.F32 R13, -RZ, R9.H0_H0 ;  /* 0x20000009ff0d7230 */ /* 0x000fc80000004100 */
[----:B------:R-:W-:Y:S01]  /*160d0*/  F2FP.F16.F32.PACK_AB R12, R12, R14 ;  /* 0x0000000e0c0c723e */ /* 0x000fe200000000ff */
[----:B----4-:R-:W-:-:S04]  /*160e0*/  FMUL R14, R15, R2 ;  /* 0x000000020f0e7220 */ /* 0x010fc80000400000 */
[----:B------:R-:W-:Y:S01]  /*160f0*/  FFMA R15, R13, R0, R14 ;  /* 0x000000000d0f7223 */ /* 0x000fe2000000000e */
[----:B------:R-:W-:Y:S02]  /*16100*/  HADD2.F32 R13, -RZ, R9.H1_H1 ;  /* 0x30000009ff0d7230 */ /* 0x000fe40000004100 */
[----:B-----5:R-:W-:-:S04]  /*16110*/  FMUL R14, R30, R2 ;  /* 0x000000021e0e7220 */ /* 0x020fc80000400000 */
[----:B------:R-:W-:Y:S01]  /*16120*/  FFMA R13, R13, R0, R14 ;  /* 0x000000000d0d7223 */ /* 0x000fe2000000000e */
[----:B------:R-:W-:-:S04]  /*16130*/  HADD2.F32 R14, -RZ, R10.H0_H0 ;  /* 0x2000000aff0e7230 */ /* 0x000fc80000004100 */
[----:B------:R-:W-:Y:S01]  /*16140*/  F2FP.F16.F32.PACK_AB R13, R13, R15 ;  /* 0x0000000f0d0d723e */ /* 0x000fe200000000ff */
[----:B------:R-:W-:-:S04]  /*16150*/  FMUL R15, R18, R2 ;  /* 0x00000002120f7220 */ /* 0x000fc80000400000 */
[----:B------:R-:W-:Y:S01]  /*16160*/  FFMA R18, R14, R0, R15 ;  /* 0x000000000e127223 */ /* 0x000fe2000000000f */
[----:B------:R-:W-:Y:S02]  /*16170*/  HADD2.F32 R14, -RZ, R10.H1_H1 ;  /* 0x3000000aff0e7230 */ /* 0x000fe40000004100 */
[----:B------:R-:W-:-:S04]  /*16180*/  FMUL R15, R17, R2 ;  /* 0x00000002110f7220 */ /* 0x000fc80000400000 */
[----:B------:R-:W-:Y:S01]  /*16190*/  FFMA R17, R14, R0, R15 ;  /* 0x000000000e117223 */ /* 0x000fe2000000000f */
[----:B------:R-:W-:Y:S02]  /*161a0*/  HADD2.F32 R14, -RZ, R11.H0_H0 ;  /* 0x2000000bff0e7230 */ /* 0x000fe40000004100 */
[----:B------:R-:W-:-:S04]  /*161b0*/  FMUL R15, R16, R2 ;  /* 0x00000002100f7220 */ /* 0x000fc80000400000 */
[----:B------:R-:W-:Y:S01]  /*161c0*/  FFMA R16, R14, R0, R15 ;  /* 0x000000000e107223 */ /* 0x000fe2000000000f */
[----:B------:R-:W-:Y:S02]  /*161d0*/  HADD2.F32 R14, -RZ, R11.H1_H1 ;  /* 0x3000000bff0e7230 */ /* 0x000fe40000004100 */
[----:B------:R-:W-:-:S04]  /*161e0*/  FMUL R15, R29, R2 ;  /* 0x000000021d0f7220 */ /* 0x000fc80000400000 */
[----:B------:R-:W-:Y:S01]  /*161f0*/  FFMA R15, R14, R0, R15 ;  /* 0x000000000e0f7223 */ /* 0x000fe2000000000f */
[----:B------:R-:W-:Y:S01]  /*16200*/  F2FP.F16.F32.PACK_AB R14, R17, R18 ;  /* 0x00000012110e723e */ /* 0x000fe200000000ff */
[----:B------:R-:W-:Y:S02]  /*16210*/  HADD2.F32 R18, -RZ, R7.H0_H0 ;  /* 0x20000007ff127230 */ /* 0x000fe40000004100 */
[----:B------:R-:W-:Y:S01]  /*16220*/  FMUL R17, R24, R2 ;  /* 0x0000000218117220 */ /* 0x000fe20000400000 */
[----:B------:R-:W-:Y:S01]  /*16230*/  F2FP.F16.F32.PACK_AB R15, R15, R16 ;  /* 0x000000100f0f723e */ /* 0x000fe200000000ff */
[----:B------:R-:W-:-:S04]  /*16240*/  HADD2.F32 R16, -RZ, R6.H0_H0 ;  /* 0x20000006ff107230 */ /* 0x000fc80000004100 */
[----:B------:R1:W-:Y:S02]  /*16250*/  STSM.16.MT88.4 [R3+0x32000], R12 ;  /* 0x0320000c03007844 */ /* 0x0003e40000004200 */
[--C-:B-1----:R-:W-:Y:S02]  /*16260*/  HADD2.F32 R13, -RZ, R4.reuse.H0_H0 ;  /* 0x20000004ff0d7230 */ /* 0x102fe40000004100 */
[-C--:B------:R-:W-:Y:S01]  /*16270*/  FMUL R15, R21, R2.reuse ;  /* 0x00000002150f7220 */ /* 0x080fe20000400000 */
[----:B------:R-:W-:Y:S02]  /*16280*/  HADD2.F32 R12, -RZ, R4.H1_H1 ;  /* 0x30000004ff0c7230 */ /* 0x000fe40000004100 */
[----:B------:R-:W-:Y:S01]  /*16290*/  FMUL R14, R20, R2 ;  /* 0x00000002140e7220 */ /* 0x000fe20000400000 */
[-C--:B------:R-:W-:Y:S01]  /*162a0*/  FFMA R21, R13, R0.reuse, R15 ;  /* 0x000000000d157223 */ /* 0x080fe2000000000f */
[--C-:B------:R-:W-:Y:S02]  /*162b0*/  HADD2.F32 R13, -RZ, R5.reuse.H0_H0 ;  /* 0x20000005ff0d7230 */ /* 0x100fe40000004100 */
[----:B------:R-:W-:Y:S01]  /*162c0*/  FFMA R20, R12, R0, R14 ;  /* 0x000000000c147223 */ /* 0x000fe2000000000e */
[----:B------:R-:W-:Y:S01]  /*162d0*/  FMUL R15, R28, R2 ;  /* 0x000000021c0f7220 */ /* 0x000fe20000400000 */
[----:B------:R-:W-:-:S02]  /*162e0*/  HADD2.F32 R14, -RZ, R5.H1_H1 ;  /* 0x30000005ff0e7230 */ /* 0x000fc40000004100 */
[----:B------:R-:W-:Y:S01]  /*162f0*/  FMUL R12, R19, R2 ;  /* 0x00000002130c7220 */ /* 0x000fe20000400000 */
[----:B------:R-:W-:Y:S01]  /*16300*/  FFMA R19, R13, R0, R15 ;  /* 0x000000000d137223 */ /* 0x000fe2000000000f */
[----:B------:R-:W-:Y:S02]  /*16310*/  FMUL R15, R27, R2 ;  /* 0x000000021b0f7220 */ /* 0x000fe40000400000 */
[----:B------:R-:W-:Y:S01]  /*16320*/  FFMA R13, R14, R0, R12 ;  /* 0x000000000e0d7223 */ /* 0x000fe2000000000c */
[----:B------:R-:W-:Y:S02]  /*16330*/  HADD2.F32 R12, -RZ, R6.H1_H1 ;  /* 0x30000006ff0c7230 */ /* 0x000fe40000004100 */
[----:B------:R-:W-:Y:S01]  /*16340*/  FMUL R14, R26, R2 ;  /* 0x000000021a0e7220 */ /* 0x000fe20000400000 */
[----:B------:R-:W-:Y:S01]  /*16350*/  FFMA R15, R16, R0, R15 ;  /* 0x00000000100f7223 */ /* 0x000fe2000000000f */
[----:B------:R-:W-:Y:S01]  /*16360*/  FMUL R16, R25, R2 ;  /* 0x0000000219107220 */ /* 0x000fe20000400000 */
[----:B------:R-:W-:Y:S01]  /*16370*/  F2FP.F16.F32.PACK_AB R13, R13, R19 ;  /* 0x000000130d0d723e */ /* 0x000fe200000000ff */
[----:B------:R-:W-:Y:S01]  /*16380*/  FFMA R14, R12, R0, R14 ;  /* 0x000000000c0e7223 */ /* 0x000fe2000000000e */
[----:B------:R-:W-:-:S02]  /*16390*/  HADD2.F32 R12, -RZ, R7.H1_H1 ;  /* 0x30000007ff0c7230 */ /* 0x000fc40000004100 */
[-C--:B------:R-:W-:Y:S02]  /*163a0*/  FFMA R16, R18, R0.reuse, R16 ;  /* 0x0000000012107223 */ /* 0x080fe40000000010 */
[----:B------:R-:W-:Y:S01]  /*163b0*/  F2FP.F16.F32.PACK_AB R14, R14, R15 ;  /* 0x0000000f0e0e723e */ /* 0x000fe200000000ff */
[----:B------:R-:W-:Y:S01]  /*163c0*/  FFMA R17, R12, R0, R17 ;  /* 0x000000000c117223 */ /* 0x000fe20000000011 */
[----:B------:R-:W-:-:S04]  /*163d0*/  F2FP.F16.F32.PACK_AB R12, R20, R21 ;  /* 0x00000015140c723e */ /* 0x000fc800000000ff */
        /* <DEDUP_REMOVED lines=16> */
.L_x_76:
[----:B------:R-:W-:Y:S05]  /*164e0*/  BSYNC B0 ;  /* 0x0000000000007941 */ /* 0x000fea0003800000 */
.L_x_75:
[----:B------:R-:W-:Y:S06]  /*164f0*/  BAR.SYNC.DEFER_BLOCKING 0x1, 0x80 ;  /* 0x0042000000007b1d */ /* 0x000fec0000010000 */
[----:B------:R-:W-:Y:S05]  /*16500*/  @!P0 BRA `(.L_x_77) ;  /* 0x0000000000048947 */ /* 0x000fea0003800000 */
[----:B------:R-:W-:Y:S01]  /*16510*/  BPT.TRAP 0x1 ;  /* 0x000000040000795c */ /* 0x000fe20000300000 */
.L_x_77:
[----:B------:R-:W-:-:S04]  /*16520*/  UIADD3 UR8, UR47, 0x344c8, URZ ;  /* 0x000344c82f087890 */ /* 0x000fc8000fffe03f */
[----:B------:R-:W-:-:S09]  /*16530*/  UPRMT UR8, UR57, 0x654, UR8 ;  /* 0x0000065439087896 */ /* 0x000fd20008000008 */
[----:B------:R-:W-:Y:S01]  /*16540*/  SYNCS.ARRIVE.TRANS64.RED.A1T0 RZ, [UR8], RZ ;  /* 0x000000ffffff79a7 */ /* 0x000fe20008100408 */
[----:B------:R-:W-:Y:S05]  /*16550*/  @!P0 BRA `(.L_x_78) ;  /* 0x0000000000048947 */ /* 0x000fea0003800000 */
[----:B------:R-:W-:Y:S01]  /*16560*/  BPT.TRAP 0x1 ;  /* 0x000000040000795c */ /* 0x000fe20000300000 */
.L_x_78:
[----:B------:R-:W2:Y:S02]  /*16570*/  SYNCS.PHASECHK.TRANS64.TRYWAIT P3, [UR47+0x344b8], R158 ;  /* 0x0344b89eff0075a7 */ /* 0x000ea4000806016f */
[----:B--2---:R-:W-:Y:S05]  /*16580*/  @!P3 BRA `(.L_x_79) ;  /* 0x000000bc00a0b947 */ /* 0x004fea0003800000 */
.L_x_364:
[----:B------:R-:W-:Y:S05]  /*16590*/  @P1 WARPSYNC.ALL ;  /* 0x0000000000001948 */ /* 0x000fea0003800000 */
[----:B------:R-:W2:Y:S01]  /*165a0*/  @P1 LDSM.16.MT88.4 R8, [R3+0x33000] ;  /* 0x033000000308183b */ /* 0x000ea20000004200 */
[-C--:B-1----:R-:W-:Y:S01]  /*165b0*/  FMUL R13, R40, R2.reuse ;  /* 0x00000002280d7220 */ /* 0x082fe20000400000 */
[-C--:B------:R-:W-:Y:S01]  /*165c0*/  FMUL R15, R42, R2.reuse ;  /* 0x000000022a0f7220 */ /* 0x080fe20000400000 */
[-C--:B------:R-:W-:Y:S01]  /*165d0*/  FMUL R17, R44, R2.reuse ;  /* 0x000000022c117220 */ /* 0x080fe20000400000 */
[----:B------:R-:W1:Y:S01]  /*165e0*/  @P1 LDSM.16.MT88.4 R4, [R3+0x33800] ;  /* 0x033800000304183b */ /* 0x000e620000004200 */
[-C--:B------:R-:W-:Y:S01]  /*165f0*/  FMUL R19, R46, R2.reuse ;  /* 0x000000022e137220 */ /* 0x080fe20000400000 */
[-C--:B------:R-:W-:Y:S01]  /*16600*/  FMUL R47, R47, R2.reuse ;  /* 0x000000022f2f7220 */ /* 0x080fe20000400000 */
[-C--:B------:R-:W-:Y:S01]  /*16610*/  FMUL R49, R49, R2.reuse ;  /* 0x0000000231317220 */ /* 0x080fe20000400000 */
[----:B------:R-:W-:Y:S05]  /*16620*/  WARPSYNC.ALL ;  /* 0x0000000000007948 */ /* 0x000fea0003800000 */
[-C--:B------:R-:W-:Y:S01]  /*16630*/  FMUL R51, R51, R2.reuse ;  /* 0x0000000233337220 */ /* 0x080fe20000400000 */
[-C--:B------:R-:W-:Y:S01]  /*16640*/  FMUL R53, R53, R2.reuse ;  /* 0x0000000235357220 */ /* 0x080fe20000400000 */
[----:B------:R-:W-:Y:S01]  /*16650*/  FMUL R55, R55, R2 ;  /* 0x0000000237377220 */ /* 0x000fe20000400000 */
[----:B------:R-:W-:Y:S01]  /*16660*/  BSSY B0, `(.L_x_80) ;  /* 0x0000040000007945 */ /* 0x000fe20003800000 */
[----:B--2---:R-:W-:-:S02]  /*16670*/  HADD2.F32 R12, -RZ, R8.H0_H0 ;  /* 0x20000008ff0c7230 */ /* 0x004fc40000004100 */
[----:B------:R-:W-:Y:S02]  /*16680*/  HADD2.F32 R14, -RZ, R8.H1_H1 ;  /* 0x30000008ff0e7230 */ /* 0x000fe40000004100 */
[----:B------:R-:W-:Y:S02]  /*16690*/  HADD2.F32 R16, -RZ, R9.H1_H1 ;  /* 0x30000009ff107230 */ /* 0x000fe40000004100 */
[----:B------:R-:W-:Y:S01]  /*166a0*/  FFMA R12, R12, R0, R13 ;  /* 0x000000000c0c7223 */ /* 0x000fe2000000000d */
[----:B------:R-:W-:Y:S01]  /*166b0*/  FMUL R13, R41, R2 ;  /* 0x00000002290d7220 */ /* 0x000fe20000400000 */
[----:B------:R-:W-:Y:S02]  /*166c0*/  HADD2.F32 R18, -RZ, R10.H1_H1 ;  /* 0x3000000aff127230 */ /* 0x000fe40000004100 */
[----:B------:R-:W-:Y:S02]  /*166d0*/  HADD2.F32 R20, -RZ, R11.H1_H1 ;  /* 0x3000000bff147230 */ /* 0x000fe40000004100 */
[----:B------:R-:W-:Y:S01]  /*166e0*/  FFMA R13, R14, R0, R13 ;  /* 0x000000000e0d7223 */ /* 0x000fe2000000000d */
[----:B------:R-:W-:-:S02]  /*166f0*/  HADD2.F32 R14, -RZ, R9.H0_H0 ;  /* 0x20000009ff0e7230 */ /* 0x000fc40000004100 */
[----:B------:R-:W-:Y:S02]  /*16700*/  FFMA R47, R20, R0, R47 ;  /* 0x00000000142f7223 */ /* 0x000fe4000000002f */
[----:B------:R-:W-:Y:S01]  /*16710*/  F2FP.F16.F32.PACK_AB R12, R13, R12 ;  /* 0x0000000c0d0c723e */ /* 0x000fe200000000ff */
[----:B------:R-:W-:Y:S01]  /*16720*/  FFMA R14, R14, R0, R15 ;  /* 0x000000000e0e7223 */ /* 0x000fe2000000000f */
[----:B------:R-:W-:Y:S01]  /*16730*/  FMUL R15, R43, R2 ;  /* 0x000000022b0f7220 */ /* 0x000fe20000400000 */
[----:B-1----:R-:W-:-:S03]  /*16740*/  HADD2.F32 R20, -RZ, R5.H1_H1 ;  /* 0x30000005ff147230 */ /* 0x002fc60000004100 */
[----:B------:R-:W-:Y:S01]  /*16750*/  FFMA R15, R16, R0, R15 ;  /* 0x00000000100f7223 */ /* 0x000fe2000000000f */
[----:B------:R-:W-:-:S04]  /*16760*/  HADD2.F32 R16, -RZ, R10.H0_H0 ;  /* 0x2000000aff107230 */ /* 0x000fc80000004100 */
[----:B------:R-:W-:Y:S01]  /*16770*/  F2FP.F16.F32.PACK_AB R13, R15, R14 ;  /* 0x0000000e0f0d723e */ /* 0x000fe200000000ff */
[----:B------:R-:W-:Y:S01]  /*16780*/  FFMA R16, R16, R0, R17 ;  /* 0x0000000010107223 */ /* 0x000fe20000000011 */
[----:B------:R-:W-:-:S04]  /*16790*/  FMUL R17, R45, R2 ;  /* 0x000000022d117220 */ /* 0x000fc80000400000 */
[----:B------:R-:W-:Y:S01]  /*167a0*/  FFMA R17, R18, R0, R17 ;  /* 0x0000000012117223 */ /* 0x000fe20000000011 */
[----:B------:R-:W-:-:S04]  /*167b0*/  HADD2.F32 R18, -RZ, R11.H0_H0 ;  /* 0x2000000bff127230 */ /* 0x000fc80000004100 */
[----:B------:R-:W-:Y:S01]  /*167c0*/  F2FP.F16.F32.PACK_AB R14, R17, R16 ;  /* 0x00000010110e723e */ /* 0x000fe200000000ff */
[----:B------:R-:W-:Y:S01]  /*167d0*/  FFMA R18, R18, R0, R19 ;  /* 0x0000000012127223 */ /* 0x000fe20000000013 */
[--C-:B------:R-:W-:Y:S02]  /*167e0*/  HADD2.F32 R16, -RZ, R4.reuse.H0_H0 ;  /* 0x20000004ff107230 */ /* 0x100fe40000004100 */
[-C--:B------:R-:W-:Y:S01]  /*167f0*/  FMUL R17, R48, R2.reuse ;  /* 0x0000000230117220 */ /* 0x080fe20000400000 */
[----:B------:R-:W-:Y:S01]  /*16800*/  FMUL R19, R50, R2 ;  /* 0x0000000232137220 */ /* 0x000fe20000400000 */
[----:B------:R-:W-:Y:S01]  /*16810*/  F2FP.F16.F32.PACK_AB R15, R47, R18 ;  /* 0x000000122f0f723e */ /* 0x000fe200000000ff */
[----:B------:R-:W-:Y:S02]  /*16820*/  HADD2.F32 R18, -RZ, R4.H1_H1 ;  /* 0x30000004ff127230 */ /* 0x000fe40000004100 */
[-C--:B------:R-:W-:Y:S02]  /*16830*/  FFMA R16, R16, R0.reuse, R17 ;  /* 0x0000000010107223 */ /* 0x080fe40000000011 */
[----:B------:R1:W-:Y:S01]  /*16840*/  STSM.16.MT88.4 [R3+0x33000], R12 ;  /* 0x0330000c03007844 */ /* 0x0003e20000004200 */
[----:B------:R-:W-:Y:S01]  /*16850*/  FFMA R17, R18, R0, R49 ;  /* 0x0000000012117223 */ /* 0x000fe20000000031 */
[----:B------:R-:W-:-:S02]  /*16860*/  HADD2.F32 R18, -RZ, R5.H0_H0 ;  /* 0x20000005ff127230 */ /* 0x000fc40000004100 */
[--C-:B-1----:R-:W-:Y:S02]  /*16870*/  HADD2.F32 R12, -RZ, R6.reuse.H0_H0 ;  /* 0x20000006ff0c7230 */ /* 0x102fe40000004100 */
[----:B------:R-:W-:Y:S01]  /*16880*/  FMUL R15, R52, R2 ;  /* 0x00000002340f7220 */ /* 0x000fe20000400000 */
[-C--:B------:R-:W-:Y:S01]  /*16890*/  FFMA R13, R18, R0.reuse, R19 ;  /* 0x00000000120d7223 */ /* 0x080fe20000000013 */
[-C--:B------:R-:W-:Y:S01]  /*168a0*/  FFMA R14, R20, R0.reuse, R51 ;  /* 0x00000000140e7223 */ /* 0x080fe20000000033 */
[----:B------:R-:W-:Y:S02]  /*168b0*/  HADD2.F32 R18, -RZ, R6.H1_H1 ;  /* 0x30000006ff127230 */ /* 0x000fe40000004100 */
[----:B------:R-:W-:Y:S01]  /*168c0*/  FFMA R15, R12, R0, R15 ;  /* 0x000000000c0f7223 */ /* 0x000fe2000000000f */
[--C-:B------:R-:W-:Y:S02]  /*168d0*/  HADD2.F32 R12, -RZ, R7.reuse.H0_H0 ;  /* 0x20000007ff0c7230 */ /* 0x100fe40000004100 */
[----:B------:R-:W-:Y:S01]  /*168e0*/  FMUL R19, R54, R2 ;  /* 0x0000000236137220 */ /* 0x000fe20000400000 */
[----:B------:R-:W-:-:S02]  /*168f0*/  HADD2.F32 R20, -RZ, R7.H1_H1 ;  /* 0x30000007ff147230 */ /* 0x000fc40000004100 */
[-C--:B------:R-:W-:Y:S01]  /*16900*/  FFMA R18, R18, R0.reuse, R53 ;  /* 0x0000000012127223 */ /* 0x080fe20000000035 */
[----:B------:R-:W-:Y:S01]  /*16910*/  F2FP.F16.F32.PACK_AB R13, R14, R13 ;  /* 0x0000000d0e0d723e */ /* 0x000fe200000000ff */
[----:B------:R-:W-:Y:S01]  /*16920*/  FFMA R19, R12, R0, R19 ;  /* 0x000000000c137223 */ /* 0x000fe20000000013 */
        /* <DEDUP_REMOVED lines=14> */
[----:B------:R-:W-:Y:S02]  /*16a10*/  UIADD3 UR5, UR45, 0x40, URZ ;  /* 0x000000402d057890 */ /* 0x000fe4000fffe03f */
[----:B------:R-:W-:-:S09]  /*16a20*/  UIADD3 UR4, UR47, 0x33000, URZ ;  /* 0x000330002f047890 */ /* 0x000fd2000fffe03f */
[----:B------:R2:W-:Y:S01]  /*16a30*/  UTMASTG.2D [UR4], [UR36] ;  /* 0x00000004240073b5 */ /* 0x0005e20008008000 */
[----:B------:R0:W-:Y:S01]  /*16a40*/  UTMACMDFLUSH ;  /* 0x00000000000079b7 */ /* 0x0001e20000000000 */
[----:B--2---:R-:W-:-:S04]  /*16a50*/  DEPBAR.LE SB0, 0x1 ;  /* 0x000080400000791a */ /* 0x004fc80000000000 */
.L_x_81:
[----:B------:R-:W-:Y:S05]  /*16a60*/  BSYNC B0 ;  /* 0x0000000000007941 */ /* 0x000fea0003800000 */
.L_x_80:
[----:B------:R-:W-:Y:S06]  /*16a70*/  BAR.SYNC.DEFER_BLOCKING 0x1, 0x80 ;  /* 0x0042000000007b1d */ /* 0x000fec0000010000 */
[----:B------:R-:W-:Y:S05]  /*16a80*/  @!P0 BRA `(.L_x_82) ;  /* 0x0000000000048947 */ /* 0x000fea0003800000 */
[----:B------:R-:W-:Y:S01]  /*16a90*/  BPT.TRAP 0x1 ;  /* 0x000000040000795c */ /* 0x000fe20000300000 */
.L_x_82:
[----:B------:R-:W-:-:S04]  /*16aa0*/  UIADD3 UR9, UR47, 0x344d0, URZ ;  /* 0x000344d02f097890 */ /* 0x000fc8000fffe03f */
[----:B------:R-:W-:-:S09]  /*16ab0*/  UPRMT UR9, UR57, 0x654, UR9 ;  /* 0x0000065439097896 */ /* 0x000fd20008000009 */
[----:B------:R-:W-:Y:S01]  /*16ac0*/  SYNCS.ARRIVE.TRANS64.RED.A1T0 RZ, [UR9], RZ ;  /* 0x000000ffffff79a7 */ /* 0x000fe20008100409 */
[----:B------:R-:W-:Y:S05]  /*16ad0*/  @!P0 BRA `(.L_x_83) ;  /* 0x0000000000048947 */ /* 0x000fea0003800000 */
[----:B------:R-:W-:Y:S01]  /*16ae0*/  BPT.TRAP 0x1 ;  /* 0x000000040000795c */ /* 0x000fe20000300000 */
.L_x_83:
[----:B------:R-:W-:-:S04]  /*16af0*/  MOV R20, 0x1 ;  /* 0x0000000100147802 */ /* 0x000fc80000000f00 */
[----:B------:R-:W-:-:S04]  /*16b00*/  SHF.L.U32 R20, R20, 0x1f, RZ ;  /* 0x0000001f14147819 */ /* 0x000fc800000006ff */
[----:B------:R-:W2:Y:S02]  /*16b10*/  SYNCS.PHASECHK.TRANS64.TRYWAIT P3, [UR47+0x344a0], R20 ;  /* 0x0344a014ff0075a7 */ /* 0x000ea4000806016f */
[----:B--2---:R-:W-:Y:S05]  /*16b20*/  @!P3 BRA `(.L_x_84) ;  /* 0x000000b80050b947 */ /* 0x004fea0003800000 */
.L_x_365:
        /* <DEDUP_REMOVED lines=21> */
[----:B-1----:R-:W-:-:S02]  /*16c80*/  HADD2.F32 R14, -RZ, R8.H1_H1 ;  /* 0x30000008ff0e7230 */ /* 0x002fc40000004100 */
[-C--:B--2---:R-:W-:Y:S01]  /*16c90*/  FMUL R13, R13, R2.reuse ;  /* 0x000000020d0d7220 */ /* 0x084fe20000400000 */
[----:B---3--:R-:W-:Y:S01]  /*16ca0*/  FMUL R15, R12, R2 ;  /* 0x000000020c0f7220 */ /* 0x008fe20000400000 */
[----:B------:R-:W-:-:S05]  /*16cb0*/  HADD2.F32 R12, -RZ, R8.H0_H0 ;  /* 0x20000008ff0c7230 */ /* 0x000fca0000004100 */
[-C--:B------:R-:W-:Y:S01]  /*16cc0*/  FFMA R12, R12, R0.reuse, R13 ;  /* 0x000000000c0c7223 */ /* 0x080fe2000000000d */
[----:B------:R-:W-:Y:S01]  /*16cd0*/  FFMA R13, R14, R0, R15 ;  /* 0x000000000e0d7223 */ /* 0x000fe2000000000f */
[-C--:B----4-:R-:W-:Y:S01]  /*16ce0*/  FMUL R15, R17, R2.reuse ;  /* 0x00000002110f7220 */ /* 0x090fe20000400000 */
[----:B-----5:R-:W-:Y:S01]  /*16cf0*/  FMUL R17, R16, R2 ;  /* 0x0000000210117220 */ /* 0x020fe20000400000 */
[--C-:B------:R-:W-:Y:S02]  /*16d00*/  HADD2.F32 R14, -RZ, R9.reuse.H0_H0 ;  /* 0x20000009ff0e7230 */ /* 0x100fe40000004100 */
[----:B------:R-:W-:Y:S01]  /*16d10*/  HADD2.F32 R16, -RZ, R9.H1_H1 ;  /* 0x30000009ff107230 */ /* 0x000fe20000004100 */
[----:B------:R-:W-:Y:S02]  /*16d20*/  F2FP.F16.F32.PACK_AB R12, R13, R12 ;  /* 0x0000000c0d0c723e */ /* 0x000fe400000000ff */
[-C--:B------:R-:W-:Y:S02]  /*16d30*/  FFMA R14, R14, R0.reuse, R15 ;  /* 0x000000000e0e7223 */ /* 0x080fe4000000000f */
[----:B------:R-:W-:Y:S01]  /*16d40*/  FFMA R15, R16, R0, R17 ;  /* 0x00000000100f7223 */ /* 0x000fe20000000011 */
[-C--:B------:R-:W-:Y:S01]  /*16d50*/  FMUL R17, R19, R2.reuse ;  /* 0x0000000213117220 */ /* 0x080fe20000400000 */
[----:B------:R-:W-:Y:S01]  /*16d60*/  FMUL R19, R18, R2 ;  /* 0x0000000212137220 */ /* 0x000fe20000400000 */
[----:B------:R-:W-:-:S02]  /*16d70*/  HADD2.F32 R16, -RZ, R10.H0_H0 ;  /* 0x2000000aff107230 */ /* 0x000fc40000004100 */
[----:B------:R-:W-:Y:S01]  /*16d80*/  HADD2.F32 R18, -RZ, R10.H1_H1 ;  /* 0x3000000aff127230 */ /* 0x000fe20000004100 */
[----:B------:R-:W-:Y:S01]  /*16d90*/  F2FP.F16.F32.PACK_AB R13, R15, R14 ;  /* 0x0000000e0f0d723e */ /* 0x000fe200000000ff */
[----:B------:R-:W-:Y:S01]  /*16da0*/  FMUL R21, R21, R2 ;  /* 0x0000000215157220 */ /* 0x000fe20000400000 */
[-C--:B------:R-:W-:Y:S02]  /*16db0*/  FFMA R16, R16, R0.reuse, R17 ;  /* 0x0000000010107223 */ /* 0x080fe40000000011 */
[----:B------:R-:W-:Y:S01]  /*16dc0*/  FFMA R17, R18, R0, R19 ;  /* 0x0000000012117223 */ /* 0x000fe20000000013 */
[-C--:B------:R-:W-:Y:S01]  /*16dd0*/  FMUL R19, R24, R2.reuse ;  /* 0x0000000218137220 */ /* 0x080fe20000400000 */
[--C-:B------:R-:W-:Y:S02]  /*16de0*/  HADD2.F32 R18, -RZ, R11.reuse.H0_H0 ;  /* 0x2000000bff127230 */ /* 0x100fe40000004100 */
[----:B------:R-:W-:Y:S02]  /*16df0*/  HADD2.F32 R24, -RZ, R11.H1_H1 ;  /* 0x3000000bff187230 */ /* 0x000fe40000004100 */
[----:B------:R-:W-:Y:S01]  /*16e00*/  FMUL R25, R25, R2 ;  /* 0x0000000219197220 */ /* 0x000fe20000400000 */
[----:B------:R-:W-:Y:S01]  /*16e10*/  F2FP.F16.F32.PACK_AB R14, R17, R16 ;  /* 0x00000010110e723e */ /* 0x000fe200000000ff */
[-C--:B------:R-:W-:Y:S01]  /*16e20*/  FFMA R18, R18, R0.reuse, R19 ;  /* 0x0000000012127223 */ /* 0x080fe20000000013 */
[----:B------:R-:W-:Y:S01]  /*16e30*/  FFMA R19, R24, R0, R21 ;  /* 0x0000000018137223 */ /* 0x000fe20000000015 */
[----:B------:R-:W-:Y:S01]  /*16e40*/  FMUL R21, R26, R2 ;  /* 0x000000021a157220 */ /* 0x000fe20000400000 */
[----:B------:R-:W-:-:S02]  /*16e50*/  HADD2.F32 R24, -RZ, R4.H0_H0 ;  /* 0x20000004ff187230 */ /* 0x000fc40000004100 */
[----:B------:R-:W-:Y:S02]  /*16e60*/  HADD2.F32 R26, -RZ, R4.H1_H1 ;  /* 0x30000004ff1a7230 */ /* 0x000fe40000004100 */
[----:B------:R-:W-:Y:S01]  /*16e70*/  FMUL R27, R27, R2 ;  /* 0x000000021b1b7220 */ /* 0x000fe20000400000 */
[----:B------:R-:W-:Y:S01]  /*16e80*/  F2FP.F16.F32.PACK_AB R15, R19, R18 ;  /* 0x00000012130f723e */ /* 0x000fe200000000ff */
[-C--:B------:R-:W-:Y:S01]  /*16e90*/  FFMA R21, R24, R0.reuse, R21 ;  /* 0x0000000018157223 */ /* 0x080fe20000000015 */
[----:B------:R-:W-:Y:S01]  /*16ea0*/  FFMA R24, R26, R0, R25 ;  /* 0x000000001a187223 */ /* 0x000fe20000000019 */
[-C--:B------:R-:W-:Y:S01]  /*16eb0*/  FMUL R25, R28, R2.reuse ;  /* 0x000000021c197220 */ /* 0x080fe20000400000 */
[--C-:B------:R-:W-:Y:S02]  /*16ec0*/  HADD2.F32 R26, -RZ, R5.reuse.H0_H0 ;  /* 0x20000005ff1a7230 */ /* 0x100fe40000004100 */
[----:B------:R-:W-:Y:S01]  /*16ed0*/  FMUL R29, R29, R2 ;  /* 0x000000021d1d7220 */ /* 0x000fe20000400000 */
[----:B------:R-:W-:Y:S01]  /*16ee0*/  HADD2.F32 R28, -RZ, R5.H1_H1 ;  /* 0x30000005ff1c7230 */ /* 0x000fe20000004100 */
[----:B------:R-:W-:Y:S01]  /*16ef0*/  F2FP.F16.F32.PACK_AB R16, R24, R21 ;  /* 0x000000151810723e */ /* 0x000fe200000000ff */
[----:B------:R1:W-:Y:S01]  /*16f00*/  STSM.16.MT88.4 [R3+0x30000], R12 ;  /* 0x0300000c03007844 */ /* 0x0003e20000004200 */
[----:B------:R-:W-:-:S02]  /*16f10*/  FFMA R25, R26, R0, R25 ;  /* 0x000000001a197223 */ /* 0x000fc40000000019 */
[----:B------:R-:W-:Y:S01]  /*16f20*/  FFMA R26, R28, R0, R27 ;  /* 0x000000001c1a7223 */ /* 0x000fe2000000001b */
[-C--:B------:R-:W-:Y:S01]  /*16f30*/  FMUL R27, R30, R2.reuse ;  /* 0x000000021e1b7220 */ /* 0x080fe20000400000 */
[--C-:B------:R-:W-:Y:S02]  /*16f40*/  HADD2.F32 R28, -RZ, R6.reuse.H0_H0 ;  /* 0x20000006ff1c7230 */ /* 0x100fe40000004100 */
[----:B------:R-:W-:Y:S01]  /*16f50*/  FMUL R31, R31, R2 ;  /* 0x000000021f1f7220 */ /* 0x000fe20000400000 */
[----:B------:R-:W-:Y:S01]  /*16f60*/  HADD2.F32 R30, -RZ, R6.H1_H1 ;  /* 0x30000006ff1e7230 */ /* 0x000fe20000004100 */
[----:B------:R-:W-:Y:S01]  /*16f70*/  F2FP.F16.F32.PACK_AB R17, R26, R25 ;  /* 0x000000191a11723e */ /* 0x000fe200000000ff */
[----:B------:R-:W-:-:S03]  /*16f80*/  FFMA R27, R28, R0, R27 ;  /* 0x000000001c1b7223 */ /* 0x000fc6000000001b */
[----:B------:R-:W-:Y:S01]  /*16f90*/  FFMA R28, R30, R0, R29 ;  /* 0x000000001e1c7223 */ /* 0x000fe2000000001d */
[----:B------:R-:W-:Y:S01]  /*16fa0*/  FMUL R29, R32, R2 ;  /* 0x00000002201d7220 */ /* 0x000fe20000400000 */
[--C-:B------:R-:W-:Y:S02]  /*16fb0*/  HADD2.F32 R30, -RZ, R7.reuse.H0_H0 ;  /* 0x20000007ff1e7230 */ /* 0x100fe40000004100 */
[----:B------:R-:W-:Y:S01]  /*16fc0*/  HADD2.F32 R32, -RZ, R7.H1_H1 ;  /* 0x30000007ff207230 */ /* 0x000fe20000004100 */
[----:B------:R-:W-:Y:S02]  /*16fd0*/  F2FP.F16.F32.PACK_AB R18, R28, R27 ;  /* 0x0000001b1c12723e */ /* 0x000fe400000000ff */
[-C--:B------:R-:W-:Y:S02]  /*16fe0*/  FFMA R29, R30, R0.reuse, R29 ;  /* 0x000000001e1d7223 */ /* 0x080fe4000000001d */
[----:B------:R-:W-:-:S05]  /*16ff0*/  FFMA R30, R32, R0, R31 ;  /* 0x00000000201e7223 */ /* 0x000fca000000001f */
        /* <DEDUP_REMOVED lines=16> */
.L_x_86:
[----:B------:R-:W-:Y:S05]  /*17100*/  BSYNC B0 ;  /* 0x0000000000007941 */ /* 0x000fea0003800000 */
.L_x_85:
[----:B------:R-:W-:Y:S06]  /*17110*/  BAR.SYNC.DEFER_BLOCKING 0x1, 0x80 ;  /* 0x0042000000007b1d */ /* 0x000fec0000010000 */
[----:B------:R-:W-:Y:S05]  /*17120*/  @!P0 BRA `(.L_x_87) ;  /* 0x0000000000048947 */ /* 0x000fea0003800000 */
[----:B------:R-:W-:Y:S01]  /*17130*/  BPT.TRAP 0x1 ;  /* 0x000000040000795c */ /* 0x000fe20000300000 */
.L_x_87:
[----:B------:R-:W-:-:S04]  /*17140*/  UIADD3 UR10, UR47, 0x344d8, URZ ;  /* 0x000344d82f0a7890 */ /* 0x000fc8000fffe03f */
[----:B------:R-:W-:-:S09]  /*17150*/  UPRMT UR10, UR57, 0x654, UR10 ;  /* 0x00000654390a7896 */ /* 0x000fd2000800000a */
[----:B------:R-:W-:Y:S01]  /*17160*/  SYNCS.ARRIVE.TRANS64.RED.A1T0 RZ, [UR10], RZ ;  /* 0x000000ffffff79a7 */ /* 0x000fe2000810040a */
[----:B------:R-:W-:Y:S05]  /*17170*/  @!P0 BRA `(.L_x_88) ;  /* 0x0000000000048947 */ /* 0x000fea0003800000 */
[----:B------:R-:W-:Y:S01]  /*17180*/  BPT.TRAP 0x1 ;  /* 0x000000040000795c */ /* 0x000fe20000300000 */
.L_x_88:
[----:B------:R-:W2:Y:S02]  /*17190*/  SYNCS.PHASECHK.TRANS64.TRYWAIT P3, [UR47+0x344a8], R20 ;  /* 0x0344a814ff0075a7 */ /* 0x000ea4000806016f */
[----:B--2---:R-:W-:Y:S05]  /*171a0*/  @!P3 BRA `(.L_x_89) ;  /* 0x000000b000c8b947 */ /* 0x004fea0003800000 */
.L_x_366:
        /* <DEDUP_REMOVED lines=19> */
[----:B------:R-:W-:Y:S05]  /*172e0*/  WARPSYNC.ALL ;  /* 0x0000000000007948 */ /* 0x000fea0003800000 */
[----:B------:R-:W-:Y:S01]  /*172f0*/  BSSY B0, `(.L_x_90) ;  /* 0x0000039000007945 */ /* 0x000fe20003800000 */
[----:B--2---:R-:W-:-:S02]  /*17300*/  HADD2.F32 R12, -RZ, R8.H0_H0 ;  /* 0x20000008ff0c7230 */ /* 0x004fc40000004100 */
[----:B------:R-:W-:Y:S02]  /*17310*/  HADD2.F32 R14, -RZ, R8.H1_H1 ;  /* 0x30000008ff0e7230 */ /* 0x000fe40000004100 */
[--C-:B------:R-:W-:Y:S02]  /*17320*/  HADD2.F32 R16, -RZ, R9.reuse.H0_H0 ;  /* 0x20000009ff107230 */ /* 0x100fe40000004100 */
[-C--:B------:R-:W-:Y:S01]  /*17330*/  FFMA R12, R12, R0.reuse, R13 ;  /* 0x000000000c0c7223 */ /* 0x080fe2000000000d */
[----:B------:R-:W-:Y:S02]  /*17340*/  HADD2.F32 R18, -RZ, R9.H1_H1 ;  /* 0x30000009ff127230 */ /* 0x000fe40000004100 */
[-C--:B------:R-:W-:Y:S01]  /*17350*/  FFMA R13, R14, R0.reuse, R57 ;  /* 0x000000000e0d7223 */ /* 0x080fe20000000039 */
[----:B------:R-:W-:Y:S02]  /*17360*/  HADD2.F32 R24, -RZ, R11.H0_H0 ;  /* 0x2000000bff187230 */ /* 0x000fe40000004100 */
[----:B------:R-:W-:Y:S01]  /*17370*/  FFMA R14, R16, R0, R15 ;  /* 0x00000000100e7223 */ /* 0x000fe2000000000f */
[----:B------:R-:W-:-:S02]  /*17380*/  HADD2.F32 R16, -RZ, R10.H0_H0 ;  /* 0x2000000aff107230 */ /* 0x000fc40000004100 */
[-C--:B------:R-:W-:Y:S01]  /*17390*/  FFMA R15, R18, R0.reuse, R59 ;  /* 0x00000000120f7223 */ /* 0x080fe2000000003b */
[----:B------:R-:W-:Y:S02]  /*173a0*/  HADD2.F32 R18, -RZ, R10.H1_H1 ;  /* 0x3000000aff127230 */ /* 0x000fe40000004100 */
[-C--:B------:R-:W-:Y:S01]  /*173b0*/  FFMA R19, R24, R0.reuse, R19 ;  /* 0x0000000018137223 */ /* 0x080fe20000000013 */
[----:B------:R-:W-:Y:S02]  /*173c0*/  HADD2.F32 R26, -RZ, R11.H1_H1 ;  /* 0x3000000bff1a7230 */ /* 0x000fe40000004100 */
[-C--:B------:R-:W-:Y:S01]  /*173d0*/  FFMA R17, R16, R0.reuse, R17 ;  /* 0x0000000010117223 */ /* 0x080fe20000000011 */
[----:B-1----:R-:W-:Y:S02]  /*173e0*/  HADD2.F32 R24, -RZ, R4.H0_H0 ;  /* 0x20000004ff187230 */ /* 0x002fe40000004100 */
[----:B------:R-:W-:Y:S01]  /*173f0*/  FFMA R16, R18, R0, R61 ;  /* 0x0000000012107223 */ /* 0x000fe2000000003d */
[----:B------:R-:W-:-:S02]  /*17400*/  HADD2.F32 R28, -RZ, R5.H0_H0 ;  /* 0x20000005ff1c7230 */ /* 0x000fc40000004100 */
[-C--:B------:R-:W-:Y:S01]  /*17410*/  FFMA R18, R26, R0.reuse, R63 ;  /* 0x000000001a127223 */ /* 0x080fe2000000003f */
[----:B------:R-:W-:Y:S02]  /*17420*/  HADD2.F32 R26, -RZ, R4.H1_H1 ;  /* 0x30000004ff1a7230 */ /* 0x000fe40000004100 */
        /* <DEDUP_REMOVED lines=10> */
[----:B------:R-:W-:Y:S01]  /*174d0*/  FFMA R29, R32, R0, R29 ;  /* 0x00000000201d7223 */ /* 0x000fe2000000001d */
[----:B------:R-:W-:Y:S01]  /*174e0*/  F2FP.F16.F32.PACK_AB R12, R13, R12 ;  /* 0x0000000c0d0c723e */ /* 0x000fe200000000ff */
[----:B------:R-:W-:Y:S01]  /*174f0*/  FFMA R28, R30, R0, R69 ;  /* 0x000000001e1c7223 */ /* 0x000fe20000000045 */
[----:B------:R-:W-:Y:S01]  /*17500*/  F2FP.F16.F32.PACK_AB R13, R15, R14 ;  /* 0x0000000e0f0d723e */ /* 0x000fe200000000ff */
[----:B------:R-:W-:Y:S01]  /*17510*/  FFMA R30, R34, R0, R71 ;  /* 0x00000000221e7223 */ /* 0x000fe20000000047 */
[----:B------:R-:W-:-:S02]  /*17520*/  F2FP.F16.F32.PACK_AB R14, R16, R17 ;  /* 0x00000011100e723e */ /* 0x000fc400000000ff */
[----:B------:R-:W-:Y:S02]  /*17530*/  F2FP.F16.F32.PACK_AB R15, R18, R19 ;  /* 0x00000013120f723e */ /* 0x000fe400000000ff */
[----:B------:R-:W-:Y:S02]  /*17540*/  F2FP.F16.F32.PACK_AB R16, R24, R21 ;  /* 0x000000151810723e */ /* 0x000fe400000000ff */
[----:B------:R-:W-:Y:S01]  /*17550*/  F2FP.F16.F32.PACK_AB R17, R26, R25 ;  /* 0x000000191a11723e */ /* 0x000fe200000000ff */
[----:B------:R1:W-:Y:S01]  /*17560*/  STSM.16.MT88.4 [R3+0x31000], R12 ;  /* 0x0310000c03007844 */ /* 0x0003e20000004200 */
        /* <DEDUP_REMOVED lines=17> */
.L_x_91:
[----:B------:R-:W-:Y:S05]  /*17680*/  BSYNC B0 ;  /* 0x0000000000007941 */ /* 0x000fea0003800000 */
.L_x_90:
[----:B------:R-:W-:Y:S06]  /*17690*/  BAR.SYNC.DEFER_BLOCKING 0x1, 0x80 ;  /* 0x0042000000007b1d */ /* 0x000fec0000010000 */
[----:B------:R-:W-:Y:S05]  /*176a0*/  @!P0 BRA `(.L_x_92) ;  /* 0x0000000000048947 */ /* 0x000fea0003800000 */
[----:B------:R-:W-:Y:S01]  /*176b0*/  BPT.TRAP 0x1 ;  /* 0x000000040000795c */ /* 0x000fe20000300000 */
.L_x_92:
[----:B------:R-:W-:Y:S01]  /*176c0*/  SYNCS.ARRIVE.TRANS64.RED.A1T0 RZ, [UR7], RZ ;  /* 0x000000ffffff79a7 */ /* 0x000fe20008100407 */
[----:B------:R-:W-:Y:S05]  /*176d0*/  @!P0 BRA `(.L_x_93) ;  /* 0x0000000000048947 */ /* 0x000fea0003800000 */
[----:B------:R-:W-:Y:S01]  /*176e0*/  BPT.TRAP 0x1 ;  /* 0x000000040000795c */ /* 0x000fe20000300000 */
.L_x_93:
[----:B------:R-:W2:Y:S02]  /*176f0*/  SYNCS.PHASECHK.TRANS64.TRYWAIT P3, [UR47+0x344b0], R20 ;  /* 0x0344b014ff0075a7 */ /* 0x000ea4000806016f */
[----:B--2---:R-:W-:Y:S05]  /*17700*/  @!P3 BRA `(.L_x_94) ;  /* 0x000000ac0088b947 */ /* 0x004fea0003800000 */
.L_x_367:
        /* <DEDUP_REMOVED lines=21> */
[----:B-1----:R-:W-:-:S02]  /*17860*/  HADD2.F32 R16, -RZ, R9.H0_H0 ;  /* 0x20000009ff107230 */ /* 0x002fc40000004100 */
[----:B------:R-:W-:Y:S02]  /*17870*/  HADD2.F32 R18, -RZ, R9.H1_H1 ;  /* 0x30000009ff127230 */ /* 0x000fe40000004100 */
[-C--:B--2---:R-:W-:Y:S01]  /*17880*/  FMUL R13, R13, R2.reuse ;  /* 0x000000020d0d7220 */ /* 0x084fe20000400000 */
[-C--:B---3--:R-:W-:Y:S01]  /*17890*/  FMUL R15, R14, R2.reuse ;  /* 0x000000020e0f7220 */ /* 0x088fe20000400000 */
[--C-:B------:R-:W-:Y:S02]  /*178a0*/  HADD2.F32 R14, -RZ, R8.reuse.H1_H1 ;  /* 0x30000008ff0e7230 */ /* 0x100fe40000004100 */
[----:B----4-:R-:W-:Y:S01]  /*178b0*/  FMUL R17, R12, R2 ;  /* 0x000000020c117220 */ /* 0x010fe20000400000 */
[----:B------:R-:W-:Y:S02]  /*178c0*/  HADD2.F32 R12, -RZ, R8.H0_H0 ;  /* 0x20000008ff0c7230 */ /* 0x000fe40000004100 */
[----:B------:R-:W-:Y:S01]  /*178d0*/  FFMA R15, R14, R0, R15 ;  /* 0x000000000e0f7223 */ /* 0x000fe2000000000f */
[----:B-----5:R-:W-:-:S02]  /*178e0*/  FMUL R19, R19, R2 ;  /* 0x0000000213137220 */ /* 0x020fc40000400000 */
[-C--:B------:R-:W-:Y:S01]  /*178f0*/  FFMA R12, R12, R0.reuse, R13 ;  /* 0x000000000c0c7223 */ /* 0x080fe2000000000d */
[-C--:B------:R-:W-:Y:S01]  /*17900*/  FFMA R13, R16, R0.reuse, R17 ;  /* 0x00000000100d7223 */ /* 0x080fe20000000011 */
[----:B------:R-:W-:Y:S01]  /*17910*/  FFMA R14, R18, R0, R19 ;  /* 0x00000000120e7223 */ /* 0x000fe20000000013 */
[--C-:B------:R-:W-:Y:S02]  /*17920*/  HADD2.F32 R16, -RZ, R10.reuse.H0_H0 ;  /* 0x2000000aff107230 */ /* 0x100fe40000004100 */
[-C--:B------:R-:W-:Y:S01]  /*17930*/  FMUL R17, R26, R2.reuse ;  /* 0x000000021a117220 */ /* 0x080fe20000400000 */
[----:B------:R-:W-:Y:S02]  /*17940*/  HADD2.F32 R18, -RZ, R10.H1_H1 ;  /* 0x3000000aff127230 */ /* 0x000fe40000004100 */
[----:B------:R-:W-:Y:S01]  /*17950*/  FMUL R19, R24, R2 ;  /* 0x0000000218137220 */ /* 0x000fe20000400000 */
[--C-:B------:R-:W-:Y:S02]  /*17960*/  HADD2.F32 R24, -RZ, R11.reuse.H0_H0 ;  /* 0x2000000bff187230 */ /* 0x100fe40000004100 */
[----:B------:R-:W-:Y:S01]  /*17970*/  FFMA R17, R16, R0, R17 ;  /* 0x0000000010117223 */ /* 0x000fe20000000011 */
[----:B------:R-:W-:-:S02]  /*17980*/  HADD2.F32 R26, -RZ, R11.H1_H1 ;  /* 0x3000000bff1a7230 */ /* 0x000fc40000004100 */
[----:B------:R-:W-:Y:S01]  /*17990*/  FMUL R21, R21, R2 ;  /* 0x0000000215157220 */ /* 0x000fe20000400000 */
[----:B------:R-:W-:Y:S01]  /*179a0*/  FFMA R16, R18, R0, R19 ;  /* 0x0000000012107223 */ /* 0x000fe20000000013 */
[----:B------:R-:W-:Y:S01]  /*179b0*/  F2FP.F16.F32.PACK_AB R13, R14, R13 ;  /* 0x0000000d0e0d723e */ /* 0x000fe200000000ff */
[----:B------:R-:W-:Y:S01]  /*179c0*/  FMUL R25, R25, R2 ;  /* 0x0000000219197220 */ /* 0x000fe20000400000 */
[----:B------:R-:W-:Y:S01]  /*179d0*/  FFMA R21, R24, R0, R21 ;  /* 0x0000000018157223 */ /* 0x000fe20000000015 */
[--C-:B------:R-:W-:Y:S01]  /*179e0*/  HADD2.F32 R24, -RZ, R4.reuse.H0_H0 ;  /* 0x20000004ff187230 */ /* 0x100fe20000004100 */
[----:B------:R-:W-:Y:S01]  /*179f0*/  F2FP.F16.F32.PACK_AB R12, R15, R12 ;  /* 0x0000000c0f0c723e */ /* 0x000fe200000000ff */
[----:B------:R-:W-:Y:S01]  /*17a00*/  FFMA R18, R26, R0, R25 ;  /* 0x000000001a127223 */ /* 0x000fe20000000019 */
[-C--:B------:R-:W-:Y:S01]  /*17a10*/  FMUL R19, R30, R2.reuse ;  /* 0x000000021e137220 */ /* 0x080fe20000400000 */
[----:B------:R-:W-:Y:S01]  /*17a20*/  HADD2.F32 R26, -RZ, R4.H1_H1 ;  /* 0x30000004ff1a7230 */ /* 0x000fe20000004100 */
[----:B------:R-:W-:Y:S01]  /*17a30*/  F2FP.F16.F32.PACK_AB R14, R16, R17 ;  /* 0x00000011100e723e */ /* 0x000fe200000000ff */
[----:B------:R-:W-:Y:S01]  /*17a40*/  FMUL R25, R28, R2 ;  /* 0x000000021c197220 */ /* 0x000fe20000400000 */
[----:B------:R-:W-:-:S02]  /*17a50*/  HADD2.F32 R28, -RZ, R5.H0_H0 ;  /* 0x20000005ff1c7230 */ /* 0x000fc40000004100 */
[----:B------:R-:W-:Y:S01]  /*17a60*/  FFMA R19, R24, R0, R19 ;  /* 0x0000000018137223 */ /* 0x000fe20000000013 */
[----:B------:R-:W-:Y:S02]  /*17a70*/  HADD2.F32 R30, -RZ, R5.H1_H1 ;  /* 0x30000005ff1e7230 */ /* 0x000fe40000004100 */
[----:B------:R-:W-:Y:S01]  /*17a80*/  FMUL R27, R27, R2 ;  /* 0x000000021b1b7220 */ /* 0x000fe20000400000 */
[----:B------:R-:W-:Y:S01]  /*17a90*/  FFMA R24, R26, R0, R25 ;  /* 0x000000001a187223 */ /* 0x000fe20000000019 */
[----:B------:R-:W-:Y:S01]  /*17aa0*/  F2FP.F16.F32.PACK_AB R15, R18, R21 ;  /* 0x00000015120f723e */ /* 0x000fe200000000ff */
[----:B------:R-:W-:Y:S01]  /*17ab0*/  FMUL R29, R29, R2 ;  /* 0x000000021d1d7220 */ /* 0x000fe20000400000 */
[-C--:B------:R-:W-:Y:S01]  /*17ac0*/  FFMA R27, R28, R0.reuse, R27 ;  /* 0x000000001c1b7223 */ /* 0x080fe2000000001b */
[--C-:B------:R-:W-:Y:S01]  /*17ad0*/  HADD2.F32 R28, -RZ, R6.reuse.H0_H0 ;  /* 0x20000006ff1c7230 */ /* 0x100fe20000004100 */
[----:B------:R-:W-:Y:S01]  /*17ae0*/  F2FP.F16.F32.PACK_AB R16, R24, R19 ;  /* 0x000000131810723e */ /* 0x000fe200000000ff */
[----:B------:R-:W-:Y:S01]  /*17af0*/  FFMA R26, R30, R0, R29 ;  /* 0x000000001e1a7223 */ /* 0x000fe2000000001d */
[-C--:B------:R-:W-:Y:S01]  /*17b00*/  FMUL R25, R34, R2.reuse ;  /* 0x0000000222197220 */ /* 0x080fe20000400000 */
[----:B------:R-:W-:Y:S01]  /*17b10*/  HADD2.F32 R30, -RZ, R6.H1_H1 ;  /* 0x30000006ff1e7230 */ /* 0x000fe20000004100 */
[----:B------:R1:W-:Y:S01]  /*17b20*/  STSM.16.MT88.4 [R3+0x32000], R12 ;  /* 0x0320000c03007844 */ /* 0x0003e20000004200 */
        /* <DEDUP_REMOVED lines=8> */
[-C--:B------:R-:W-:Y:S02]  /*17bb0*/  FFMA R31, R32, R0.reuse, R31 ;  /* 0x00000000201f7223 */ /* 0x080fe4000000001f */
[----:B------:R-:W-:Y:S01]  /*17bc0*/  F2FP.F16.F32.PACK_AB R18, R28, R25 ;  /* 0x000000191c12723e */ /* 0x000fe200000000ff */
        /* <DEDUP_REMOVED lines=17> */
.L_x_96:
[----:B------:R-:W-:Y:S05]  /*17ce0*/  BSYNC B0 ;  /* 0x0000000000007941 */ /* 0x000fea0003800000 */
.L_x_95:
[----:B------:R-:W-:Y:S06]  /*17cf0*/  BAR.SYNC.DEFER_BLOCKING 0x1, 0x80 ;  /* 0x0042000000007b1d */ /* 0x000fec0000010000 */
[----:B------:R-:W-:Y:S05]  /*17d00*/  @!P0 BRA `(.L_x_97) ;  /* 0x0000000000048947 */ /* 0x000fea0003800000 */
[----:B------:R-:W-:Y:S01]  /*17d10*/  BPT.TRAP 0x1 ;  /* 0x000000040000795c */ /* 0x000fe20000300000 */
.L_x_97:
[----:B------:R-:W-:Y:S01]  /*17d20*/  SYNCS.ARRIVE.TRANS64.RED.A1T0 RZ, [UR8], RZ ;  /* 0x000000ffffff79a7 */ /* 0x000fe20008100408 */
[----:B------:R-:W-:Y:S05]  /*17d30*/  @!P0 BRA `(.L_x_98) ;  /* 0x0000000000048947 */ /* 0x000fea0003800000 */
[----:B------:R-:W-:Y:S01]  /*17d40*/  BPT.TRAP 0x1 ;  /* 0x000000040000795c */ /* 0x000fe20000300000 */
.L_x_98:
[----:B------:R-:W2:Y:S02]  /*17d50*/  SYNCS.PHASECHK.TRANS64.TRYWAIT P3, [UR47+0x344b8], R20 ;  /* 0x0344b814ff0075a7 */ /* 0x000ea4000806016f */
[----:B--2---:R-:W-:Y:S05]  /*17d60*/  @!P3 BRA `(.L_x_99) ;  /* 0x000000a80008b947 */ /* 0x004fea0003800000 */
.L_x_368:
        /* <DEDUP_REMOVED lines=29> */
[----:B------:R-:W-:Y:S01]  /*17f40*/  FFMA R14, R18, R0, R75 ;  /* 0x00000000120e7223 */ /* 0x000fe2000000004b */
[----:B------:R-:W-:Y:S01]  /*17f50*/  FMUL R15, R76, R2 ;  /* 0x000000024c0f7220 */ /* 0x000fe20000400000 */
        /* <DEDUP_REMOVED lines=20> */
[----:B------:R-:W-:Y:S01]  /*180a0*/  F2FP.F16.F32.PACK_AB R13, R14, R13 ;  /* 0x0000000d0e0d723e */ /* 0x000fe200000000ff */
[-C--:B------:R-:W-:Y:S01]  /*180b0*/  FFMA R28, R30, R0.reuse, R85 ;  /* 0x000000001e1c7223 */ /* 0x080fe20000000055 */
        /* <DEDUP_REMOVED lines=24> */
.L_x_101:
[----:B------:R-:W-:Y:S05]  /*18240*/  BSYNC B0 ;  /* 0x0000000000007941 */ /* 0x000fea0003800000 */
.L_x_100:
[----:B------:R-:W-:Y:S06]  /*18250*/  BAR.SYNC.DEFER_BLOCKING 0x1, 0x80 ;  /* 0x0042000000007b1d */ /* 0x000fec0000010000 */
[----:B------:R-:W-:Y:S05]  /*18260*/  @!P0 BRA `(.L_x_102) ;  /* 0x0000000000048947 */ /* 0x000fea0003800000 */
[----:B------:R-:W-:Y:S01]  /*18270*/  BPT.TRAP 0x1 ;  /* 0x000000040000795c */ /* 0x000fe20000300000 */
.L_x_102:
[----:B------:R-:W-:Y:S01]  /*18280*/  SYNCS.ARRIVE.TRANS64.RED.A1T0 RZ, [UR9], RZ ;  /* 0x000000ffffff79a7 */ /* 0x000fe20008100409 */
[----:B------:R-:W-:Y:S05]  /*18290*/  @!P0 BRA `(.L_x_103) ;  /* 0x0000000000048947 */ /* 0x000fea0003800000 */
[----:B------:R-:W-:Y:S01]  /*182a0*/  BPT.TRAP 0x1 ;  /* 0x000000040000795c */ /* 0x000fe20000300000 */
.L_x_103:
[----:B------:R-:W2:Y:S02]  /*182b0*/  SYNCS.PHASECHK.TRANS64.TRYWAIT P3, [UR47+0x344a0], R158 ;  /* 0x0344a09eff0075a7 */ /* 0x000ea4000806016f */
[----:B--2---:R-:W-:Y:S05]  /*182c0*/  @!P3 BRA `(.L_x_104) ;  /* 0x000000a000c8b947 */ /* 0x004fea0003800000 */
.L_x_369:
        /* <DEDUP_REMOVED lines=93> */
.L_x_106:
[----:B------:R-:W-:Y:S05]  /*188a0*/  BSYNC B0 ;  /* 0x0000000000007941 */ /* 0x000fea0003800000 */
.L_x_105:
[----:B------:R-:W-:Y:S06]  /*188b0*/  BAR.SYNC.DEFER_BLOCKING 0x1, 0x80 ;  /* 0x0042000000007b1d */ /* 0x000fec0000010000 */
[----:B------:R-:W-:Y:S05]  /*188c0*/  @!P0 BRA `(.L_x_107) ;  /* 0x0000000000048947 */ /* 0x000fea0003800000 */
[----:B------:R-:W-:Y:S01]  /*188d0*/  BPT.TRAP 0x1 ;  /* 0x000000040000795c */ /* 0x000fe20000300000 */
.L_x_107:
[----:B------:R-:W-:Y:S01]  /*188e0*/  SYNCS.ARRIVE.TRANS64.RED.A1T0 RZ, [UR10], RZ ;  /* 0x000000ffffff79a7 */ /* 0x000fe2000810040a */
[----:B------:R-:W-:Y:S05]  /*188f0*/  @!P0 BRA `(.L_x_108) ;  /* 0x0000000000048947 */ /* 0x000fea0003800000 */
[----:B------:R-:W-:Y:S01]  /*18900*/  BPT.TRAP 0x1 ;  /* 0x000000040000795c */ /* 0x000fe20000300000 */
.L_x_108:
[----:B------:R-:W2:Y:S02]  /*18910*/  SYNCS.PHASECHK.TRANS64.TRYWAIT P3, [UR47+0x344a8], R158 ;  /* 0x0344a89eff0075a7 */ /* 0x000ea4000806016f */
[----:B--2---:R-:W-:Y:S05]  /*18920*/  @!P3 BRA `(.L_x_109) ;  /* 0x0000009c0048b947 */ /* 0x004fea0003800000 */
.L_x_370:
        /* <DEDUP_REMOVED lines=58> */
[----:B------:R-:W-:Y:S02]  /*18cd0*/  F2FP.F16.F32.PACK_AB R26, R28, R27 ;  /* 0x0000001b1c1a723e */ /* 0x000fe400000000ff */
[----:B------:R-:W-:Y:S01]  /*18ce0*/  F2FP.F16.F32.PACK_AB R24, R24, R21 ;  /* 0x000000151818723e */ /* 0x000fe200000000ff */
[----:B------:R1:W-:Y:S01]  /*18cf0*/  STSM.16.MT88.4 [R3+0x31000], R12 ;  /* 0x0310000c03007844 */ /* 0x0003e20000004200 */
        /* <DEDUP_REMOVED lines=16> */
.L_x_111:
[----:B------:R-:W-:Y:S05]  /*18e00*/  BSYNC B0 ;  /* 0x0000000000007941 */ /* 0x000fea0003800000 */
.L_x_110:
[----:B------:R-:W-:Y:S06]  /*18e10*/  BAR.SYNC.DEFER_BLOCKING 0x1, 0x80 ;  /* 0x0042000000007b1d */ /* 0x000fec0000010000 */
[----:B------:R-:W-:Y:S05]  /*18e20*/  @!P0 BRA `(.L_x_112) ;  /* 0x0000000000048947 */ /* 0x000fea0003800000 */
[----:B------:R-:W-:Y:S01]  /*18e30*/  BPT.TRAP 0x1 ;  /* 0x000000040000795c */ /* 0x000fe20000300000 */
.L_x_112:
[----:B------:R-:W-:Y:S01]  /*18e40*/  SYNCS.ARRIVE.TRANS64.RED.A1T0 RZ, [UR7], RZ ;  /* 0x000000ffffff79a7 */ /* 0x000fe20008100407 */
[----:B------:R-:W-:Y:S05]  /*18e50*/  @!P0 BRA `(.L_x_113) ;  /* 0x0000000000048947 */ /* 0x000fea0003800000 */
[----:B------:R-:W-:Y:S01]  /*18e60*/  BPT.TRAP 0x1 ;  /* 0x000000040000795c */ /* 0x000fe20000300000 */
.L_x_113:
[----:B------:R-:W2:Y:S02]  /*18e70*/  SYNCS.PHASECHK.TRANS64.TRYWAIT P3, [UR47+0x344b0], R158 ;  /* 0x0344b09eff0075a7 */ /* 0x000ea4000806016f */
[----:B--2---:R-:W-:Y:S05]  /*18e80*/  @!P3 BRA `(.L_x_114) ;  /* 0x000000980008b947 */ /* 0x004fea0003800000 */
.L_x_371:
        /* <DEDUP_REMOVED lines=26> */
[-C--:B----4-:R-:W-:Y:S01]  /*19030*/  FMUL R17, R12, R2.reuse ;  /* 0x000000020c117220 */ /* 0x090fe20000400000 */
[----:B------:R-:W-:Y:S02]  /*19040*/  HADD2.F32 R12, -RZ, R8.H0_H0 ;  /* 0x20000008ff0c7230 */ /* 0x000fe40000004100 */
[----:B-----5:R-:W-:Y:S01]  /*19050*/  FMUL R19, R19, R2 ;  /* 0x0000000213137220 */ /* 0x020fe20000400000 */
[----:B------:R-:W-:-:S02]  /*19060*/  FFMA R17, R16, R0, R17 ;  /* 0x0000000010117223 */ /* 0x000fc40000000011 */
        /* <DEDUP_REMOVED lines=63> */
.L_x_116:
[----:B------:R-:W-:Y:S05]  /*19460*/  BSYNC B0 ;  /* 0x0000000000007941 */ /* 0x000fea0003800000 */
.L_x_115:
[----:B------:R-:W-:Y:S06]  /*19470*/  BAR.SYNC.DEFER_BLOCKING 0x1, 0x80 ;  /* 0x0042000000007b1d */ /* 0x000fec0000010000 */
[----:B------:R-:W-:Y:S05]  /*19480*/  @!P0 BRA `(.L_x_117) ;  /* 0x0000000000048947 */ /* 0x000fea0003800000 */
[----:B------:R-:W-:Y:S01]  /*19490*/  BPT.TRAP 0x1 ;  /* 0x000000040000795c */ /* 0x000fe20000300000 */
.L_x_117:
[----:B------:R-:W-:Y:S01]  /*194a0*/  SYNCS.ARRIVE.TRANS64.RED.A1T0 RZ, [UR8], RZ ;  /* 0x000000ffffff79a7 */ /* 0x000fe20008100408 */
[----:B------:R-:W-:Y:S05]  /*194b0*/  @!P0 BRA `(.L_x_118) ;  /* 0x0000000000048947 */ /* 0x000fea0003800000 */
[----:B------:R-:W-:Y:S01]  /*194c0*/  BPT.TRAP 0x1 ;  /* 0x000000040000795c */ /* 0x000fe20000300000 */
.L_x_118:
[----:B------:R-:W2:Y:S02]  /*194d0*/  SYNCS.PHASECHK.TRANS64.TRYWAIT P3, [UR47+0x344b8], R158 ;  /* 0x0344b89eff0075a7 */ /* 0x000ea4000806016f */
[----:B--2---:R-:W-:Y:S05]  /*194e0*/  @!P3 BRA `(.L_x_119) ;  /* 0x000000900088b947 */ /* 0x004fea0003800000 */
.L_x_372:
        /* <DEDUP_REMOVED lines=77> */
.L_x_121:
[----:B------:R-:W-:Y:S05]  /*199c0*/  BSYNC B0 ;  /* 0x0000000000007941 */ /* 0x000fea0003800000 */
.L_x_120:
[----:B------:R-:W-:Y:S06]  /*199d0*/  BAR.SYNC.DEFER_BLOCKING 0x1, 0x80 ;  /* 0x0042000000007b1d */ /* 0x000fec0000010000 */
[----:B------:R-:W-:Y:S05]  /*199e0*/  @!P0 BRA `(.L_x_122) ;  /* 0x0000000000048947 */ /* 0x000fea0003800000 */
[----:B------:R-:W-:Y:S01]  /*199f0*/  BPT.TRAP 0x1 ;  /* 0x000000040000795c */ /* 0x000fe20000300000 */
.L_x_122:
[----:B------:R-:W-:Y:S01]  /*19a00*/  SYNCS.ARRIVE.TRANS64.RED.A1T0 RZ, [UR9], RZ ;  /* 0x000000ffffff79a7 */ /* 0x000fe20008100409 */
[----:B------:R-:W-:Y:S05]  /*19a10*/  @!P0 BRA `(.L_x_123) ;  /* 0x0000000000048947 */ /* 0x000fea0003800000 */
[----:B------:R-:W-:Y:S01]  /*19a20*/  BPT.TRAP 0x1 ;  /* 0x000000040000795c */ /* 0x000fe20000300000 */
.L_x_123:
[----:B------:R-:W2:Y:S02]  /*19a30*/  SYNCS.PHASECHK.TRANS64.TRYWAIT P3, [UR47+0x344a0], R20 ;  /* 0x0344a014ff0075a7 */ /* 0x000ea4000806016f */
[----:B--2---:R-:W-:Y:S05]  /*19a40*/  @!P3 BRA `(.L_x_124) ;  /* 0x0000008c0048b947 */ /* 0x004fea0003800000 */
.L_x_373:
        /* <DEDUP_REMOVED lines=93> */
.L_x_126:
[----:B------:R-:W-:Y:S05]  /*1a020*/  BSYNC B0 ;  /* 0x0000000000007941 */ /* 0x000fea0003800000 */
.L_x_125:
[----:B------:R-:W-:Y:S06]  /*1a030*/  BAR.SYNC.DEFER_BLOCKING 0x1, 0x80 ;  /* 0x0042000000007b1d */ /* 0x000fec0000010000 */
[----:B------:R-:W-:Y:S05]  /*1a040*/  @!P0 BRA `(.L_x_127) ;  /* 0x0000000000048947 */ /* 0x000fea0003800000 */
[----:B------:R-:W-:Y:S01]  /*1a050*/  BPT.TRAP 0x1 ;  /* 0x000000040000795c */ /* 0x000fe20000300000 */
.L_x_127:
[----:B------:R-:W-:Y:S01]  /*1a060*/  SYNCS.ARRIVE.TRANS64.RED.A1T0 RZ, [UR10], RZ ;  /* 0x000000ffffff79a7 */ /* 0x000fe2000810040a */
[----:B------:R-:W-:Y:S05]  /*1a070*/  @!P0 BRA `(.L_x_128) ;  /* 0x0000000000048947 */ /* 0x000fea0003800000 */
[----:B------:R-:W-:Y:S01]  /*1a080*/  BPT.TRAP 0x1 ;  /* 0x000000040000795c */ /* 0x000fe20000300000 */
.L_x_128:
[----:B------:R-:W2:Y:S02]  /*1a090*/  SYNCS.PHASECHK.TRANS64.TRYWAIT P3, [UR47+0x344a8], R20 ;  /* 0x0344a814ff0075a7 */ /* 0x000ea4000806016f */
[----:B--2---:R-:W-:Y:S05]  /*1a0a0*/  @!P3 BRA `(.L_x_129) ;  /* 0x0000008400c8b947 */ /* 0x004fea0003800000 */
.L_x_374:
        /* <DEDUP_REMOVED lines=77> */
.L_x_131:
[----:B------:R-:W-:Y:S05]  /*1a580*/  BSYNC B0 ;  /* 0x0000000000007941 */ /* 0x000fea0003800000 */
.L_x_130:
[----:B------:R-:W-:Y:S06]  /*1a590*/  BAR.SYNC.DEFER_BLOCKING 0x1, 0x80 ;  /* 0x0042000000007b1d */ /* 0x000fec0000010000 */
[----:B------:R-:W-:Y:S05]  /*1a5a0*/  @!P0 BRA `(.L_x_132) ;  /* 0x0000000000048947 */ /* 0x000fea0003800000 */
[----:B------:R-:W-:Y:S01]  /*1a5b0*/  BPT.TRAP 0x1 ;  /* 0x000000040000795c */ /* 0x000fe20000300000 */
.L_x_132:
[----:B------:R-:W-:Y:S01]  /*1a5c0*/  SYNCS.ARRIVE.TRANS64.RED.A1T0 RZ, [UR7], RZ ;  /* 0x000000ffffff79a7 */ /* 0x000fe20008100407 */
[----:B------:R-:W-:Y:S05]  /*1a5d0*/  @!P0 BRA `(.L_x_133) ;  /* 0x0000000000048947 */ /* 0x000fea0003800000 */
[----:B------:R-:W-:Y:S01]  /*1a5e0*/  BPT.TRAP 0x1 ;  /* 0x000000040000795c */ /* 0x000fe20000300000 */
.L_x_133:
[----:B------:R-:W2:Y:S02]  /*1a5f0*/  SYNCS.PHASECHK.TRANS64.TRYWAIT P3, [UR47+0x344b0], R20 ;  /* 0x0344b014ff0075a7 */ /* 0x000ea4000806016f */
[----:B--2---:R-:W-:Y:S05]  /*1a600*/  @!P3 BRA `(.L_x_134) ;  /* 0x000000800088b947 */ /* 0x004fea0003800000 */
.L_x_375:
        /* <DEDUP_REMOVED lines=17> */
[----:B------:R-:W-:Y:S04]  /*1a720*/  @P1 LDSM.16.MT88.4 R8, [R3+0x32000] ;  /* 0x032000000308183b */ /* 0x000fe80000004200 */
[----:B------:R-:W1:Y:S01]  /*1a730*/  @P1 LDSM.16.MT88.4 R4, [R3+0x32800] ;  /* 0x032800000304183b */ /* 0x000e620000004200 */
[----:B------:R-:W-:Y:S05]  /*1a740*/  WARPSYNC.ALL ;  /* 0x0000000000007948 */ /* 0x000fea0003800000 */
[----:B------:R-:W-:Y:S01]  /*1a750*/  BSSY B0, `(.L_x_135) ;  /* 0x0000049000007945 */ /* 0x000fe20003800000 */
[----:B-1----:R-:W-:-:S02]  /*1a760*/  HADD2.F32 R32, -RZ, R7.H0_H0 ;  /* 0x20000007ff207230 */ /* 0x002fc40000004100 */
[----:B------:R-:W-:Y:S02]  /*1a770*/  HADD2.F32 R34, -RZ, R7.H1_H1 ;  /* 0x30000007ff227230 */ /* 0x000fe40000004100 */
[-C--:B--2---:R-:W-:Y:S01]  /*1a780*/  FMUL R13, R13, R2.reuse ;  /* 0x000000020d0d7220 */ /* 0x084fe20000400000 */
[-C--:B---3--:R-:W-:Y:S01]  /*1a790*/  FMUL R15, R15, R2.reuse ;  /* 0x000000020f0f7220 */ /* 0x088fe20000400000 */
[-C--:B----4-:R-:W-:Y:S01]  /*1a7a0*/  FMUL R17, R17, R2.reuse ;  /* 0x0000000211117220 */ /* 0x090fe20000400000 */
[-C--:B-----5:R-:W-:Y:S01]  /*1a7b0*/  FMUL R19, R19, R2.reuse ;  /* 0x0000000213137220 */ /* 0x0a0fe20000400000 */
[-C--:B------:R-:W-:Y:S01]  /*1a7c0*/  FMUL R21, R21, R2.reuse ;  /* 0x0000000215157220 */ /* 0x080fe20000400000 */
[-C--:B------:R-:W-:Y:S01]  /*1a7d0*/  FMUL R25, R25, R2.reuse ;  /* 0x0000000219197220 */ /* 0x080fe20000400000 */
[-C--:B------:R-:W-:Y:S01]  /*1a7e0*/  FMUL R27, R27, R2.reuse ;  /* 0x000000021b1b7220 */ /* 0x080fe20000400000 */
[-C--:B------:R-:W-:Y:S01]  /*1a7f0*/  FMUL R29, R29, R2.reuse ;  /* 0x000000021d1d7220 */ /* 0x080fe20000400000 */
[----:B------:R-:W-:Y:S01]  /*1a800*/  FMUL R31, R30, R2 ;  /* 0x000000021e1f7220 */ /* 0x000fe20000400000 */
[----:B------:R-:W-:-:S02]  /*1a810*/  HADD2.F32 R30, -RZ, R5.H0_H0 ;  /* 0x20000005ff1e7230 */ /* 0x000fc40000004100 */
[-C--:B------:R-:W-:Y:S01]  /*1a820*/  FMUL R33, R28, R2.reuse ;  /* 0x000000021c217220 */ /* 0x080fe20000400000 */
[--C-:B------:R-:W-:Y:S02]  /*1a830*/  HADD2.F32 R28, -RZ, R4.reuse.H1_H1 ;  /* 0x30000004ff1c7230 */ /* 0x100fe40000004100 */
[-C--:B------:R-:W-:Y:S01]  /*1a840*/  FMUL R35, R26, R2.reuse ;  /* 0x000000021a237220 */ /* 0x080fe20000400000 */
[----:B------:R-:W-:Y:S02]  /*1a850*/  HADD2.F32 R26, -RZ, R4.H0_H0 ;  /* 0x20000004ff1a7230 */ /* 0x000fe40000004100 */
[----:B------:R-:W-:Y:S01]  /*1a860*/  FMUL R37, R12, R2 ;  /* 0x000000020c257220 */ /* 0x000fe20000400000 */
[----:B------:R-:W-:Y:S02]  /*1a870*/  HADD2.F32 R12, -RZ, R8.H0_H0 ;  /* 0x20000008ff0c7230 */ /* 0x000fe40000004100 */
[-C--:B------:R-:W-:Y:S01]  /*1a880*/  FFMA R31, R26, R0.reuse, R31 ;  /* 0x000000001a1f7223 */ /* 0x080fe2000000001f */
[----:B------:R-:W-:Y:S01]  /*1a890*/  FFMA R35, R30, R0, R35 ;  /* 0x000000001e237223 */ /* 0x000fe20000000023 */
[----:B------:R-:W-:Y:S01]  /*1a8a0*/  FMUL R39, R24, R2 ;  /* 0x0000000218277220 */ /* 0x000fe20000400000 */
[----:B------:R-:W-:-:S02]  /*1a8b0*/  HADD2.F32 R24, -RZ, R10.H1_H1 ;  /* 0x3000000aff187230 */ /* 0x000fc40000004100 */
[----:B------:R-:W-:Y:S01]  /*1a8c0*/  FFMA R13, R12, R0, R13 ;  /* 0x000000000c0d7223 */ /* 0x000fe2000000000d */
[----:B------:R-:W-:Y:S02]  /*1a8d0*/  HADD2.F32 R12, -RZ, R8.H1_H1 ;  /* 0x30000008ff0c7230 */ /* 0x000fe40000004100 */
[-C--:B------:R-:W-:Y:S01]  /*1a8e0*/  FMUL R41, R18, R2.reuse ;  /* 0x0000000212297220 */ /* 0x080fe20000400000 */
[----:B------:R-:W-:Y:S02]  /*1a8f0*/  HADD2.F32 R18, -RZ, R10.H0_H0 ;  /* 0x2000000aff127230 */ /* 0x000fe40000004100 */
[----:B------:R-:W-:Y:S02]  /*1a900*/  HADD2.F32 R26, -RZ, R5.H1_H1 ;  /* 0x30000005ff1a7230 */ /* 0x000fe40000004100 */
[----:B------:R-:W-:Y:S01]  /*1a910*/  FMUL R43, R16, R2 ;  /* 0x00000002102b7220 */ /* 0x000fe20000400000 */
[----:B------:R-:W-:Y:S02]  /*1a920*/  HADD2.F32 R16, -RZ, R9.H1_H1 ;  /* 0x30000009ff107230 */ /* 0x000fe40000004100 */
[----:B------:R-:W-:Y:S01]  /*1a930*/  FFMA R21, R18, R0, R21 ;  /* 0x0000000012157223 */ /* 0x000fe20000000015 */
[----:B------:R-:W-:-:S02]  /*1a940*/  HADD2.F32 R18, -RZ, R11.H0_H0 ;  /* 0x2000000bff127230 */ /* 0x000fc40000004100 */
[----:B------:R-:W-:Y:S01]  /*1a950*/  FMUL R45, R14, R2 ;  /* 0x000000020e2d7220 */ /* 0x000fe20000400000 */
[----:B------:R-:W-:Y:S02]  /*1a960*/  HADD2.F32 R14, -RZ, R9.H0_H0 ;  /* 0x20000009ff0e7230 */ /* 0x000fe40000004100 */
[-C--:B------:R-:W-:Y:S01]  /*1a970*/  FFMA R12, R12, R0.reuse, R15 ;  /* 0x000000000c0c7223 */ /* 0x080fe2000000000f */
[----:B------:R-:W-:Y:S02]  /*1a980*/  HADD2.F32 R30, -RZ, R6.H1_H1 ;  /* 0x30000006ff1e7230 */ /* 0x000fe40000004100 */
[-C--:B------:R-:W-:Y:S01]  /*1a990*/  FFMA R27, R18, R0.reuse, R27 ;  /* 0x00000000121b7223 */ /* 0x080fe2000000001b */
[-C--:B------:R-:W-:Y:S01]  /*1a9a0*/  FFMA R26, R26, R0.reuse, R37 ;  /* 0x000000001a1a7223 */ /* 0x080fe20000000025 */
[-C--:B------:R-:W-:Y:S01]  /*1a9b0*/  FFMA R17, R14, R0.reuse, R17 ;  /* 0x000000000e117223 */ /* 0x080fe20000000011 */
[-C--:B------:R-:W-:Y:S01]  /*1a9c0*/  FFMA R14, R16, R0.reuse, R19 ;  /* 0x00000000100e7223 */ /* 0x080fe20000000013 */
[----:B------:R-:W-:Y:S01]  /*1a9d0*/  FFMA R16, R24, R0, R25 ;  /* 0x0000000018107223 */ /* 0x000fe20000000019 */
[----:B------:R-:W-:-:S02]  /*1a9e0*/  HADD2.F32 R24, -RZ, R11.H1_H1 ;  /* 0x3000000bff187230 */ /* 0x000fc40000004100 */
[-C--:B------:R-:W-:Y:S01]  /*1a9f0*/  FFMA R43, R32, R0.reuse, R43 ;  /* 0x00000000202b7223 */ /* 0x080fe2000000002b */
[----:B------:R-:W-:Y:S02]  /*1aa00*/  F2FP.F16.F32.PACK_AB R12, R12, R13 ;  /* 0x0000000d0c0c723e */ /* 0x000fe400000000ff */
[----:B------:R-:W-:Y:S01]  /*1aa10*/  F2FP.F16.F32.PACK_AB R13, R14, R17 ;  /* 0x000000110e0d723e */ /* 0x000fe200000000ff */
[-C--:B------:R-:W-:Y:S01]  /*1aa20*/  FFMA R18, R24, R0.reuse, R29 ;  /* 0x0000000018127223 */ /* 0x080fe2000000001d */
[-C--:B------:R-:W-:Y:S01]  /*1aa30*/  FFMA R24, R28, R0.reuse, R33 ;  /* 0x000000001c187223 */ /* 0x080fe20000000021 */
[----:B------:R-:W-:Y:S01]  /*1aa40*/  HADD2.F32 R28, -RZ, R6.H0_H0 ;  /* 0x20000006ff1c7230 */ /* 0x000fe20000004100 */
[----:B------:R-:W-:Y:S02]  /*1aa50*/  F2FP.F16.F32.PACK_AB R14, R16, R21 ;  /* 0x00000015100e723e */ /* 0x000fe400000000ff */
[----:B------:R-:W-:Y:S02]  /*1aa60*/  F2FP.F16.F32.PACK_AB R15, R18, R27 ;  /* 0x0000001b120f723e */ /* 0x000fe400000000ff */
[-C--:B------:R-:W-:Y:S01]  /*1aa70*/  FFMA R39, R28, R0.reuse, R39 ;  /* 0x000000001c277223 */ /* 0x080fe20000000027 */
[-C--:B------:R-:W-:Y:S01]  /*1aa80*/  FFMA R28, R30, R0.reuse, R41 ;  /* 0x000000001e1c7223 */ /* 0x080fe20000000029 */
[----:B------:R-:W-:Y:S01]  /*1aa90*/  FFMA R30, R34, R0, R45 ;  /* 0x00000000221e7223 */ /* 0x000fe2000000002d */
[----:B------:R-:W-:Y:S01]  /*1aaa0*/  F2FP.F16.F32.PACK_AB R25, R26, R35 ;  /* 0x000000231a19723e */ /* 0x000fe200000000ff */
[----:B------:R1:W-:Y:S01]  /*1aab0*/  STSM.16.MT88.4 [R3+0x32000], R12 ;  /* 0x0320000c03007844 */ /* 0x0003e20000004200 */
        /* <DEDUP_REMOVED lines=18> */
.L_x_136:
[----:B------:R-:W-:Y:S05]  /*1abe0*/  BSYNC B0 ;  /* 0x0000000000007941 */ /* 0x000fea0003800000 */
.L_x_135:
[----:B------:R-:W-:Y:S06]  /*1abf0*/  BAR.SYNC.DEFER_BLOCKING 0x1, 0x80 ;  /* 0x0042000000007b1d */ /* 0x000fec0000010000 */
[----:B------:R-:W-:Y:S05]  /*1ac00*/  @!P0 BRA `(.L_x_137) ;  /* 0x0000000000048947 */ /* 0x000fea0003800000 */
[----:B------:R-:W-:Y:S01]  /*1ac10*/  BPT.TRAP 0x1 ;  /* 0x000000040000795c */ /* 0x000fe20000300000 */
.L_x_137:
[----:B------:R-:W-:Y:S01]  /*1ac20*/  SYNCS.ARRIVE.TRANS64.RED.A1T0 RZ, [UR8], RZ ;  /* 0x000000ffffff79a7 */ /* 0x000fe20008100408 */
[----:B------:R-:W-:Y:S05]  /*1ac30*/  @!P0 BRA `(.L_x_138) ;  /* 0x0000000000048947 */ /* 0x000fea0003800000 */
[----:B------:R-:W-:Y:S01]  /*1ac40*/  BPT.TRAP 0x1 ;  /* 0x000000040000795c */ /* 0x000fe20000300000 */
.L_x_138:
[----:B------:R-:W2:Y:S02]  /*1ac50*/  SYNCS.PHASECHK.TRANS64.TRYWAIT P3, [UR47+0x344b8], R20 ;  /* 0x0344b814ff0075a7 */ /* 0x000ea4000806016f */
[----:B--2---:R-:W-:Y:S05]  /*1ac60*/  @!P3 BRA `(.L_x_139) ;  /* 0x0000007c0008b947 */ /* 0x004fea0003800000 */
.L_x_376:
[----:B------:R-:W-:Y:S05]  /*1ac70*/  @P1 WARPSYNC.ALL ;  /* 0x0000000000001948 */ /* 0x000fea0003800000 */
[----:B------:R-:W2:Y:S01]  /*1ac80*/  @P1 LDSM.16.MT88.4 R8, [R3+0x33000] ;  /* 0x033000000308183b */ /* 0x000ea20000004200 */
[-C--:B------:R-:W-:Y:S01]  /*1ac90*/  FMUL R136, R136, R2.reuse ;  /* 0x0000000288887220 */ /* 0x080fe20000400000 */
[-C--:B-1----:R-:W-:Y:S01]  /*1aca0*/  FMUL R12, R137, R2.reuse ;  /* 0x00000002890c7220 */ /* 0x082fe20000400000 */
        /* <DEDUP_REMOVED lines=35> */
[--C-:B------:R-:W-:Y:S02]  /*1aee0*/  HADD2.F32 R27, -RZ, R4.reuse.H0_H0 ;  /* 0x20000004ff1b7230 */ /* 0x100fe40000004100 */
[-C--:B------:R-:W-:Y:S01]  /*1aef0*/  FFMA R31, R31, R0.reuse, R146 ;  /* 0x000000001f1f7223 */ /* 0x080fe20000000092 */
[----:B------:R-:W-:Y:S02]  /*1af00*/  HADD2.F32 R29, -RZ, R4.H1_H1 ;  /* 0x30000004ff1d7230 */ /* 0x000fe40000004100 */
[-C--:B------:R-:W-:Y:S01]  /*1af10*/  FFMA R37, R37, R0.reuse, R150 ;  /* 0x0000000025257223 */ /* 0x080fe20000000096 */
[----:B------:R-:W-:Y:S02]  /*1af20*/  HADD2.F32 R5, -RZ, R5.H1_H1 ;  /* 0x30000005ff057230 */ /* 0x000fe40000004100 */
        /* <DEDUP_REMOVED lines=33> */
.L_x_141:
[----:B------:R-:W-:Y:S05]  /*1b140*/  BSYNC B0 ;  /* 0x0000000000007941 */ /* 0x000fea0003800000 */
.L_x_140:
[----:B------:R-:W-:Y:S06]  /*1b150*/  BAR.SYNC.DEFER_BLOCKING 0x1, 0x80 ;  /* 0x0042000000007b1d */ /* 0x000fec0000010000 */
[----:B------:R-:W-:Y:S05]  /*1b160*/  @!P0 BRA `(.L_x_142) ;  /* 0x0000000000048947 */ /* 0x000fea0003800000 */
[----:B------:R-:W-:Y:S01]  /*1b170*/  BPT.TRAP 0x1 ;  /* 0x000000040000795c */ /* 0x000fe20000300000 */
.L_x_142:
[----:B------:R-:W-:Y:S01]  /*1b180*/  UISETP.NE.AND UP0, UPT, UR52, 0x3, UPT ;  /* 0x000000033400788c */ /* 0x000fe2000bf05270 */
[----:B------:R-:W-:Y:S05]  /*1b190*/  SYNCS.ARRIVE.TRANS64.RED.A1T0 RZ, [UR9], RZ ;  /* 0x000000ffffff79a7 */ /* 0x000fea0008100409 */
[----:B------:R-:W-:-:S13]  /*1b1a0*/  PLOP3.LUT P1, PT, PT, PT, UP0, 0x80, 0x0 ;  /* 0x000000000000781c */ /* 0x000fda0003f2f008 */
[----:B------:R-:W-:Y:S05]  /*1b1b0*/  @!P1 BRA `(.L_x_143) ;  /* 0x0000000000049947 */ /* 0x000fea0003800000 */
[----:B------:R-:W-:Y:S01]  /*1b1c0*/  BPT.TRAP 0x1 ;  /* 0x000000040000795c */ /* 0x000fe20000300000 */
.L_x_143:
[C---:B------:R-:W-:Y:S02]  /*1b1d0*/  R2UR UR4, R22.reuse ;  /* 0x00000000160472ca */ /* 0x040fe400000e0000 */
[----:B------:R-:W-:Y:S02]  /*1b1e0*/  SHF.L.U32 R0, R23, 0x1f, RZ ;  /* 0x0000001f17007819 */ /* 0x000fe400000006ff */
[----:B------:R-:W-:-:S09]  /*1b1f0*/  LEA R19, R22, UR47, 0x4 ;  /* 0x0000002f16137c11 */ /* 0x000fd2000f8e20ff */
[----:B------:R-:W-:-:S09]  /*1b200*/  ULEA UR4, UR4, UR47, 0x3 ;  /* 0x0000002f04047291 */ /* 0x000fd2000f8e183f */
[----:B------:R-:W2:Y:S02]  /*1b210*/  SYNCS.PHASECHK.TRANS64.TRYWAIT P2, [UR4+0x34400], R0 ;  /* 0x03440000ff0075a7 */ /* 0x000ea40008040144 */
[----:B--2---:R-:W-:Y:S05]  /*1b220*/  @!P2 BRA `(.L_x_144) ;  /* 0x0000007400b0a947 */ /* 0x004fea0003800000 */
.L_x_377:
[----:B------:R-:W2:Y:S01]  /*1b230*/  LDS.128 R16, [R19+0x34510] ;  /* 0x0345100013107984 */ /* 0x000ea20000000c00 */
        /* <DEDUP_REMOVED lines=8> */
.L_x_145:
[----:B------:R-:W-:Y:S01]  /*1b2c0*/  UIADD3 UR4, UR4, 0x34440, URZ ;  /* 0x0003444004047890 */ /* 0x000fe2000fffe03f */
[----:B--2---:R-:W-:Y:S01]  /*1b2d0*/  ISETP.NE.AND P3, PT, R19, RZ, PT ;  /* 0x000000ff1300720c */ /* 0x004fe20003f65270 */
[----:B------:R-:W-:Y:S01]  /*1b2e0*/  VIADD R22, R22, 0x1 ;  /* 0x0000000116167836 */ /* 0x000fe20000000000 */
[----:B------:R-:W-:Y:S01]  /*1b2f0*/  MOV R19, RZ ;  /* 0x000000ff00137202 */ /* 0x000fe20000000f00 */
[----:B------:R-:W-:-:S03]  /*1b300*/  UPRMT UR4, UR57, 0x654, UR4 ;  /* 0x0000065439047896 */ /* 0x000fc60008000004 */
[----:B------:R-:W-:-:S04]  /*1b310*/  ISETP.NE.AND P2, PT, R22, 0x8, PT ;  /* 0x000000081600780c */ /* 0x000fc80003f45270 */
[----:B-1----:R-:W-:Y:S02]  /*1b320*/  SEL R0, RZ, 0x1, P2 ;  /* 0x00000001ff007807 */ /* 0x002fe40001000000 */
[----:B---3--:R-:W-:Y:S01]  /*1b330*/  SYNCS.ARRIVE.TRANS64.RED.A1T0 RZ, [UR4], RZ ;  /* 0x000000ffffff79a7 */ /* 0x008fe20008100404 */
[----:B------:R-:W-:Y:S02]  /*1b340*/  SEL R22, R22, RZ, P2 ;  /* 0x000000ff16167207 */ /* 0x000fe40001000000 */
[----:B------:R-:W-:Y:S01]  /*1b350*/  LOP3.LUT R23, R23, R0, RZ, 0x3c, !PT ;  /* 0x0000000017177212 */ /* 0x000fe200078e3cff */
[----:B------:R-:W-:Y:S06]  /*1b360*/  @!P3 BRA `(.L_x_146) ;  /* 0x0000000000b0b947 */ /* 0x000fec0003800000 */
[----:B------:R-:W1:Y:S02]  /*1b370*/  LDC.64 R2, c[0x0][0x290] ;  /* 0x0000a400ff027b82 */ /* 0x000e640000000a00 */
[----:B-1----:R-:W-:-:S06]  /*1b380*/  IMAD.WIDE R2, R18, 0xc, R2 ;  /* 0x0000000c12027825 */ /* 0x002fcc00078e0202 */
[----:B------:R-:W2:Y:S02]  /*1b390*/  LDG.E R2, desc[UR38][R2.64+0x8] ;  /* 0x0000082602027981 */ /* 0x000ea4000c1e1900 */
[----:B--2---:R-:W-:-:S13]  /*1b3a0*/  R2UR UR4, R2 ;  /* 0x00000000020472ca */ /* 0x004fda00000e0000 */
[----:B------:R-:W-:-:S04]  /*1b3b0*/  UIADD3 UR4, UR4, 0x7f, URZ ;  /* 0x0000007f04047890 */ /* 0x000fc8000fffe03f */
[----:B------:R-:W-:-:S04]  /*1b3c0*/  USHF.R.S32.HI UR5, URZ, 0x1f, UR4 ;  /* 0x0000001f3f057899 */ /* 0x000fc80008011404 */
[----:B------:R-:W-:-:S04]  /*1b3d0*/  ULEA.HI UR5, UR5, UR4, URZ, 0x7 ;  /* 0x0000000405057291 */ /* 0x000fc8000f8f383f */
[----:B------:R-:W-:-:S04]  /*1b3e0*/  USHF.R.S32.HI UR5, URZ, 0x7, UR5 ;  /* 0x000000073f057899 */ /* 0x000fc80008011405 */
[----:B------:R-:W-:-:S04]  /*1b3f0*/  UIADD3 UR40, UR40, UR5, URZ ;  /* 0x0000000528287290 */ /* 0x000fc8000fffe03f */
[----:B------:R-:W-:Y:S02]  /*1b400*/  USHF.R.U32.HI UR4, URZ, 0x1, UR40 ;  /* 0x000000013f047899 */ /* 0x000fe40008011628 */
[----:B------:R-:W-:Y:S02]  /*1b410*/  UISETP.GT.U32.AND UP0, UPT, UR40, 0x1, UPT ;  /* 0x000000012800788c */ /* 0x000fe4000bf04070 */
[----:B------:R-:W-:Y:S02]  /*1b420*/  ULOP3.LUT UR4, UR4, 0x1, URZ, 0xc0, !UPT ;  /* 0x0000000104047892 */ /* 0x000fe4000f8ec03f */
[----:B------:R-:W-:Y:S02]  /*1b430*/  UISETP.LT.U32.AND UP0, UPT, UR5, 0x2, UP0 ;  /* 0x000000020500788c */ /* 0x000fe40008701070 */
[----:B------:R-:W-:-:S04]  /*1b440*/  UISETP.NE.U32.AND UP1, UPT, UR4, 0x1, UPT ;  /* 0x000000010400788c */ /* 0x000fc8000bf25070 */
[----:B------:R-:W-:Y:S02]  /*1b450*/  UISETP.GT.U32.AND UP1, UPT, UR5, 0x1, !UP1 ;  /* 0x000000010500788c */ /* 0x000fe4000cf24070 */
[----:B------:R-:W-:Y:S02]  /*1b460*/  USEL UR5, URZ, 0x1, !UP0 ;  /* 0x000000013f057887 */ /* 0x000fe4000c000000 */
[----:B------:R-:W-:-:S04]  /*1b470*/  USEL UR4, URZ, 0x1, !UP1 ;  /* 0x000000013f047887 */ /* 0x000fc8000c800000 */
[----:B------:R-:W-:Y:S01]  /*1b480*/  ULOP3.LUT UR41, UR4, UR41, UR5, 0x96, !UPT ;  /* 0x0000002904297292 */ /* 0x000fe2000f8e9605 */
[----:B------:R-:W-:Y:S11]  /*1b490*/  @!P1 BRA `(.L_x_147) ;  /* 0x0000000000049947 */ /* 0x000ff60003800000 */
[----:B------:R-:W-:Y:S01]  /*1b4a0*/  BPT.TRAP 0x1 ;  /* 0x000000040000795c */ /* 0x000fe20000300000 */
.L_x_147:
[C---:B------:R-:W-:Y:S02]  /*1b4b0*/  R2UR UR4, R22.reuse ;  /* 0x00000000160472ca */ /* 0x040fe400000e0000 */
[----:B------:R-:W-:Y:S02]  /*1b4c0*/  SHF.L.U32 R2, R23, 0x1f, RZ ;  /* 0x0000001f17027819 */ /* 0x000fe400000006ff */
[----:B------:R-:W-:-:S09]  /*1b4d0*/  LEA R0, R22, UR47, 0x4 ;  /* 0x0000002f16007c11 */ /* 0x000fd2000f8e20ff */
[----:B------:R-:W-:-:S09]  /*1b4e0*/  ULEA UR4, UR4, UR47, 0x3 ;  /* 0x0000002f04047291 */ /* 0x000fd2000f8e183f */
[----:B------:R-:W1:Y:S02]  /*1b4f0*/  SYNCS.PHASECHK.TRANS64.TRYWAIT P2, [UR4+0x34400], R2 ;  /* 0x03440002ff0075a7 */ /* 0x000e640008040144 */
[----:B-1----:R-:W-:Y:S05]  /*1b500*/  @!P2 BRA `(.L_x_148) ;  /* 0x000000740010a947 */ /* 0x002fea0003800000 */
.L_x_378:
[----:B------:R2:W3:Y:S01]  /*1b510*/  LDS.128 R16, [R0+0x34510] ;  /* 0x0345100000107984 */ /* 0x0004e20000000c00 */
[----:B------:R-:W-:Y:S01]  /*1b520*/  @!PT LDS RZ, [RZ] ;  /* 0x00000000fffff984 */ /* 0x000fe20000000800 */
[----:B------:R-:W-:Y:S01]  /*1b530*/  @!PT LDS RZ, [RZ] ;  /* 0x00000000fffff984 */ /* 0x000fe20000000800 */
[----:B------:R-:W-:Y:S01]  /*1b540*/  @!PT LDS RZ, [RZ] ;  /* 0x00000000fffff984 */ /* 0x000fe20000000800 */
[----:B------:R-:W-:Y:S01]  /*1b550*/  @!PT LDS RZ, [RZ] ;  /* 0x00000000fffff984 */ /* 0x000fe20000000800 */
[----:B------:R4:W-:Y:S06]  /*1b560*/  MEMBAR.ALL.CTA ;  /* 0x0000000000007992 */ /* 0x0009ec0000008000 */
[----:B----4-:R-:W4:Y:S01]  /*1b570*/  FENCE.VIEW.ASYNC.S ;  /* 0x00000000000073c6 */ /* 0x010f220000000000 */
[----:B--2---:R-:W-:Y:S05]  /*1b580*/  @!P1 BRA `(.L_x_149) ;  /* 0x0000000000049947 */ /* 0x004fea0003800000 */
[----:B------:R-:W-:Y:S01]  /*1b590*/  BPT.TRAP 0x1 ;  /* 0x000000040000795c */ /* 0x000fe20000300000 */
.L_x_149:
[----:B------:R-:W-:Y:S01]  /*1b5a0*/  UIADD3 UR4, UR4, 0x34440, URZ ;  /* 0x0003444004047890 */ /* 0x000fe2000fffe03f */
[----:B------:R-:W-:Y:S01]  /*1b5b0*/  VIADD R22, R22, 0x1 ;  /* 0x0000000116167836 */ /* 0x000fe20000000000 */
[----:B------:R-:W-:Y:S02]  /*1b5c0*/  ULOP3.LUT UR40, UR40, 0x1, URZ, 0xc0, !UPT ;  /* 0x0000000128287892 */ /* 0x000fe4000f8ec03f */
[----:B------:R-:W-:Y:S02]  /*1b5d0*/  UPRMT UR4, UR57, 0x654, UR4 ;  /* 0x0000065439047896 */ /* 0x000fe40008000004 */
[----:B------:R-:W-:-:S04]  /*1b5e0*/  ISETP.NE.AND P1, PT, R22, 0x8, PT ;  /* 0x000000081600780c */ /* 0x000fc80003f25270 */
[----:B------:R-:W-:Y:S02]  /*1b5f0*/  SEL R0, RZ, 0x1, P1 ;  /* 0x00000001ff007807 */ /* 0x000fe40000800000 */
[----:B------:R-:W-:Y:S01]  /*1b600*/  SEL R22, R22, RZ, P1 ;  /* 0x000000ff16167207 */ /* 0x000fe20000800000 */
[----:B----4-:R-:W-:Y:S01]  /*1b610*/  SYNCS.ARRIVE.TRANS64.RED.A1T0 RZ, [UR4], RZ ;  /* 0x000000ffffff79a7 */ /* 0x010fe20008100404 */
[----:B------:R-:W-:-:S07]  /*1b620*/  LOP3.LUT R23, R23, R0, RZ, 0x3c, !PT ;  /* 0x0000000017177212 */ /* 0x000fce00078e3cff */
.L_x_146:
[----:B---3--:R-:W-:Y:S02]  /*1b630*/  ISETP.NE.AND P1, PT, R19, RZ, PT ;  /* 0x000000ff1300720c */ /* 0x008fe40003f25270 */
[CC--:B------:R-:W-:Y:S02]  /*1b640*/  ISETP.NE.AND P2, PT, R154.reuse, R18.reuse, PT ;  /* 0x000000129a00720c */ /* 0x0c0fe40003f45270 */
[----:B------:R-:W-:-:S13]  /*1b650*/  ISETP.EQ.OR P3, PT, R154, R18, !P1 ;  /* 0x000000129a00720c */ /* 0x000fda0004f62670 */
[----:B------:R-:W-:Y:S05]  /*1b660*/  @P3 BRA `(.L_x_150) ;  /* 0x0000000000fc3947 */ /* 0x000fea0003800000 */
[----:B------:R-:W-:-:S13]  /*1b670*/  ISETP.NE.AND P3, PT, RZ, UR51, PT ;  /* 0x00000033ff007c0c */ /* 0x000fda000bf65270 */
[----:B------:R-:W-:Y:S05]  /*1b680*/  @P3 BRA `(.L_x_150) ;  /* 0x0000000000f43947 */ /* 0x000fea0003800000 */
[----:B------:R-:W2:Y:S01]  /*1b690*/  S2R R0, SR_LANEID ;  /* 0x0000000000007919 */ /* 0x000ea20000000000 */
[----:B------:R-:W-:Y:S01]  /*1b6a0*/  ELECT P3, URZ, PT ;  /* 0x00000000003f782f */ /* 0x000fe20003860000 */
[----:B------:R-:W-:Y:S01]  /*1b6b0*/  BSSY B0, `(.L_x_151) ;  /* 0x000002f000007945 */ /* 0x000fe20003800000 */
[----:B--2---:R-:W-:-:S11]  /*1b6c0*/  SHF.L.U32 R15, R0, 0x2, RZ ;  /* 0x00000002000f7819 */ /* 0x004fd600000006ff */
[----:B------:R-:W-:Y:S05]  /*1b6d0*/  @!P3 BRA `(.L_x_152) ;  /* 0x0000000000b0b947 */ /* 0x000fea0003800000 */
[----:B------:R-:W-:Y:S01]  /*1b6e0*/  IMAD.SHL.U32 R0, R18, 0x8, RZ ;  /* 0x0000000812007824 */ /* 0x000fe200078e00ff */
[----:B-1----:R-:W-:Y:S01]  /*1b6f0*/  SHF.R.S32.HI R3, RZ, 0x1f, R18 ;  /* 0x0000001fff037819 */ /* 0x002fe20000011412 */
[----:B------:R-:W-:-:S03]  /*1b700*/  ULDC.64 UR4, c[0x0][0x820] ;  /* 0x0002080000047ab9 */ /* 0x000fc60000000a00 */
[----:B------:R-:W-:Y:S02]  /*1b710*/  SHF.L.U64.HI R8, R18, 0x3, R3 ;  /* 0x0000000312087819 */ /* 0x000fe40000010203 */
[----:B------:R-:W-:Y:S01]  /*1b720*/  IADD3 R4, P3, R0, UR4, RZ ;  /* 0x0000000400047c10 */ /* 0x000fe2000ff7e0ff */
[----:B------:R-:W1:Y:S03]  /*1b730*/  LDC.64 R2, c[0x0][0x290] ;  /* 0x0000a400ff027b82 */ /* 0x000e660000000a00 */
[----:B------:R-:W-:Y:S01]  /*1b740*/  IADD3.X R5, R8, UR5, RZ, P3, !PT ;  /* 0x0000000508057c10 */ /* 0x000fe20009ffe4ff */
[----:B------:R-:W-:-:S05]  /*1b750*/  ULDC.64 UR4, c[0x0][0x818] ;  /* 0x0002060000047ab9 */ /* 0x000fca0000000a00 */
[----:B------:R-:W2:Y:S01]  /*1b760*/  LDG.E.64 R4, desc[UR38][R4.64] ;  /* 0x0000002604047981 */ /* 0x000ea2000c1e1b00 */
[----:B-1----:R-:W-:Y:S01]  /*1b770*/  IMAD.WIDE R6, R18, 0xc, R2 ;  /* 0x0000000c12067825 */ /* 0x002fe200078e0202 */
[----:B------:R-:W-:Y:S02]  /*1b780*/  IADD3 R2, P3, R0, UR4, RZ ;  /* 0x0000000400027c10 */ /* 0x000fe4000ff7e0ff */
[----:B------:R-:W1:Y:S02]  /*1b790*/  LDS R0, [UR48+0x1c] ;  /* 0x00001c30ff007984 */ /* 0x000e640008000800 */
[----:B------:R-:W-:Y:S02]  /*1b7a0*/  IADD3.X R3, R8, UR5, RZ, P3, !PT ;  /* 0x0000000508037c10 */ /* 0x000fe40009ffe4ff */
[----:B------:R-:W3:Y:S04]  /*1b7b0*/  LDG.E R12, desc[UR38][R6.64] ;  /* 0x00000026060c7981 */ /* 0x000ee8000c1e1900 */
[----:B------:R4:W5:Y:S04]  /*1b7c0*/  LDG.E R13, desc[UR38][R6.64+0x4] ;  /* 0x00000426060d7981 */ /* 0x000968000c1e1900 */
[----:B------:R-:W5:Y:S01]  /*1b7d0*/  LDG.E.64 R2, desc[UR38][R2.64] ;  /* 0x0000002602027981 */ /* 0x000f62000c1e1b00 */
[----:B------:R-:W-:-:S03]  /*1b7e0*/  MOV R8, UR48 ;  /* 0x0000003000087c02 */ /* 0x000fc60008000f00 */
[----:B------:R-:W-:Y:S01]  /*1b7f0*/  STS [UR48+0x30], RZ ;  /* 0x000030ffff007988 */ /* 0x000fe20008000830 */
[----:B------:R-:W-:Y:S02]  /*1b800*/  SHF.R.U64 R8, R8, 0x4, RZ ;  /* 0x0000000408087819 */ /* 0x000fe400000012ff */
[----:B----4-:R-:W-:-:S03]  /*1b810*/  CS2R R6, SRZ ;  /* 0x0000000000067805 */ /* 0x010fc6000001ff00 */
[----:B------:R-:W-:Y:S04]  /*1b820*/  STS [UR48+0x10], R8 ;  /* 0x00001008ff007988 */ /* 0x000fe80008000830 */
[----:B------:R-:W-:Y:S01]  /*1b830*/  STS [UR48+0x14], R8 ;  /* 0x00001408ff007988 */ /* 0x000fe20008000830 */
[C---:B--2---:R-:W-:Y:S01]  /*1b840*/  SHF.L.U64.HI R11, R4.reuse, 0x1, R5 ;  /* 0x00000001040b7819 */ /* 0x044fe20000010205 */
[----:B------:R-:W-:-:S03]  /*1b850*/  IMAD.SHL.U32 R10, R4, 0x2, RZ ;  /* 0x00000002040a7824 */ /* 0x000fc600078e00ff */
[----:B------:R-:W-:Y:S02]  /*1b860*/  LOP3.LUT R11, R11, 0x1fffffff, RZ, 0xc0, !PT ;  /* 0x1fffffff0b0b7812 */ /* 0x000fe400078ec0ff */
[----:B------:R-:W-:Y:S02]  /*1b870*/  LOP3.LUT R10, R10, 0xfffffffe, RZ, 0xc0, !PT ;  /* 0xfffffffe0a0a7812 */ /* 0x000fe400078ec0ff */
[--C-:B------:R-:W-:Y:S02]  /*1b880*/  SHF.R.U32.HI R5, RZ, 0x4, R11.reuse ;  /* 0x00000004ff057819 */ /* 0x100fe4000001160b */
[----:B------:R-:W-:Y:S02]  /*1b890*/  SHF.R.U64 R10, R10, 0x4, R11 ;  /* 0x000000040a0a7819 */ /* 0x000fe4000000120b */
[----:B-1----:R-:W-:-:S03]  /*1b8a0*/  LOP3.LUT R0, R0, 0xf, R5, 0xb8, !PT ;  /* 0x0000000f00007812 */ /* 0x002fc600078eb805 */
[----:B------:R-:W-:Y:S04]  /*1b8b0*/  STS [UR48+0xc], R10 ;  /* 0x00000c0aff007988 */ /* 0x000fe80008000830 */
[----:B------:R-:W-:Y:S01]  /*1b8c0*/  STS [UR48+0x1c], R0 ;  /* 0x00001c00ff007988 */ /* 0x000fe20008000830 */
[----:B---3--:R-:W-:-:S03]  /*1b8d0*/  IADD3 R4, R12, -0x1, RZ ;  /* 0xffffffff0c047810 */ /* 0x008fc60007ffe0ff */
[----:B------:R-:W1:Y:S04]  /*1b8e0*/  LDS R5, [UR48+0x1c] ;  /* 0x00001c30ff057984 */ /* 0x000e680008000800 */
[----:B-----5:R-:W-:Y:S01]  /*1b8f0*/  STS.64 [UR48], R2 ;  /* 0x00000002ff007988 */ /* 0x020fe20008000a30 */
[----:B-1----:R-:W-:-:S05]  /*1b900*/  LOP3.LUT R5, R5, 0xf0, RZ, 0xb8, !PT ;  /* 0x000000f005057812 */ /* 0x002fca00078eb8ff */
[----:B------:R1:W-:Y:S04]  /*1b910*/  STS [UR48+0x1c], R5 ;  /* 0x00001c05ff007988 */ /* 0x0003e80008000830 */
[----:B------:R-:W2:Y:S01]  /*1b920*/  LDS R9, [UR48+0x1c] ;  /* 0x00001c30ff097984 */ /* 0x000ea20008000800 */
[----:B-1----:R-:W-:-:S05]  /*1b930*/  VIADD R5, R13, 0xffffffff ;  /* 0xffffffff0d057836 */ /* 0x002fca0000000000 */
[----:B------:R-:W-:Y:S01]  /*1b940*/  STS.128 [UR48+0x20], R4 ;  /* 0x00002004ff007988 */ /* 0x000fe20008000c30 */
[----:B--2---:R-:W-:-:S05]  /*1b950*/  LOP3.LUT R9, R9, 0xf00, RZ, 0xb8, !PT ;  /* 0x00000f0009097812 */ /* 0x004fca00078eb8ff */
[----:B------:R-:W-:Y:S04]  /*1b960*/  STS.64 [UR48+0x18], R8 ;  /* 0x00001808ff007988 */ /* 0x000fe80008000a30 */
[----:B------:R-:W1:Y:S02]  /*1b970*/  LDS R14, [UR48+0x1c] ;  /* 0x00001c30ff0e7984 */ /* 0x000e640008000800 */
[----:B-1----:R-:W-:-:S05]  /*1b980*/  LOP3.LUT R0, R14, 0xf000, RZ, 0xb8, !PT ;  /* 0x0000f0000e007812 */ /* 0x002fca00078eb8ff */
[----:B------:R2:W-:Y:S02]  /*1b990*/  STS [UR48+0x1c], R0 ;  /* 0x00001c00ff007988 */ /* 0x0005e40008000830 */
.L_x_152:
[----:B------:R-:W-:Y:S05]  /*1b9a0*/  BSYNC B0 ;  /* 0x0000000000007941 */ /* 0x000fea0003800000 */
.L_x_151:
[----:B------:R-:W-:Y:S01]  /*1b9b0*/  NOP ;  /* 0x0000000000007918 */ /* 0x000fe20000000000 */
[----:B------:R3:W4:Y:S01]  /*1b9c0*/  LDS R5, [R15+UR48] ;  /* 0x000000300f057984 */ /* 0x0007220008000800 */
[----:B------:R-:W-:Y:S02]  /*1b9d0*/  ELECT P3, URZ, PT ;  /* 0x00000000003f782f */ /* 0x000fe40003860000 */
[----:B-1----:R-:W-:Y:S01]  /*1b9e0*/  IADD3 R2, P4, R15, UR36, RZ ;  /* 0x000000240f027c10 */ /* 0x002fe2000ff9e0ff */
[----:B------:R-:W-:Y:S03]  /*1b9f0*/  BSSY B0, `(.L_x_153) ;  /* 0x0000005000007945 */ /* 0x000fe60003800000 */
[----:B------:R-:W-:-:S07]  /*1ba00*/  IADD3.X R3, RZ, UR37, RZ, P4, !PT ;  /* 0x00000025ff037c10 */ /* 0x000fce000a7fe4ff */
[----:B---3--:R-:W-:Y:S05]  /*1ba10*/  @!P3 BRA `(.L_x_154) ;  /* 0x000000000008b947 */ /* 0x008fea0003800000 */
[----:B------:R0:W-:Y:S01]  /*1ba20*/  UTMACMDFLUSH ;  /* 0x00000000000079b7 */ /* 0x0001e20000000000 */
[----:B------:R-:W-:-:S04]  /*1ba30*/  DEPBAR.LE SB0, 0x0 ;  /* 0x000080000000791a */ /* 0x000fc80000000000 */
.L_x_154:
[----:B------:R-:W-:Y:S05]  /*1ba40*/  BSYNC B0 ;  /* 0x0000000000007941 */ /* 0x000fea0003800000 */
.L_x_153:
[----:B----4-:R3:W5:Y:S02]  /*1ba50*/  ATOMG.E.EXCH.STRONG.GPU PT, RZ, [R2], R5 ;  /* 0x0000000502ff73a8 */ /* 0x01076400041ee100 */
.L_x_150:
[----:B------:R-:W-:-:S04]  /*1ba60*/  DEPBAR.LE SB0, 0x0 ;  /* 0x000080000000791a */ /* 0x000fc80000000000 */
[----:B------:R-:W-:Y:S05]  /*1ba70*/  @!P0 BRA `(.L_x_155) ;  /* 0x0000000000048947 */ /* 0x000fea0003800000 */
[----:B------:R-:W-:Y:S01]  /*1ba80*/  BPT.TRAP 0x1 ;  /* 0x000000040000795c */ /* 0x000fe20000300000 */
.L_x_155:
[----:B--2---:R-:W-:Y:S01]  /*1ba90*/  IMAD.U32 R0, RZ, RZ, UR53 ;  /* 0x00000035ff007e24 */ /* 0x004fe2000f8e00ff */
[----:B-----5:R-:W-:Y:S01]  /*1baa0*/  SYNCS.ARRIVE.TRANS64.RED.A1T0 RZ, [UR10], RZ ;  /* 0x000000ffffff79a7 */ /* 0x020fe2000810040a */
[----:B---3--:R-:W-:Y:S02]  /*1bab0*/  SEL R5, RZ, 0x1, !P2 ;  /* 0x00000001ff057807 */ /* 0x008fe40005000000 */
[----:B------:R-:W-:Y:S01]  /*1bac0*/  LOP3.LUT R152, R152, 0x1, RZ, 0x3c, !PT ;  /* 0x0000000198987812 */ /* 0x000fe200078e3cff */
[----:B------:R2:W-:Y:S01]  /*1bad0*/  SYNCS.ARRIVE.TRANS64.A1T0 RZ, [R0+UR49], RZ ;  /* 0x000000ff00ff79a7 */ /* 0x0005e20008100031 */
[----:B------:R-:W-:Y:S05]  /*1bae0*/  @P1 BRA `(.L_x_156) ;  /* 0xfffffe7c00c01947 */ /* 0x000fea000383ffff */
[----:B------:R-:W-:Y:S05]  /*1baf0*/  EXIT ;  /* 0x000000000000794d */ /* 0x000fea0003800000 */
.L_x_23:
[----:B------:R-:W-:-:S08]  /*1bb00*/  NOP ;  /* 0x0000000000007918 */ /* 0x000fd00000000000 */
[----:B----45:R-:W1:-:S00]  /*1bb10*/  USETMAXREG.DEALLOC.CTAPOOL 0x28 ;  /* 0x00000028000079c8 */ /* 0x030e4000080e0500 */
[----:B------:R-:W-:-:S06]  /*1bb20*/  UISETP.NE.AND UP1, UPT, UR51, 0x3, UPT ;  /* 0x000000033300788c */ /* 0x000fcc000bf25270 */
[----:B------:R-:W-:-:S13]  /*1bb30*/  PLOP3.LUT P1, PT, PT, PT, UP1, 0x80, 0x0 ;  /* 0x000000000000781c */ /* 0x000fda0003f2f018 */
[----:B-1----:R-:W-:Y:S05]  /*1bb40*/  @!P1 BRA `(.L_x_157) ;  /* 0x0000004000849947 */ /* 0x002fea0003800000 */
[----:B------:R-:W-:-:S13]  /*1bb50*/  ISETP.NE.AND P0, PT, RZ, UR51, PT ;  /* 0x00000033ff007c0c */ /* 0x000fda000bf05270 */
[----:B------:R-:W-:Y:S05]  /*1bb60*/  @!P0 BRA `(.L_x_158) ;  /* 0x0000002400ac8947 */ /* 0x000fea0003800000 */
[----:B------:R-:W-:-:S06]  /*1bb70*/  UISETP.NE.AND UP0, UPT, UR51, 0x2, UPT ;  /* 0x000000023300788c */ /* 0x000fcc000bf05270 */
[----:B------:R-:W-:-:S13]  /*1bb80*/  PLOP3.LUT P0, PT, PT, PT, UP0, 0x80, 0x0 ;  /* 0x000000000000781c */ /* 0x000fda0003f0f008 */
[----:B--2---:R-:W-:Y:S05]  /*1bb90*/  @P0 EXIT ;  /* 0x000000000000094d */ /* 0x004fea0003800000 */
[----:B------:R-:W1:Y:S01]  /*1bba0*/  S2UR UR4, SR_CTAID.Y ;  /* 0x00000000000479c3 */ /* 0x000e620000002600 */
[----:B------:R-:W-:Y:S01]  /*1bbb0*/  ELECT P0, URZ, PT ;  /* 0x00000000003f782f */ /* 0x000fe20003800000 */
[----:B------:R-:W-:Y:S01]  /*1bbc0*/  BSSY B0, `(.L_x_159) ;  /* 0x0000023000007945 */ /* 0x000fe20003800000 */
[----:B-1----:R-:W-:-:S11]  /*1bbd0*/  UIMAD UR4, UR4, UR60, UR56 ;  /* 0x0000003c040472a4 */ /* 0x002fd6000f8e0238 */
[----:B------:R-:W-:Y:S05]  /*1bbe0*/  @!P0 BRA `(.L_x_160) ;  /* 0x0000000000808947 */ /* 0x000fea0003800000 */
[----:B------:R-:W-:Y:S01]  /*1bbf0*/  STL.64 [R1+0x210], R18 ;  /* 0x0002101201007387 */ /* 0x000fe20000100a00 */
[----:B------:R-:W1:Y:S01]  /*1bc00*/  LDC.64 R14, c[0x0][0x628] ;  /* 0x00018a00ff0e7b82 */ /* 0x000e620000000a00 */
[----:B------:R-:W-:Y:S02]  /*1bc10*/  UMOV UR5, 0x400 ;  /* 0x0000040000057882 */ /* 0x000fe40000000000 */
[----:B------:R2:W-:Y:S01]  /*1bc20*/  STL.64 [R1+0x208], R16 ;  /* 0x0002081001007387 */ /* 0x0005e20000100a00 */
[----:B------:R-:W-:-:S03]  /*1bc30*/  ULEA UR5, UR58, UR5, 0x18 ;  /* 0x000000053a057291 */ /* 0x000fc6000f8ec03f */
[----:B------:R3:W-:Y:S01]  /*1bc40*/  STL [R1+0x200], R13 ;  /* 0x0002000d01007387 */ /* 0x0007e20000100800 */
[----:B------:R-:W4:Y:S08]  /*1bc50*/  LDC.64 R4, c[0x0][0x600] ;  /* 0x00018000ff047b82 */ /* 0x000f300000000a00 */
[----:B--2---:R-:W2:Y:S08]  /*1bc60*/  LDC.64 R16, c[0x0][0x610] ;  /* 0x00018400ff107b82 */ /* 0x004eb00000000a00 */
[----:B------:R-:W2:Y:S08]  /*1bc70*/  LDC.64 R18, c[0x0][0x618] ;  /* 0x00018600ff127b82 */ /* 0x000eb00000000a00 */
[----:B---3--:R-:W1:Y:S08]  /*1bc80*/  LDC.64 R12, c[0x0][0x620] ;  /* 0x00018800ff0c7b82 */ /* 0x008e700000000a00 */
[----:B------:R-:W4:Y:S01]  /*1bc90*/  LDC.64 R6, c[0x0][0x608] ;  /* 0x00018200ff067b82 */ /* 0x000f220000000a00 */
[----:B--2---:R2:W-:Y:S07]  /*1bca0*/  STS.128 [UR5+0x34710], R16 ;  /* 0x03471010ff007988 */ /* 0x0045ee0008000c05 */
[----:B------:R-:W3:Y:S01]  /*1bcb0*/  LDC.64 R32, c[0x0][0x630] ;  /* 0x00018c00ff207b82 */ /* 0x000ee20000000a00 */
[----:B-1----:R1:W-:Y:S07]  /*1bcc0*/  STS.128 [UR5+0x34720], R12 ;  /* 0x0347200cff007988 */ /* 0x0023ee0008000c05 */
[----:B------:R-:W3:Y:S01]  /*1bcd0*/  LDC.64 R34, c[0x0][0x638] ;  /* 0x00018e00ff227b82 */ /* 0x000ee20000000a00 */
[----:B--2---:R2:W5:Y:S07]  /*1bce0*/  LDL.LU.64 R18, [R1+0x210] ;  /* 0x0002100001127983 */ /* 0x00456e0000300a00 */
[----:B------:R-:W2:Y:S01]  /*1bcf0*/  LDC.64 R28, c[0x0][0x640] ;  /* 0x00019000ff1c7b82 */ /* 0x000ea20000000a00 */
[----:B------:R2:W5:Y:S04]  /*1bd00*/  LDL.LU.64 R16, [R1+0x208] ;  /* 0x0002080001107983 */ /* 0x0005680000300a00 */
[----:B-1----:R1:W5:Y:S03]  /*1bd10*/  LDL.LU R13, [R1+0x200] ;  /* 0x00020000010d7983 */ /* 0x0023660000300800 */
[----:B------:R-:W2:Y:S01]  /*1bd20*/  LDC.64 R30, c[0x0][0x648] ;  /* 0x00019200ff1e7b82 */ /* 0x000ea20000000a00 */
[----:B----4-:R4:W-:Y:S07]  /*1bd30*/  STS.128 [UR5+0x34700], R4 ;  /* 0x03470004ff007988 */ /* 0x0109ee0008000c05 */
[----:B------:R-:W1:Y:S08]  /*1bd40*/  LDC.64 R24, c[0x0][0x650] ;  /* 0x00019400ff187b82 */ /* 0x000e700000000a00 */
[----:B------:R-:W1:Y:S08]  /*1bd50*/  LDC.64 R26, c[0x0][0x658] ;  /* 0x00019600ff1a7b82 */ /* 0x000e700000000a00 */
[----:B------:R-:W1:Y:S08]  /*1bd60*/  LDC.64 R8, c[0x0][0x660] ;  /* 0x00019800ff087b82 */ /* 0x000e700000000a00 */
[----:B------:R-:W1:Y:S08]  /*1bd70*/  LDC.64 R10, c[0x0][0x668] ;  /* 0x00019a00ff0a7b82 */ /* 0x000e700000000a00 */
[----:B----4-:R-:W4:Y:S08]  /*1bd80*/  LDC.64 R4, c[0x0][0x670] ;  /* 0x00019c00ff047b82 */ /* 0x010f300000000a00 */
[----:B------:R-:W4:Y:S01]  /*1bd90*/  LDC.64 R6, c[0x0][0x678] ;  /* 0x00019e00ff067b82 */ /* 0x000f220000000a00 */
[----:B---3--:R3:W-:Y:S04]  /*1bda0*/  STS.128 [UR5+0x34730], R32 ;  /* 0x03473020ff007988 */ /* 0x0087e80008000c05 */
[----:B--2---:R3:W-:Y:S04]  /*1bdb0*/  STS.128 [UR5+0x34740], R28 ;  /* 0x0347401cff007988 */ /* 0x0047e80008000c05 */
[----:B-1----:R3:W-:Y:S04]  /*1bdc0*/  STS.128 [UR5+0x34750], R24 ;  /* 0x03475018ff007988 */ /* 0x0027e80008000c05 */
[----:B------:R3:W-:Y:S04]  /*1bdd0*/  STS.128 [UR5+0x34760], R8 ;  /* 0x03476008ff007988 */ /* 0x0007e80008000c05 */
[----:B----4-:R3:W-:Y:S02]  /*1bde0*/  STS.128 [UR5+0x34770], R4 ;  /* 0x03477004ff007988 */ /* 0x0107e40008000c05 */
.L_x_160:
[----:B------:R-:W-:Y:S05]  /*1bdf0*/  BSYNC B0 ;  /* 0x0000000000007941 */ /* 0x000fea0003800000 */
.L_x_159:
[----:B------:R-:W-:Y:S01]  /*1be00*/  ELECT P0, URZ, PT ;  /* 0x00000000003f782f */ /* 0x000fe20003800000 */
[----:B------:R-:W-:Y:S01]  /*1be10*/  NOP ;  /* 0x0000000000007918 */ /* 0x000fe20000000000 */
[----:B------:R-:W-:Y:S01]  /*1be20*/  ULDC UR5, c[0x0][0x884] ;  /* 0x0002210000057ab9 */ /* 0x000fe20000000800 */
[----:B------:R-:W-:Y:S01]  /*1be30*/  ULDC.64 UR8, c[0x0][0x800] ;  /* 0x0002000000087ab9 */ /* 0x000fe20000000a00 */
[----:B------:R-:W-:Y:S01]  /*1be40*/  ULEA UR4, UR5, UR4, 0x1 ;  /* 0x0000000405047291 */ /* 0x000fe2000f8e083f */
[----:B------:R-:W-:Y:S03]  /*1be50*/  BSSY B0, `(.L_x_161) ;  /* 0x0000033000007945 */ /* 0x000fe60003800000 */
[----:B------:R-:W-:-:S05]  /*1be60*/  UIMAD.WIDE UR8, UR4, 0x80, UR8 ;  /* 0x00000080040878a5 */ /* 0x000fca000f8e0208 */
[----:B------:R-:W-:Y:S07]  /*1be70*/  @!P0 BRA `(.L_x_162) ;  /* 0x0000000000c08947 */ /* 0x000fee0003800000 */
[----:B------:R-:W-:Y:S01]  /*1be80*/  ULDC.64 UR4, c[0x0][0x808] ;  /* 0x0002020000047ab9 */ /* 0x000fe20000000a00 */
[----:B------:R-:W-:Y:S01]  /*1be90*/  ULDC.64 UR6, c[0x0][0x810] ;  /* 0x0002040000067ab9 */ /* 0x000fe20000000a00 */
[----:B------:R-:W-:Y:S02]  /*1bea0*/  ISETP.NE.U32.AND P0, PT, RZ, UR4, PT ;  /* 0x00000004ff007c0c */ /* 0x000fe4000bf05070 */
[----:B------:R-:W-:Y:S02]  /*1beb0*/  ISETP.NE.U32.AND P1, PT, RZ, UR6, PT ;  /* 0x00000006ff007c0c */ /* 0x000fe4000bf25070 */
[----:B------:R-:W-:Y:S02]  /*1bec0*/  ISETP.NE.AND.EX P0, PT, RZ, UR5, PT, P0 ;  /* 0x00000005ff007c0c */ /* 0x000fe4000bf05300 */
[----:B------:R-:W-:-:S11]  /*1bed0*/  ISETP.NE.AND.EX P1, PT, RZ, UR7, PT, P1 ;  /* 0x00000007ff007c0c */ /* 0x000fd6000bf25310 */
[----:B------:R-:W-:Y:S05]  /*1bee0*/  @!P0 BRA `(.L_x_163) ;  /* 0x0000000000188947 */ /* 0x000fea0003800000 */
[----:B------:R-:W1:Y:S02]  /*1bef0*/  LDC.64 R2, c[0x0][0x808] ;  /* 0x00020200ff027b82 */ /* 0x000e640000000a00 */
[----:B-1---5:R-:W-:-:S06]  /*1bf00*/  IMAD.WIDE R2, R18, 0x8, R2 ;  /* 0x0000000812027825 */ /* 0x022fcc00078e0202 */
[----:B------:R-:W2:Y:S01]  /*1bf10*/  LDG.E.64 R2, desc[UR38][R2.64] ;  /* 0x0000002602027981 */ /* 0x000ea2000c1e1b00 */
[----:B------:R-:W-:Y:S02]  /*1bf20*/  UMOV UR4, 0x400 ;  /* 0x0000040000047882 */ /* 0x000fe40000000000 */
[----:B------:R-:W-:-:S09]  /*1bf30*/  ULEA UR4, UR58, UR4, 0x18 ;  /* 0x000000043a047291 */ /* 0x000fd2000f8ec03f */
[----:B--2---:R1:W-:Y:S03]  /*1bf40*/  STS.64 [UR4+0x34700], R2 ;  /* 0x03470002ff007988 */ /* 0x0043e60008000a04 */
.L_x_163:
[----:B------:R-:W-:Y:S05]  /*1bf50*/  @!P1 BRA `(.L_x_162) ;  /* 0x0000000000889947 */ /* 0x000fea0003800000 */
[----:B-1----:R-:W1:Y:S02]  /*1bf60*/  LDC.64 R2, c[0x0][0x810] ;  /* 0x00020400ff027b82 */ /* 0x002e640000000a00 */
[----:B-1---5:R-:W-:-:S06]  /*1bf70*/  IMAD.WIDE R2, R18, 0x8, R2 ;  /* 0x0000000812027825 */ /* 0x022fcc00078e0202 */
[----:B------:R-:W2:Y:S01]  /*1bf80*/  LDG.E.64 R2, desc[UR38][R2.64] ;  /* 0x0000002602027981 */ /* 0x000ea2000c1e1b00 */
[----:B------:R-:W-:Y:S01]  /*1bf90*/  UMOV UR4, 0x400 ;  /* 0x0000040000047882 */ /* 0x000fe20000000000 */
[----:B---3--:R-:W-:Y:S01]  /*1bfa0*/  IADD3 R4, R13, -0x1, RZ ;  /* 0xffffffff0d047810 */ /* 0x008fe20007ffe0ff */
[----:B------:R-:W-:-:S04]  /*1bfb0*/  ULEA UR4, UR58, UR4, 0x18 ;  /* 0x000000043a047291 */ /* 0x000fc8000f8ec03f */
[----:B------:R-:W-:-:S05]  /*1bfc0*/  UIADD3 UR5, UR4, 0x34700, URZ ;  /* 0x0003470004057890 */ /* 0x000fca000fffe03f */
[----:B------:R-:W1:Y:S01]  /*1bfd0*/  LDS R0, [UR4+0x3471c] ;  /* 0x03471c04ff007984 */ /* 0x000e620008000800 */
[----:B------:R-:W-:-:S03]  /*1bfe0*/  MOV R8, UR5 ;  /* 0x0000000500087c02 */ /* 0x000fc60008000f00 */
[----:B------:R-:W-:Y:S01]  /*1bff0*/  STS [UR4+0x34730], RZ ;  /* 0x034730ffff007988 */ /* 0x000fe20008000804 */
[----:B------:R-:W-:-:S05]  /*1c000*/  SHF.R.U64 R8, R8, 0x4, RZ ;  /* 0x0000000408087819 */ /* 0x000fca00000012ff */
        /* <DEDUP_REMOVED lines=8> */
[----:B-1----:R-:W-:Y:S01]  /*1c090*/  LOP3.LUT R0, R0, 0xf, R5, 0xb8, !PT ;  /* 0x0000000f00007812 */ /* 0x002fe200078eb805 */
[----:B------:R-:W-:Y:S02]  /*1c0a0*/  VIADD R5, R19, 0xffffffff ;  /* 0xffffffff13057836 */ /* 0x000fe40000000000 */
[----:B------:R-:W-:Y:S04]  /*1c0b0*/  STS [UR4+0x3470c], R2 ;  /* 0x03470c02ff007988 */ /* 0x000fe80008000804 */
[----:B------:R-:W-:Y:S04]  /*1c0c0*/  STS [UR4+0x3471c], R0 ;  /* 0x03471c00ff007988 */ /* 0x000fe80008000804 */
[----:B------:R-:W1:Y:S02]  /*1c0d0*/  LDS R6, [UR4+0x3471c] ;  /* 0x03471c04ff067984 */ /* 0x000e640008000800 */
[----:B-1----:R-:W-:-:S05]  /*1c0e0*/  LOP3.LUT R6, R6, 0xf0, RZ, 0xb8, !PT ;  /* 0x000000f006067812 */ /* 0x002fca00078eb8ff */
[----:B------:R1:W-:Y:S04]  /*1c0f0*/  STS [UR4+0x3471c], R6 ;  /* 0x03471c06ff007988 */ /* 0x0003e80008000804 */
[----:B------:R-:W2:Y:S01]  /*1c100*/  LDS R9, [UR4+0x3471c] ;  /* 0x03471c04ff097984 */ /* 0x000ea20008000800 */
[----:B-1----:R-:W-:-:S05]  /*1c110*/  CS2R R6, SRZ ;  /* 0x0000000000067805 */ /* 0x002fca000001ff00 */
[----:B------:R-:W-:Y:S01]  /*1c120*/  STS.128 [UR4+0x34720], R4 ;  /* 0x03472004ff007988 */ /* 0x000fe20008000c04 */
[----:B--2---:R-:W-:-:S05]  /*1c130*/  LOP3.LUT R9, R9, 0xf00, RZ, 0xb8, !PT ;  /* 0x00000f0009097812 */ /* 0x004fca00078eb8ff */
[----:B------:R-:W-:Y:S04]  /*1c140*/  STS.64 [UR4+0x34718], R8 ;  /* 0x03471808ff007988 */ /* 0x000fe80008000a04 */
[----:B------:R-:W1:Y:S02]  /*1c150*/  LDS R3, [UR4+0x3471c] ;  /* 0x03471c04ff037984 */ /* 0x000e640008000800 */
[----:B-1----:R-:W-:-:S05]  /*1c160*/  LOP3.LUT R0, R3, 0xf000, RZ, 0xb8, !PT ;  /* 0x0000f00003007812 */ /* 0x002fca00078eb8ff */
[----:B------:R2:W-:Y:S02]  /*1c170*/  STS [UR4+0x3471c], R0 ;  /* 0x03471c00ff007988 */ /* 0x0005e40008000804 */
.L_x_162:
[----:B------:R-:W-:Y:S05]  /*1c180*/  BSYNC B0 ;  /* 0x0000000000007941 */ /* 0x000fea0003800000 */
.L_x_161:
[----:B--2---:R-:W2:Y:S01]  /*1c190*/  S2R R0, SR_LANEID ;  /* 0x0000000000007919 */ /* 0x004ea20000000000 */
[----:B------:R-:W-:Y:S01]  /*1c1a0*/  ELECT P0, URZ, PT ;  /* 0x00000000003f782f */ /* 0x000fe20003800000 */
[----:B------:R-:W-:Y:S01]  /*1c1b0*/  NOP ;  /* 0x0000000000007918 */ /* 0x000fe20000000000 */
[----:B------:R-:W-:Y:S11]  /*1c1c0*/  BSSY B0, `(.L_x_164) ;  /* 0x0000004000007945 */ /* 0x000ff60003800000 */
[----:B------:R-:W-:Y:S05]  /*1c1d0*/  @!P0 BRA `(.L_x_165) ;  /* 0x0000000000088947 */ /* 0x000fea0003800000 */
[----:B------:R0:W-:Y:S01]  /*1c1e0*/  UTMACMDFLUSH ;  /* 0x00000000000079b7 */ /* 0x0001e20000000000 */
[----:B------:R-:W-:-:S04]  /*1c1f0*/  DEPBAR.LE SB0, 0x0 ;  /* 0x000080000000791a */ /* 0x000fc80000000000 */
.L_x_165:
[----:B------:R-:W-:Y:S05]  /*1c200*/  BSYNC B0 ;  /* 0x0000000000007941 */ /* 0x000fea0003800000 */
.L_x_164:
[----:B------:R-:W-:Y:S01]  /*1c210*/  UMOV UR6, 0x400 ;  /* 0x0000040000067882 */ /* 0x000fe20000000000 */
[----:B--23--:R-:W-:Y:S01]  /*1c220*/  SHF.L.U32 R4, R0, 0x2, RZ ;  /* 0x0000000200047819 */ /* 0x00cfe200000006ff */
[----:B------:R-:W-:-:S03]  /*1c230*/  ULEA UR6, UR58, UR6, 0x18 ;  /* 0x000000063a067291 */ /* 0x000fc6000f8ec03f */
[----:B-1----:R-:W-:Y:S01]  /*1c240*/  IADD3 R2, P0, R4, UR8, RZ ;  /* 0x0000000804027c10 */ /* 0x002fe2000ff1e0ff */
[----:B------:R-:W-:Y:S01]  /*1c250*/  UIADD3 UR5, UR6, 0x34700, URZ ;  /* 0x0003470006057890 */ /* 0x000fe2000fffe03f */
[----:B------:R-:W-:-:S03]  /*1c260*/  MOV R0, RZ ;  /* 0x000000ff00007202 */ /* 0x000fc60000000f00 */
[----:B------:R-:W-:-:S05]  /*1c270*/  IMAD.X R3, RZ, RZ, UR9, P0 ;  /* 0x00000009ff037e24 */ /* 0x000fca00080e06ff */
[----:B------:R-:W1:Y:S01]  /*1c280*/  LDS R5, [R4+UR5] ;  /* 0x0000000504057984 */ /* 0x000e620008000800 */
[----:B------:R-:W-:-:S03]  /*1c290*/  SHF.L.U32 R0, R0, 0x1f, RZ ;  /* 0x0000001f00007819 */ /* 0x000fc600000006ff */
[----:B-1----:R1:W2:Y:S02]  /*1c2a0*/  ATOMG.E.EXCH.STRONG.GPU PT, RZ, [R2], R5 ;  /* 0x0000000502ff73a8 */ /* 0x0022a400041ee100 */
[----:B--2---:R-:W2:Y:S01]  /*1c2b0*/  SYNCS.PHASECHK.TRANS64.TRYWAIT P0, [UR6+0x344e8], R0 ;  /* 0x0344e800ff0075a7 */ /* 0x004ea20008000146 */
[----:B------:R-:W-:Y:S02]  /*1c2c0*/  ULOP3.LUT UR4, UR59, 0x1, URZ, 0xfc, !UPT ;  /* 0x000000013b047892 */ /* 0x000fe4000f8efc3f */
[----:B------:R-:W-:Y:S01]  /*1c2d0*/  ULOP3.LUT UR36, UR61, 0x2, URZ, 0xfc, !UPT ;  /* 0x000000023d247892 */ /* 0x000fe2000f8efc3f */
[----:B-12---:R-:W-:Y:S11]  /*1c2e0*/  @!P0 BRA `(.L_x_166) ;  /* 0x0000006400b08947 */ /* 0x006ff60003800000 */
.L_x_379:
[----:B------:R-:W-:Y:S01]  /*1c2f0*/  IMAD.MOV.U32 R2, RZ, RZ, 0x1 ;  /* 0x00000001ff027424 */ /* 0x000fe200078e00ff */
[----:B-1----:R-:W-:Y:S01]  /*1c300*/  MOV R0, RZ ;  /* 0x000000ff00007202 */ /* 0x002fe20000000f00 */
[----:B------:R-:W-:Y:S01]  /*1c310*/  ULDC UR37, c[0x0][0x598] ;  /* 0x0001660000257ab9 */ /* 0x000fe20000000800 */
[----:B------:R-:W-:Y:S01]  /*1c320*/  ULDC UR40, c[0x0][0x580] ;  /* 0x0001600000287ab9 */ /* 0x000fe20000000800 */
[----:B------:R-:W-:Y:S01]  /*1c330*/  ULDC.64 UR10, c[0x0][0x590] ;  /* 0x00016400000a7ab9 */ /* 0x000fe20000000a00 */
[----:B------:R-:W-:-:S05]  /*1c340*/  ULDC.64 UR12, c[0x0][0x588] ;  /* 0x00016200000c7ab9 */ /* 0x000fca0000000a00 */
.L_x_275:
[----:B------:R-:W-:-:S06]  /*1c350*/  UISETP.NE.AND UP0, UPT, UR4, 0x3, UPT ;  /* 0x000000030400788c */ /* 0x000fcc000bf05270 */
[----:B------:R-:W-:-:S13]  /*1c360*/  PLOP3.LUT P1, PT, PT, PT, UP0, 0x80, 0x0 ;  /* 0x000000000000781c */ /* 0x000fda0003f2f008 */
[----:B-----5:R-:W-:Y:S05]  /*1c370*/  @!P1 BRA `(.L_x_167) ;  /* 0x0000000000049947 */ /* 0x020fea0003800000 */
[----:B------:R-:W-:Y:S01]  /*1c380*/  BPT.TRAP 0x1 ;  /* 0x000000040000795c */ /* 0x000fe20000300000 */
.L_x_167:
[----:B------:R-:W-:Y:S02]  /*1c390*/  R2UR UR7, R22 ;  /* 0x00000000160772ca */ /* 0x000fe400000e0000 */
[----:B------:R-:W-:Y:S02]  /*1c3a0*/  SHF.L.U32 R3, R0, 0x1f, RZ ;  /* 0x0000001f00037819 */ /* 0x000fe400000006ff */
[----:B------:R-:W-:-:S09]  /*1c3b0*/  LEA R4, R22, UR6, 0x4 ;  /* 0x0000000616047c11 */ /* 0x000fd2000f8e20ff */
[----:B------:R-:W-:-:S09]  /*1c3c0*/  ULEA UR7, UR7, UR6, 0x3 ;  /* 0x0000000607077291 */ /* 0x000fd2000f8e183f */
[----:B------:R-:W1:Y:S02]  /*1c3d0*/  SYNCS.PHASECHK.TRANS64.TRYWAIT P0, [UR7+0x34400], R3 ;  /* 0x03440003ff0075a7 */ /* 0x000e640008000147 */
[----:B-1----:R-:W-:Y:S05]  /*1c3e0*/  @!P0 BRA `(.L_x_168) ;  /* 0x0000006400888947 */ /* 0x002fea0003800000 */
.L_x_380:
[----:B-1----:R-:W1:Y:S01]  /*1c3f0*/  LDS.128 R4, [R4+0x34510] ;  /* 0x0345100004047984 */ /* 0x002e620000000c00 */
[----:B------:R-:W-:Y:S01]  /*1c400*/  @!PT LDS RZ, [RZ] ;  /* 0x00000000fffff984 */ /* 0x000fe20000000800 */
[----:B------:R-:W-:Y:S01]  /*1c410*/  @!PT LDS RZ, [RZ] ;  /* 0x00000000fffff984 */ /* 0x000fe20000000800 */
[----:B------:R-:W-:Y:S01]  /*1c420*/  @!PT LDS RZ, [RZ] ;  /* 0x00000000fffff984 */ /* 0x000fe20000000800 */
[----:B------:R-:W-:Y:S01]  /*1c430*/  @!PT LDS RZ, [RZ] ;  /* 0x00000000fffff984 */ /* 0x000fe20000000800 */
[----:B------:R2:W-:Y:S06]  /*1c440*/  MEMBAR.ALL.CTA ;  /* 0x0000000000007992 */ /* 0x0005ec0000008000 */
[----:B--2---:R-:W2:Y:S01]  /*1c450*/  FENCE.VIEW.ASYNC.S ;  /* 0x00000000000073c6 */ /* 0x004ea20000000000 */
[----:B------:R-:W-:Y:S05]  /*1c460*/  @!P1 BRA `(.L_x_169) ;  /* 0x0000000000049947 */ /* 0x000fea0003800000 */
[----:B------:R-:W-:Y:S01]  /*1c470*/  BPT.TRAP 0x1 ;  /* 0x000000040000795c */ /* 0x000fe20000300000 */
.L_x_169:
[----:B------:R-:W-:Y:S01]  /*1c480*/  UIADD3 UR7, UR7, 0x34440, URZ ;  /* 0x0003444007077890 */ /* 0x000fe2000fffe03f */
[----:B-----5:R-:W-:Y:S02]  /*1c490*/  R2UR UR18, R16 ;  /* 0x00000000101272ca */ /* 0x020fe400000e0000 */
[----:B------:R-:W-:Y:S01]  /*1c4a0*/  R2UR UR19, R17 ;  /* 0x00000000111372ca */ /* 0x000fe200000e0000 */
[----:B------:R-:W-:Y:S01]  /*1c4b0*/  UPRMT UR7, UR58, 0x654, UR7 ;  /* 0x000006543a077896 */ /* 0x000fe20008000007 */
[----:B------:R-:W-:Y:S02]  /*1c4c0*/  LOP3.LUT P1, RZ, R2, 0xff, RZ, 0xc0, !PT ;  /* 0x000000ff02ff7812 */ /* 0x000fe4000782c0ff */
[----:B------:R-:W-:-:S04]  /*1c4d0*/  ISETP.NE.U32.AND P0, PT, RZ, UR10, PT ;  /* 0x0000000aff007c0c */ /* 0x000fc8000bf05070 */
[----:B------:R-:W-:Y:S02]  /*1c4e0*/  ISETP.NE.AND.EX P0, PT, RZ, UR11, PT, P0 ;  /* 0x0000000bff007c0c */ /* 0x000fe4000bf05300 */
[----:B--2---:R-:W-:Y:S01]  /*1c4f0*/  SYNCS.ARRIVE.TRANS64.RED.A1T0 RZ, [UR7], RZ ;  /* 0x000000ffffff79a7 */ /* 0x004fe20008100407 */
[----:B------:R-:W-:Y:S02]  /*1c500*/  USHF.L.U32 UR18, UR18, 0x7, URZ ;  /* 0x0000000712127899 */ /* 0x000fe4000800063f */
[----:B------:R-:W-:Y:S02]  /*1c510*/  USHF.L.U32 UR19, UR19, 0x8, URZ ;  /* 0x0000000813137899 */ /* 0x000fe4000800063f */
[----:B------:R-:W-:Y:S10]  /*1c520*/  @!P1 BRA `(.L_x_170) ;  /* 0x00000000000c9947 */ /* 0x000ff40003800000 */
[----:B------:R-:W-:-:S04]  /*1c530*/  DEPBAR {5,4,3,2,1,0} ;  /* 0x0000003f0000791a */ /* 0x000fc80000000000 */
[----:B------:R2:W-:Y:S02]  /*1c540*/  UTMACCTL.IV [UR8] ;  /* 0x00000000080079b9 */ /* 0x0005e40008000000 */
[----:B--2---:R-:W-:Y:S01]  /*1c550*/  NOP ;  /* 0x0000000000007918 */ /* 0x004fe20000000000 */
.L_x_170:
[----:B------:R-:W-:Y:S05]  /*1c560*/  @!P0 BRA `(.L_x_171) ;  /* 0x0000000000188947 */ /* 0x000fea0003800000 */
[----:B------:R-:W2:Y:S02]  /*1c570*/  LDC.64 R2, c[0x0][0x590] ;  /* 0x00016400ff027b82 */ /* 0x000ea40000000a00 */
[----:B--2---:R-:W-:-:S06]  /*1c580*/  IMAD.WIDE R2, R18, 0x8, R2 ;  /* 0x0000000812027825 */ /* 0x004fcc00078e0202 */
[----:B------:R-:W2:Y:S04]  /*1c590*/  LDG.E.64 R2, desc[UR38][R2.64] ;  /* 0x0000002602027981 */ /* 0x000ea8000c1e1b00 */
[----:B--2---:R-:W2:Y:S02]  /*1c5a0*/  LD.E R8, desc[UR38][R2.64] ;  /* 0x0000002602087980 */ /* 0x004ea4000c101900 */
[----:B--2---:R-:W-:Y:S01]  /*1c5b0*/  FSETP.NEU.AND P0, PT, R8, RZ, PT ;  /* 0x000000ff0800720b */ /* 0x004fe20003f0d000 */
[----:B------:R-:W-:-:S12]  /*1c5c0*/  BRA `(.L_x_172) ;  /* 0x0000000000247947 */ /* 0x000fd80003800000 */
.L_x_171:
[----:B------:R-:W-:Y:S02]  /*1c5d0*/  ISETP.NE.U32.AND P1, PT, RZ, UR12, PT ;  /* 0x0000000cff007c0c */ /* 0x000fe4000bf25070 */
[----:B------:R-:W-:Y:S02]  /*1c5e0*/  FSETP.NEU.AND P0, PT, RZ, UR40, PT ;  /* 0x00000028ff007c0b */ /* 0x000fe4000bf0d000 */
[----:B------:R-:W-:-:S13]  /*1c5f0*/  ISETP.NE.AND.EX P1, PT, RZ, UR13, PT, P1 ;  /* 0x0000000dff007c0c */ /* 0x000fda000bf25310 */
[----:B------:R-:W-:Y:S05]  /*1c600*/  @!P1 BRA `(.L_x_172) ;  /* 0x0000000000149947 */ /* 0x000fea0003800000 */
[----:B------:R-:W2:Y:S01]  /*1c610*/  LDC.64 R2, c[0x0][0x588] ;  /* 0x00016200ff027b82 */ /* 0x000ea20000000a00 */
[----:B------:R-:W-:-:S04]  /*1c620*/  IMAD R9, R18, UR37, RZ ;  /* 0x0000002512097c24 */ /* 0x000fc8000f8e02ff */
[----:B--2---:R-:W-:-:S06]  /*1c630*/  IMAD.WIDE R2, R9, 0x4, R2 ;  /* 0x0000000409027825 */ /* 0x004fcc00078e0202 */
[----:B------:R-:W2:Y:S02]  /*1c640*/  LDG.E R2, desc[UR38][R2.64] ;  /* 0x0000002602027981 */ /* 0x000ea4000c1e1900 */
[----:B--2---:R-:W-:-:S13]  /*1c650*/  FSETP.NEU.AND P0, PT, R2, RZ, PT ;  /* 0x000000ff0200720b */ /* 0x004fda0003f0d000 */
.L_x_172:
[----:B------:R-:W-:Y:S01]  /*1c660*/  UISETP.NE.AND UP0, UPT, UR36, 0x3, UPT ;  /* 0x000000032400788c */ /* 0x000fe2000bf05270 */
[----:B------:R-:W-:-:S05]  /*1c670*/  ELECT P1, URZ, PT ;  /* 0x00000000003f782f */ /* 0x000fca0003820000 */
[----:B------:R-:W-:Y:S02]  /*1c680*/  PLOP3.LUT P2, PT, PT, PT, UP0, 0x80, 0x0 ;  /* 0x000000000000781c */ /* 0x000fe40003f4f008 */
[----:B------:R-:W-:-:S11]  /*1c690*/  PLOP3.LUT P0, PT, P0, P1, PT, 0x2a, 0x0 ;  /* 0x000000000000781c */ /* 0x000fd60000702572 */
[----:B------:R-:W-:Y:S05]  /*1c6a0*/  @!P2 BRA `(.L_x_173) ;  /* 0x000000000004a947 */ /* 0x000fea0003800000 */
[----:B------:R-:W-:Y:S01]  /*1c6b0*/  BPT.TRAP 0x1 ;  /* 0x000000040000795c */ /* 0x000fe20000300000 */
.L_x_173:
[----:B------:R-:W-:-:S05]  /*1c6c0*/  IMAD.MOV.U32 R8, RZ, RZ, 0x1 ;  /* 0x00000001ff087424 */ /* 0x000fca00078e00ff */
[----:B------:R-:W-:-:S04]  /*1c6d0*/  SHF.L.U32 R8, R8, 0x1f, RZ ;  /* 0x0000001f08087819 */ /* 0x000fc800000006ff */
[----:B------:R-:W2:Y:S02]  /*1c6e0*/  SYNCS.PHASECHK.TRANS64.TRYWAIT P1, [UR6+0x344c0], R8 ;  /* 0x0344c008ff0075a7 */ /* 0x000ea40008020146 */
[----:B--2---:R-:W-:Y:S05]  /*1c6f0*/  @!P1 BRA `(.L_x_174) ;  /* 0x0000006000dc9947 */ /* 0x004fea0003800000 */
.L_x_381:
[----:B------:R-:W-:Y:S04]  /*1c700*/  BSSY B0, `(.L_x_175) ;  /* 0x000000b000007945 */ /* 0x000fe80003800000 */
[----:B------:R-:W-:Y:S05]  /*1c710*/  @P0 BRA `(.L_x_176) ;  /* 0x0000000000240947 */ /* 0x000fea0003800000 */
[----:B------:R-:W-:Y:S02]  /*1c720*/  UIADD3 UR16, UR6, 0x30000, URZ ;  /* 0x0003000006107890 */ /* 0x000fe4000fffe03f */
[----:B------:R-:W-:Y:S01]  /*1c730*/  UIADD3 UR17, UR6, 0x344a0, URZ ;  /* 0x000344a006117890 */ /* 0x000fe2000fffe03f */
[----:B------:R-:W-:Y:S01]  /*1c740*/  UMOV UR14, 0x0 ;  /* 0x00000000000e7882 */ /* 0x000fe20000000000 */
[----:B------:R-:W-:-:S07]  /*1c750*/  UMOV UR15, 0x10000000 ;  /* 0x10000000000f7882 */ /* 0x000fce0000000000 */
[----:B------:R3:W-:Y:S02]  /*1c760*/  UTMALDG.2D [UR16], [UR8], desc[UR14] ;  /* 0x00000e10080075b4 */ /* 0x0007e40008009000 */
[----:B---3--:R-:W-:Y:S05]  /*1c770*/  @!P2 BRA `(.L_x_177) ;  /* 0x000000000004a947 */ /* 0x008fea0003800000 */
[----:B------:R-:W-:Y:S01]  /*1c780*/  BPT.TRAP 0x1 ;  /* 0x000000040000795c */ /* 0x000fe20000300000 */
.L_x_177:
[----:B------:R-:W3:Y:S02]  /*1c790*/  LDC R2, c[0x0][0x828] ;  /* 0x00020a00ff027b82 */ /* 0x000ee40000000800 */
[----:B---3--:R3:W-:Y:S02]  /*1c7a0*/  SYNCS.ARRIVE.TRANS64.RED.A0TR RZ, [UR6+0x344a0], R2 ;  /* 0x0344a002ffff79a7 */ /* 0x0087e40008300406 */
.L_x_176:
[----:B------:R-:W-:Y:S05]  /*1c7b0*/  BSYNC B0 ;  /* 0x0000000000007941 */ /* 0x000fea0003800000 */
.L_x_175:
[----:B------:R-:W-:Y:S05]  /*1c7c0*/  @!P2 BRA `(.L_x_178) ;  /* 0x000000000004a947 */ /* 0x000fea0003800000 */
[----:B------:R-:W-:Y:S01]  /*1c7d0*/  BPT.TRAP 0x1 ;  /* 0x000000040000795c */ /* 0x000fe20000300000 */
.L_x_178:
[----:B------:R-:W-:-:S04]  /*1c7e0*/  UIADD3 UR21, UR6, 0x344a0, URZ ;  /* 0x000344a006157890 */ /* 0x000fc8000fffe03f */
[----:B------:R-:W-:-:S09]  /*1c7f0*/  UPRMT UR7, UR58, 0x654, UR21 ;  /* 0x000006543a077896 */ /* 0x000fd20008000015 */
[----:B------:R-:W-:Y:S01]  /*1c800*/  SYNCS.ARRIVE.TRANS64.RED.A1T0 RZ, [UR7], RZ ;  /* 0x000000ffffff79a7 */ /* 0x000fe20008100407 */
[----:B------:R-:W-:Y:S05]  /*1c810*/  @!P2 BRA `(.L_x_179) ;  /* 0x000000000004a947 */ /* 0x000fea0003800000 */
[----:B------:R-:W-:Y:S01]  /*1c820*/  BPT.TRAP 0x1 ;  /* 0x000000040000795c */ /* 0x000fe20000300000 */
.L_x_179:
[----:B------:R-:W4:Y:S02]  /*1c830*/  SYNCS.PHASECHK.TRANS64.TRYWAIT P1, [UR6+0x344c8], R8 ;  /* 0x0344c808ff0075a7 */ /* 0x000f240008020146 */
[----:B----4-:R-:W-:Y:S05]  /*1c840*/  @!P1 BRA `(.L_x_180) ;  /* 0x0000006000a09947 */ /* 0x010fea0003800000 */
.L_x_382:
[----:B------:R-:W-:Y:S04]  /*1c850*/  BSSY B0, `(.L_x_181) ;  /* 0x000000d000007945 */ /* 0x000fe80003800000 */
[----:B------:R-:W-:Y:S05]  /*1c860*/  @P0 BRA `(.L_x_182) ;  /* 0x00000000002c0947 */ /* 0x000fea0003800000 */
[----:B------:R-:W-:Y:S02]  /*1c870*/  UIADD3 UR26, UR18, 0x40, URZ ;  /* 0x00000040121a7890 */ /* 0x000fe4000fffe03f */
[----:B------:R-:W-:Y:S02]  /*1c880*/  UIADD3 UR24, UR6, 0x31000, URZ ;  /* 0x0003100006187890 */ /* 0x000fe4000fffe03f */
[----:B------:R-:W-:Y:S01]  /*1c890*/  UIADD3 UR25, UR6, 0x344a8, URZ ;  /* 0x000344a806197890 */ /* 0x000fe2000fffe03f */
[----:B------:R-:W-:Y:S01]  /*1c8a0*/  UMOV UR14, 0x0 ;  /* 0x00000000000e7882 */ /* 0x000fe20000000000 */
[----:B------:R-:W-:Y:S01]  /*1c8b0*/  UMOV UR15, 0x10000000 ;  /* 0x10000000000f7882 */ /* 0x000fe20000000000 */
[----:B------:R-:W-:-:S06]  /*1c8c0*/  UMOV UR27, UR19 ;  /* 0x00000013001b7c82 */ /* 0x000fcc0008000000 */
[----:B------:R4:W-:Y:S02]  /*1c8d0*/  UTMALDG.2D [UR24], [UR8], desc[UR14] ;  /* 0x00000e18080075b4 */ /* 0x0009e40008009000 */
[----:B----4-:R-:W-:Y:S05]  /*1c8e0*/  @!P2 BRA `(.L_x_183) ;  /* 0x000000000004a947 */ /* 0x010fea0003800000 */
[----:B------:R-:W-:Y:S01]  /*1c8f0*/  BPT.TRAP 0x1 ;  /* 0x000000040000795c */ /* 0x000fe20000300000 */
.L_x_183:
[----:B---3--:R-:W3:Y:S02]  /*1c900*/  LDC R2, c[0x0][0x828] ;  /* 0x00020a00ff027b82 */ /* 0x008ee40000000800 */
[----:B---3--:R4:W-:Y:S02]  /*1c910*/  SYNCS.ARRIVE.TRANS64.RED.A0TR RZ, [UR6+0x344a8], R2 ;  /* 0x0344a802ffff79a7 */ /* 0x0089e40008300406 */
.L_x_182:
[----:B------:R-:W-:Y:S05]  /*1c920*/  BSYNC B0 ;  /* 0x0000000000007941 */ /* 0x000fea0003800000 */
.L_x_181:
[----:B------:R-:W-:Y:S05]  /*1c930*/  @!P2 BRA `(.L_x_184) ;  /* 0x000000000004a947 */ /* 0x000fea0003800000 */
[----:B------:R-:W-:Y:S01]  /*1c940*/  BPT.TRAP 0x1 ;  /* 0x000000040000795c */ /* 0x000fe20000300000 */
.L_x_184:
[----:B------:R-:W-:Y:S02]  /*1c950*/  UIADD3 UR25, UR6, 0x344a8, URZ ;  /* 0x000344a806197890 */ /* 0x000fe4000fffe03f */
[----:B------:R-:W-:Y:S02]  /*1c960*/  UIADD3 UR31, UR19, 0x20, URZ ;  /* 0x00000020131f7890 */ /* 0x000fe4000fffe03f */
[----:B------:R-:W-:-:S09]  /*1c970*/  UPRMT UR14, UR58, 0x654, UR25 ;  /* 0x000006543a0e7896 */ /* 0x000fd20008000019 */
[----:B------:R-:W-:Y:S01]  /*1c980*/  SYNCS.ARRIVE.TRANS64.RED.A1T0 RZ, [UR14], RZ ;  /* 0x000000ffffff79a7 */ /* 0x000fe2000810040e */
[----:B------:R-:W-:Y:S05]  /*1c990*/  @!P2 BRA `(.L_x_185) ;  /* 0x000000000004a947 */ /* 0x000fea0003800000 */
[----:B------:R-:W-:Y:S01]  /*1c9a0*/  BPT.TRAP 0x1 ;  /* 0x000000040000795c */ /* 0x000fe20000300000 */
.L_x_185:
[----:B------:R-:W5:Y:S02]  /*1c9b0*/  SYNCS.PHASECHK.TRANS64.TRYWAIT P1, [UR6+0x344d0], R8 ;  /* 0x0344d008ff0075a7 */ /* 0x000f640008020146 */
[----:B-----5:R-:W-:Y:S05]  /*1c9c0*/  @!P1 BRA `(.L_x_186) ;  /* 0x0000006000589947 */ /* 0x020fea0003800000 */
.L_x_383:
[----:B------:R-:W-:Y:S04]  /*1c9d0*/  BSSY B0, `(.L_x_187) ;  /* 0x000000c000007945 */ /* 0x000fe80003800000 */
[----:B------:R-:W-:Y:S05]  /*1c9e0*/  @P0 BRA `(.L_x_188) ;  /* 0x0000000000280947 */ /* 0x000fea0003800000 */
[----:B------:R-:W-:Y:S02]  /*1c9f0*/  UIADD3 UR28, UR6, 0x32000, URZ ;  /* 0x00032000061c7890 */ /* 0x000fe4000fffe03f */
[----:B------:R-:W-:Y:S01]  /*1ca00*/  UIADD3 UR29, UR6, 0x344b0, URZ ;  /* 0x000344b0061d7890 */ /* 0x000fe2000fffe03f */
[----:B------:R-:W-:Y:S01]  /*1ca10*/  UMOV UR16, 0x0 ;  /* 0x0000000000107882 */ /* 0x000fe20000000000 */
[----:B------:R-:W-:Y:S01]  /*1ca20*/  UMOV UR17, 0x10000000 ;  /* 0x1000000000117882 */ /* 0x000fe20000000000 */
[----:B------:R-:W-:-:S06]  /*1ca30*/  UMOV UR30, UR18 ;  /* 0x00000012001e7c82 */ /* 0x000fcc0008000000 */
[----:B------:R1:W-:Y:S02]  /*1ca40*/  UTMALDG.2D [UR28], [UR8], desc[UR16] ;  /* 0x0000101c080075b4 */ /* 0x0003e40008009000 */
[----:B-1----:R-:W-:Y:S05]  /*1ca50*/  @!P2 BRA `(.L_x_189) ;  /* 0x000000000004a947 */ /* 0x002fea0003800000 */
[----:B------:R-:W-:Y:S01]  /*1ca60*/  BPT.TRAP 0x1 ;  /* 0x000000040000795c */ /* 0x000fe20000300000 */
.L_x_189:
[----:B---34-:R-:W1:Y:S02]  /*1ca70*/  LDC R2, c[0x0][0x828] ;  /* 0x00020a00ff027b82 */ /* 0x018e640000000800 */
[----:B-1----:R1:W-:Y:S02]  /*1ca80*/  SYNCS.ARRIVE.TRANS64.RED.A0TR RZ, [UR6+0x344b0], R2 ;  /* 0x0344b002ffff79a7 */ /* 0x0023e40008300406 */
.L_x_188:
[----:B------:R-:W-:Y:S05]  /*1ca90*/  BSYNC B0 ;  /* 0x0000000000007941 */ /* 0x000fea0003800000 */
.L_x_187:
[----:B------:R-:W-:Y:S05]  /*1caa0*/  @!P2 BRA `(.L_x_190) ;  /* 0x000000000004a947 */ /* 0x000fea0003800000 */
[----:B------:R-:W-:Y:S01]  /*1cab0*/  BPT.TRAP 0x1 ;  /* 0x000000040000795c */ /* 0x000fe20000300000 */
.L_x_190:
[----:B------:R-:W-:-:S04]  /*1cac0*/  UIADD3 UR29, UR6, 0x344b0, URZ ;  /* 0x000344b0061d7890 */ /* 0x000fc8000fffe03f */
[----:B------:R-:W-:-:S09]  /*1cad0*/  UPRMT UR15, UR58, 0x654, UR29 ;  /* 0x000006543a0f7896 */ /* 0x000fd2000800001d */
[----:B------:R-:W-:Y:S01]  /*1cae0*/  SYNCS.ARRIVE.TRANS64.RED.A1T0 RZ, [UR15], RZ ;  /* 0x000000ffffff79a7 */ /* 0x000fe2000810040f */
[----:B------:R-:W-:Y:S05]  /*1caf0*/  @!P2 BRA `(.L_x_191) ;  /* 0x000000000004a947 */ /* 0x000fea0003800000 */
[----:B------:R-:W-:Y:S01]  /*1cb00*/  BPT.TRAP 0x1 ;  /* 0x000000040000795c */ /* 0x000fe20000300000 */
.L_x_191:
[----:B------:R-:W5:Y:S02]  /*1cb10*/  SYNCS.PHASECHK.TRANS64.TRYWAIT P1, [UR6+0x344d8], R8 ;  /* 0x0344d808ff0075a7 */ /* 0x000f640008020146 */
[----:B-----5:R-:W-:Y:S05]  /*1cb20*/  @!P1 BRA `(.L_x_192) ;  /* 0x0000006000189947 */ /* 0x020fea0003800000 */
.L_x_384:
        /* <DEDUP_REMOVED lines=11> */
.L_x_195:
[----:B---34-:R-:W1:Y:S02]  /*1cbe0*/  LDC R2, c[0x0][0x828] ;  /* 0x00020a00ff027b82 */ /* 0x018e640000000800 */
[----:B-1----:R1:W-:Y:S02]  /*1cbf0*/  SYNCS.ARRIVE.TRANS64.RED.A0TR RZ, [UR6+0x344b8], R2 ;  /* 0x0344b802ffff79a7 */ /* 0x0023e40008300406 */
.L_x_194:
[----:B------:R-:W-:Y:S05]  /*1cc00*/  BSYNC B0 ;  /* 0x0000000000007941 */ /* 0x000fea0003800000 */
.L_x_193:
[----:B------:R-:W-:Y:S05]  /*1cc10*/  @!P2 BRA `(.L_x_196) ;  /* 0x000000000004a947 */ /* 0x000fea0003800000 */
[----:B------:R-:W-:Y:S01]  /*1cc20*/  BPT.TRAP 0x1 ;  /* 0x000000040000795c */ /* 0x000fe20000300000 */
.L_x_196:
[----:B------:R-:W-:Y:S02]  /*1cc30*/  UIADD3 UR33, UR6, 0x344b8, URZ ;  /* 0x000344b806217890 */ /* 0x000fe4000fffe03f */
[----:B------:R-:W-:Y:S02]  /*1cc40*/  UIADD3 UR23, UR19, 0x40, URZ ;  /* 0x0000004013177890 */ /* 0x000fe4000fffe03f */
[----:B------:R-:W-:-:S09]  /*1cc50*/  UPRMT UR16, UR58, 0x654, UR33 ;  /* 0x000006543a107896 */ /* 0x000fd20008000021 */
[----:B------:R-:W-:Y:S01]  /*1cc60*/  SYNCS.ARRIVE.TRANS64.RED.A1T0 RZ, [UR16], RZ ;  /* 0x000000ffffff79a7 */ /* 0x000fe20008100410 */
[----:B------:R-:W-:Y:S05]  /*1cc70*/  @!P2 BRA `(.L_x_197) ;  /* 0x000000000004a947 */ /* 0x000fea0003800000 */
[----:B------:R-:W-:Y:S01]  /*1cc80*/  BPT.TRAP 0x1 ;  /* 0x000000040000795c */ /* 0x000fe20000300000 */
.L_x_197:
[----:B-1-34-:R-:W-:-:S04]  /*1cc90*/  SHF.L.U32 R2, RZ, 0x1f, RZ ;  /* 0x0000001fff027819 */ /* 0x01afc800000006ff */
[----:B------:R-:W1:Y:S02]  /*1cca0*/  SYNCS.PHASECHK.TRANS64.TRYWAIT P1, [UR6+0x344c0], R2 ;  /* 0x0344c002ff0075a7 */ /* 0x000e640008020146 */
[----:B-1----:R-:W-:Y:S05]  /*1ccb0*/  @!P1 BRA `(.L_x_198) ;  /* 0x0000005c00cc9947 */ /* 0x002fea0003800000 */
.L_x_385:
[----:B------:R-:W-:Y:S04]  /*1ccc0*/  BSSY B0, `(.L_x_199) ;  /* 0x000000b000007945 */ /* 0x000fe80003800000 */
[----:B------:R-:W-:Y:S05]  /*1ccd0*/  @P0 BRA `(.L_x_200) ;  /* 0x0000000000240947 */ /* 0x000fea0003800000 */
[----:B------:R-:W-:Y:S01]  /*1cce0*/  UIADD3 UR20, UR6, 0x30000, URZ ;  /* 0x0003000006147890 */ /* 0x000fe2000fffe03f */
[----:B------:R-:W-:Y:S01]  /*1ccf0*/  UMOV UR26, 0x0 ;  /* 0x00000000001a7882 */ /* 0x000fe20000000000 */
[----:B------:R-:W-:Y:S01]  /*1cd00*/  UMOV UR27, 0x10000000 ;  /* 0x10000000001b7882 */ /* 0x000fe20000000000 */
[----:B------:R-:W-:-:S06]  /*1cd10*/  UMOV UR22, UR18 ;  /* 0x0000001200167c82 */ /* 0x000fcc0008000000 */
[----:B------:R3:W-:Y:S02]  /*1cd20*/  UTMALDG.2D [UR20], [UR8], desc[UR26] ;  /* 0x00001a14080075b4 */ /* 0x0007e40008009000 */
[----:B---3--:R-:W-:Y:S05]  /*1cd30*/  @!P2 BRA `(.L_x_201) ;  /* 0x000000000004a947 */ /* 0x008fea0003800000 */
[----:B------:R-:W-:Y:S01]  /*1cd40*/  BPT.TRAP 0x1 ;  /* 0x000000040000795c */ /* 0x000fe20000300000 */
.L_x_201:
[----:B-12---:R-:W1:Y:S02]  /*1cd50*/  LDC R3, c[0x0][0x828] ;  /* 0x00020a00ff037b82 */ /* 0x006e640000000800 */
[----:B-1----:R3:W-:Y:S02]  /*1cd60*/  SYNCS.ARRIVE.TRANS64.RED.A0TR RZ, [UR6+0x344a0], R3 ;  /* 0x0344a003ffff79a7 */ /* 0x0027e40008300406 */
.L_x_200:
[----:B------:R-:W-:Y:S05]  /*1cd70*/  BSYNC B0 ;  /* 0x0000000000007941 */ /* 0x000fea0003800000 */
.L_x_199:
[----:B------:R-:W-:Y:S05]  /*1cd80*/  @!P2 BRA `(.L_x_202) ;  /* 0x000000000004a947 */ /* 0x000fea0003800000 */
[----:B------:R-:W-:Y:S01]  /*1cd90*/  BPT.TRAP 0x1 ;  /* 0x000000040000795c */ /* 0x000fe20000300000 */
.L_x_202:
[----:B------:R-:W-:Y:S01]  /*1cda0*/  SYNCS.ARRIVE.TRANS64.RED.A1T0 RZ, [UR7], RZ ;  /* 0x000000ffffff79a7 */ /* 0x000fe20008100407 */
[----:B------:R-:W-:Y:S05]  /*1cdb0*/  @!P2 BRA `(.L_x_203) ;  /* 0x000000000004a947 */ /* 0x000fea0003800000 */
[----:B------:R-:W-:Y:S01]  /*1cdc0*/  BPT.TRAP 0x1 ;  /* 0x000000040000795c */ /* 0x000fe20000300000 */
.L_x_203:
[----:B------:R-:W4:Y:S02]  /*1cdd0*/  SYNCS.PHASECHK.TRANS64.TRYWAIT P1, [UR6+0x344c8], R2 ;  /* 0x0344c802ff0075a7 */ /* 0x000f240008020146 */
[----:B----4-:R-:W-:Y:S05]  /*1cde0*/  @!P1 BRA `(.L_x_204) ;  /* 0x0000005c00989947 */ /* 0x010fea0003800000 */
.L_x_386:
        /* <DEDUP_REMOVED lines=10> */
.L_x_207:
[----:B-123--:R-:W1:Y:S02]  /*1ce90*/  LDC R3, c[0x0][0x828] ;  /* 0x00020a00ff037b82 */ /* 0x00ee640000000800 */
[----:B-1----:R4:W-:Y:S02]  /*1cea0*/  SYNCS.ARRIVE.TRANS64.RED.A0TR RZ, [UR6+0x344a8], R3 ;  /* 0x0344a803ffff79a7 */ /* 0x0029e40008300406 */
.L_x_206:
[----:B------:R-:W-:Y:S05]  /*1ceb0*/  BSYNC B0 ;  /* 0x0000000000007941 */ /* 0x000fea0003800000 */
.L_x_205:
[----:B------:R-:W-:Y:S05]  /*1cec0*/  @!P2 BRA `(.L_x_208) ;  /* 0x000000000004a947 */ /* 0x000fea0003800000 */
[----:B------:R-:W-:Y:S01]  /*1ced0*/  BPT.TRAP 0x1 ;  /* 0x000000040000795c */ /* 0x000fe20000300000 */
.L_x_208:
[----:B------:R-:W-:Y:S01]  /*1cee0*/  SYNCS.ARRIVE.TRANS64.RED.A1T0 RZ, [UR14], RZ ;  /* 0x000000ffffff79a7 */ /* 0x000fe2000810040e */
[----:B------:R-:W-:Y:S01]  /*1cef0*/  UIADD3 UR31, UR19, 0x60, URZ ;  /* 0x00000060131f7890 */ /* 0x000fe2000fffe03f */
[----:B------:R-:W-:Y:S11]  /*1cf00*/  @!P2 BRA `(.L_x_209) ;  /* 0x000000000004a947 */ /* 0x000ff60003800000 */
[----:B------:R-:W-:Y:S01]  /*1cf10*/  BPT.TRAP 0x1 ;  /* 0x000000040000795c */ /* 0x000fe20000300000 */
.L_x_209:
[----:B------:R-:W5:Y:S02]  /*1cf20*/  SYNCS.PHASECHK.TRANS64.TRYWAIT P1, [UR6+0x344d0], R2 ;  /* 0x0344d002ff0075a7 */ /* 0x000f640008020146 */
[----:B-----5:R-:W-:Y:S05]  /*1cf30*/  @!P1 BRA `(.L_x_210) ;  /* 0x0000005c005c9947 */ /* 0x020fea0003800000 */
.L_x_387:
[----:B------:R-:W-:Y:S04]  /*1cf40*/  BSSY B0, `(.L_x_211) ;  /* 0x000000b000007945 */ /* 0x000fe80003800000 */
[----:B------:R-:W-:Y:S05]  /*1cf50*/  @P0 BRA `(.L_x_212) ;  /* 0x0000000000240947 */ /* 0x000fea0003800000 */
[----:B------:R-:W-:Y:S01]  /*1cf60*/  UIADD3 UR28, UR6, 0x32000, URZ ;  /* 0x00032000061c7890 */ /* 0x000fe2000fffe03f */
[----:B------:R-:W-:Y:S01]  /*1cf70*/  UMOV UR22, 0x0 ;  /* 0x0000000000167882 */ /* 0x000fe20000000000 */
[----:B------:R-:W-:Y:S01]  /*1cf80*/  UMOV UR23, 0x10000000 ;  /* 0x1000000000177882 */ /* 0x000fe20000000000 */
[----:B------:R-:W-:-:S06]  /*1cf90*/  UMOV UR30, UR18 ;  /* 0x00000012001e7c82 */ /* 0x000fcc0008000000 */
[----:B------:R1:W-:Y:S02]  /*1cfa0*/  UTMALDG.2D [UR28], [UR8], desc[UR22] ;  /* 0x0000161c080075b4 */ /* 0x0003e40008009000 */
[----:B-1----:R-:W-:Y:S05]  /*1cfb0*/  @!P2 BRA `(.L_x_213) ;  /* 0x000000000004a947 */ /* 0x002fea0003800000 */
[----:B------:R-:W-:Y:S01]  /*1cfc0*/  BPT.TRAP 0x1 ;  /* 0x000000040000795c */ /* 0x000fe20000300000 */
.L_x_213:
[----:B--234-:R-:W1:Y:S02]  /*1cfd0*/  LDC R3, c[0x0][0x828] ;  /* 0x00020a00ff037b82 */ /* 0x01ce640000000800 */
[----:B-1----:R1:W-:Y:S02]  /*1cfe0*/  SYNCS.ARRIVE.TRANS64.RED.A0TR RZ, [UR6+0x344b0], R3 ;  /* 0x0344b003ffff79a7 */ /* 0x0023e40008300406 */
.L_x_212:
[----:B------:R-:W-:Y:S05]  /*1cff0*/  BSYNC B0 ;  /* 0x0000000000007941 */ /* 0x000fea0003800000 */
.L_x_211:
[----:B------:R-:W-:Y:S05]  /*1d000*/  @!P2 BRA `(.L_x_214) ;  /* 0x000000000004a947 */ /* 0x000fea0003800000 */
[----:B------:R-:W-:Y:S01]  /*1d010*/  BPT.TRAP 0x1 ;  /* 0x000000040000795c */ /* 0x000fe20000300000 */
.L_x_214:
[----:B------:R-:W-:Y:S01]  /*1d020*/  SYNCS.ARRIVE.TRANS64.RED.A1T0 RZ, [UR15], RZ ;  /* 0x000000ffffff79a7 */ /* 0x000fe2000810040f */
[----:B------:R-:W-:Y:S05]  /*1d030*/  @!P2 BRA `(.L_x_215) ;  /* 0x000000000004a947 */ /* 0x000fea0003800000 */
[----:B------:R-:W-:Y:S01]  /*1d040*/  BPT.TRAP 0x1 ;  /* 0x000000040000795c */ /* 0x000fe20000300000 */
.L_x_215:
[----:B------:R-:W5:Y:S02]  /*1d050*/  SYNCS.PHASECHK.TRANS64.TRYWAIT P1, [UR6+0x344d8], R2 ;  /* 0x0344d802ff0075a7 */ /* 0x000f640008020146 */
[----:B-----5:R-:W-:Y:S05]  /*1d060*/  @!P1 BRA `(.L_x_216) ;  /* 0x0000005c00289947 */ /* 0x020fea0003800000 */
.L_x_388:
        /* <DEDUP_REMOVED lines=10> */
.L_x_219:
[----:B--234-:R-:W1:Y:S02]  /*1d110*/  LDC R3, c[0x0][0x828] ;  /* 0x00020a00ff037b82 */ /* 0x01ce640000000800 */
[----:B-1----:R1:W-:Y:S02]  /*1d120*/  SYNCS.ARRIVE.TRANS64.RED.A0TR RZ, [UR6+0x344b8], R3 ;  /* 0x0344b803ffff79a7 */ /* 0x0023e40008300406 */
.L_x_218:
[----:B------:R-:W-:Y:S05]  /*1d130*/  BSYNC B0 ;  /* 0x0000000000007941 */ /* 0x000fea0003800000 */
.L_x_217:
[----:B------:R-:W-:Y:S05]  /*1d140*/  @!P2 BRA `(.L_x_220) ;  /* 0x000000000004a947 */ /* 0x000fea0003800000 */
[----:B------:R-:W-:Y:S01]  /*1d150*/  BPT.TRAP 0x1 ;  /* 0x000000040000795c */ /* 0x000fe20000300000 */
.L_x_220:
[----:B------:R-:W-:Y:S01]  /*1d160*/  SYNCS.ARRIVE.TRANS64.RED.A1T0 RZ, [UR16], RZ ;  /* 0x000000ffffff79a7 */ /* 0x000fe20008100410 */
[----:B------:R-:W-:Y:S01]  /*1d170*/  UIADD3 UR23, UR19, 0x80, URZ ;  /* 0x0000008013177890 */ /* 0x000fe2000fffe03f */
[----:B------:R-:W-:Y:S11]  /*1d180*/  @!P2 BRA `(.L_x_221) ;  /* 0x000000000004a947 */ /* 0x000ff60003800000 */
[----:B------:R-:W-:Y:S01]  /*1d190*/  BPT.TRAP 0x1 ;  /* 0x000000040000795c */ /* 0x000fe20000300000 */
.L_x_221:
[----:B------:R-:W5:Y:S02]  /*1d1a0*/  SYNCS.PHASECHK.TRANS64.TRYWAIT P1, [UR6+0x344c0], R8 ;  /* 0x0344c008ff0075a7 */ /* 0x000f640008020146 */
[----:B-----5:R-:W-:Y:S05]  /*1d1b0*/  @!P1 BRA `(.L_x_222) ;  /* 0x0000005800ec9947 */ /* 0x020fea0003800000 */
.L_x_389:
        /* <DEDUP_REMOVED lines=9> */
.L_x_225:
[----:B--234-:R-:W1:Y:S02]  /*1d250*/  LDC R3, c[0x0][0x828] ;  /* 0x00020a00ff037b82 */ /* 0x01ce640000000800 */
[----:B-1----:R1:W-:Y:S02]  /*1d260*/  SYNCS.ARRIVE.TRANS64.RED.A0TR RZ, [UR6+0x344a0], R3 ;  /* 0x0344a003ffff79a7 */ /* 0x0023e40008300406 */
.L_x_224:
[----:B------:R-:W-:Y:S05]  /*1d270*/  BSYNC B0 ;  /* 0x0000000000007941 */ /* 0x000fea0003800000 */
.L_x_223:
[----:B------:R-:W-:Y:S05]  /*1d280*/  @!P2 BRA `(.L_x_226) ;  /* 0x000000000004a947 */ /* 0x000fea0003800000 */
[----:B------:R-:W-:Y:S01]  /*1d290*/  BPT.TRAP 0x1 ;  /* 0x000000040000795c */ /* 0x000fe20000300000 */
.L_x_226:
[----:B------:R-:W-:Y:S01]  /*1d2a0*/  SYNCS.ARRIVE.TRANS64.RED.A1T0 RZ, [UR7], RZ ;  /* 0x000000ffffff79a7 */ /* 0x000fe20008100407 */
[----:B------:R-:W-:Y:S05]  /*1d2b0*/  @!P2 BRA `(.L_x_227) ;  /* 0x000000000004a947 */ /* 0x000fea0003800000 */
[----:B------:R-:W-:Y:S01]  /*1d2c0*/  BPT.TRAP 0x1 ;  /* 0x000000040000795c */ /* 0x000fe20000300000 */
.L_x_227:
[----:B------:R-:W5:Y:S02]  /*1d2d0*/  SYNCS.PHASECHK.TRANS64.TRYWAIT P1, [UR6+0x344c8], R8 ;  /* 0x0344c808ff0075a7 */ /* 0x000f640008020146 */
[----:B-----5:R-:W-:Y:S05]  /*1d2e0*/  @!P1 BRA `(.L_x_228) ;  /* 0x0000005800b89947 */ /* 0x020fea0003800000 */
.L_x_390:
        /* <DEDUP_REMOVED lines=10> */
.L_x_231:
[----:B--234-:R-:W1:Y:S02]  /*1d390*/  LDC R3, c[0x0][0x828] ;  /* 0x00020a00ff037b82 */ /* 0x01ce640000000800 */
[----:B-1----:R1:W-:Y:S02]  /*1d3a0*/  SYNCS.ARRIVE.TRANS64.RED.A0TR RZ, [UR6+0x344a8], R3 ;  /* 0x0344a803ffff79a7 */ /* 0x0023e40008300406 */
.L_x_230:
[----:B------:R-:W-:Y:S05]  /*1d3b0*/  BSYNC B0 ;  /* 0x0000000000007941 */ /* 0x000fea0003800000 */
.L_x_229:
[----:B------:R-:W-:Y:S05]  /*1d3c0*/  @!P2 BRA `(.L_x_232) ;  /* 0x000000000004a947 */ /* 0x000fea0003800000 */
[----:B------:R-:W-:Y:S01]  /*1d3d0*/  BPT.TRAP 0x1 ;  /* 0x000000040000795c */ /* 0x000fe20000300000 */
.L_x_232:
[----:B------:R-:W-:Y:S01]  /*1d3e0*/  SYNCS.ARRIVE.TRANS64.RED.A1T0 RZ, [UR14], RZ ;  /* 0x000000ffffff79a7 */ /* 0x000fe2000810040e */
[----:B------:R-:W-:Y:S01]  /*1d3f0*/  UIADD3 UR31, UR19, 0xa0, URZ ;  /* 0x000000a0131f7890 */ /* 0x000fe2000fffe03f */
[----:B------:R-:W-:Y:S11]  /*1d400*/  @!P2 BRA `(.L_x_233) ;  /* 0x000000000004a947 */ /* 0x000ff60003800000 */
[----:B------:R-:W-:Y:S01]  /*1d410*/  BPT.TRAP 0x1 ;  /* 0x000000040000795c */ /* 0x000fe20000300000 */
.L_x_233:
[----:B------:R-:W5:Y:S02]  /*1d420*/  SYNCS.PHASECHK.TRANS64.TRYWAIT P1, [UR6+0x344d0], R8 ;  /* 0x0344d008ff0075a7 */ /* 0x000f640008020146 */
[----:B-----5:R-:W-:Y:S05]  /*1d430*/  @!P1 BRA `(.L_x_234) ;  /* 0x00000058007c9947 */ /* 0x020fea0003800000 */
.L_x_391:
        /* <DEDUP_REMOVED lines=9> */
.L_x_237:
[----:B--234-:R-:W1:Y:S02]  /*1d4d0*/  LDC R3, c[0x0][0x828] ;  /* 0x00020a00ff037b82 */ /* 0x01ce640000000800 */
[----:B-1----:R1:W-:Y:S02]  /*1d4e0*/  SYNCS.ARRIVE.TRANS64.RED.A0TR RZ, [UR6+0x344b0], R3 ;  /* 0x0344b003ffff79a7 */ /* 0x0023e40008300406 */
.L_x_236:
[----:B------:R-:W-:Y:S05]  /*1d4f0*/  BSYNC B0 ;  /* 0x0000000000007941 */ /* 0x000fea0003800000 */
.L_x_235:
[----:B------:R-:W-:Y:S05]  /*1d500*/  @!P2 BRA `(.L_x_238) ;  /* 0x000000000004a947 */ /* 0x000fea0003800000 */
[----:B------:R-:W-:Y:S01]  /*1d510*/  BPT.TRAP 0x1 ;  /* 0x000000040000795c */ /* 0x000fe20000300000 */
.L_x_238:
[----:B------:R-:W-:Y:S01]  /*1d520*/  SYNCS.ARRIVE.TRANS64.RED.A1T0 RZ, [UR15], RZ ;  /* 0x000000ffffff79a7 */ /* 0x000fe2000810040f */
[----:B------:R-:W-:Y:S05]  /*1d530*/  @!P2 BRA `(.L_x_239) ;  /* 0x000000000004a947 */ /* 0x000fea0003800000 */
[----:B------:R-:W-:Y:S01]  /*1d540*/  BPT.TRAP 0x1 ;  /* 0x000000040000795c */ /* 0x000fe20000300000 */
.L_x_239:
[----:B------:R-:W5:Y:S02]  /*1d550*/  SYNCS.PHASECHK.TRANS64.TRYWAIT P1, [UR6+0x344d8], R8 ;  /* 0x0344d808ff0075a7 */ /* 0x000f640008020146 */
[----:B-----5:R-:W-:Y:S05]  /*1d560*/  @!P1 BRA `(.L_x_240) ;  /* 0x0000005800489947 */ /* 0x020fea0003800000 */
.L_x_392:
        /* <DEDUP_REMOVED lines=10> */
.L_x_243:
[----:B--234-:R-:W1:Y:S02]  /*1d610*/  LDC R3, c[0x0][0x828] ;  /* 0x00020a00ff037b82 */ /* 0x01ce640000000800 */
[----:B-1----:R1:W-:Y:S02]  /*1d620*/  SYNCS.ARRIVE.TRANS64.RED.A0TR RZ, [UR6+0x344b8], R3 ;  /* 0x0344b803ffff79a7 */ /* 0x0023e40008300406 */
.L_x_242:
[----:B------:R-:W-:Y:S05]  /*1d630*/  BSYNC B0 ;  /* 0x0000000000007941 */ /* 0x000fea0003800000 */
.L_x_241:
[----:B------:R-:W-:Y:S05]  /*1d640*/  @!P2 BRA `(.L_x_244) ;  /* 0x000000000004a947 */ /* 0x000fea0003800000 */
[----:B------:R-:W-:Y:S01]  /*1d650*/  BPT.TRAP 0x1 ;  /* 0x000000040000795c */ /* 0x000fe20000300000 */
.L_x_244:
[----:B------:R-:W-:Y:S01]  /*1d660*/  SYNCS.ARRIVE.TRANS64.RED.A1T0 RZ, [UR16], RZ ;  /* 0x000000ffffff79a7 */ /* 0x000fe20008100410 */
[----:B------:R-:W-:Y:S01]  /*1d670*/  UIADD3 UR23, UR19, 0xc0, URZ ;  /* 0x000000c013177890 */ /* 0x000fe2000fffe03f */
[----:B------:R-:W-:Y:S11]  /*1d680*/  @!P2 BRA `(.L_x_245) ;  /* 0x000000000004a947 */ /* 0x000ff60003800000 */
[----:B------:R-:W-:Y:S01]  /*1d690*/  BPT.TRAP 0x1 ;  /* 0x000000040000795c */ /* 0x000fe20000300000 */
.L_x_245:
[----:B------:R-:W5:Y:S02]  /*1d6a0*/  SYNCS.PHASECHK.TRANS64.TRYWAIT P1, [UR6+0x344c0], R2 ;  /* 0x0344c002ff0075a7 */ /* 0x000f640008020146 */
[----:B-----5:R-:W-:Y:S05]  /*1d6b0*/  @!P1 BRA `(.L_x_246) ;  /* 0x00000058000c9947 */ /* 0x020fea0003800000 */
.L_x_393:
        /* <DEDUP_REMOVED lines=9> */
.L_x_249:
[----:B--234-:R-:W1:Y:S02]  /*1d750*/  LDC R3, c[0x0][0x828] ;  /* 0x00020a00ff037b82 */ /* 0x01ce640000000800 */
[----:B-1----:R1:W-:Y:S02]  /*1d760*/  SYNCS.ARRIVE.TRANS64.RED.A0TR RZ, [UR6+0x344a0], R3 ;  /* 0x0344a003ffff79a7 */ /* 0x0023e40008300406 */
.L_x_248:
[----:B------:R-:W-:Y:S05]  /*1d770*/  BSYNC B0 ;  /* 0x0000000000007941 */ /* 0x000fea0003800000 */
.L_x_247:
[----:B------:R-:W-:Y:S05]  /*1d780*/  @!P2 BRA `(.L_x_250) ;  /* 0x000000000004a947 */ /* 0x000fea0003800000 */
[----:B------:R-:W-:Y:S01]  /*1d790*/  BPT.TRAP 0x1 ;  /* 0x000000040000795c */ /* 0x000fe20000300000 */
.L_x_250:
[----:B------:R-:W-:Y:S01]  /*1d7a0*/  SYNCS.ARRIVE.TRANS64.RED.A1T0 RZ, [UR7], RZ ;  /* 0x000000ffffff79a7 */ /* 0x000fe20008100407 */
[----:B------:R-:W-:Y:S05]  /*1d7b0*/  @!P2 BRA `(.L_x_251) ;  /* 0x000000000004a947 */ /* 0x000fea0003800000 */
[----:B------:R-:W-:Y:S01]  /*1d7c0*/  BPT.TRAP 0x1 ;  /* 0x000000040000795c */ /* 0x000fe20000300000 */
.L_x_251:
[----:B------:R-:W5:Y:S02]  /*1d7d0*/  SYNCS.PHASECHK.TRANS64.TRYWAIT P1, [UR6+0x344c8], R2 ;  /* 0x0344c802ff0075a7 */ /* 0x000f640008020146 */
[----:B-----5:R-:W-:Y:S05]  /*1d7e0*/  @!P1 BRA `(.L_x_252) ;  /* 0x0000005400d89947 */ /* 0x020fea0003800000 */
.L_x_394:
        /* <DEDUP_REMOVED lines=10> */
.L_x_255:
[----:B--234-:R-:W1:Y:S02]  /*1d890*/  LDC R3, c[0x0][0x828] ;  /* 0x00020a00ff037b82 */ /* 0x01ce640000000800 */
[----:B-1----:R1:W-:Y:S02]  /*1d8a0*/  SYNCS.ARRIVE.TRANS64.RED.A0TR RZ, [UR6+0x344a8], R3 ;  /* 0x0344a803ffff79a7 */ /* 0x0023e40008300406 */
.L_x_254:
[----:B------:R-:W-:Y:S05]  /*1d8b0*/  BSYNC B0 ;  /* 0x0000000000007941 */ /* 0x000fea0003800000 */
.L_x_253:
[----:B------:R-:W-:Y:S05]  /*1d8c0*/  @!P2 BRA `(.L_x_256) ;  /* 0x000000000004a947 */ /* 0x000fea0003800000 */
[----:B------:R-:W-:Y:S01]  /*1d8d0*/  BPT.TRAP 0x1 ;  /* 0x000000040000795c */ /* 0x000fe20000300000 */
.L_x_256:
[----:B------:R-:W-:Y:S01]  /*1d8e0*/  SYNCS.ARRIVE.TRANS64.RED.A1T0 RZ, [UR14], RZ ;  /* 0x000000ffffff79a7 */ /* 0x000fe2000810040e */
[----:B------:R-:W-:Y:S01]  /*1d8f0*/  UIADD3 UR23, UR19, 0xe0, URZ ;  /* 0x000000e013177890 */ /* 0x000fe2000fffe03f */
[----:B------:R-:W-:Y:S11]  /*1d900*/  @!P2 BRA `(.L_x_257) ;  /* 0x000000000004a947 */ /* 0x000ff60003800000 */
[----:B------:R-:W-:Y:S01]  /*1d910*/  BPT.TRAP 0x1 ;  /* 0x000000040000795c */ /* 0x000fe20000300000 */
.L_x_257:
[----:B------:R-:W5:Y:S02]  /*1d920*/  SYNCS.PHASECHK.TRANS64.TRYWAIT P1, [UR6+0x344d0], R2 ;  /* 0x0344d002ff0075a7 */ /* 0x000f640008020146 */
[----:B-----5:R-:W-:Y:S05]  /*1d930*/  @!P1 BRA `(.L_x_258) ;  /* 0x00000054009c9947 */ /* 0x020fea0003800000 */
.L_x_395:
[----:B------:R-:W-:Y:S04]  /*1d940*/  BSSY B0, `(.L_x_259) ;  /* 0x000000c000007945 */ /* 0x000fe80003800000 */
[----:B------:R-:W-:Y:S05]  /*1d950*/  @P0 BRA `(.L_x_260) ;  /* 0x0000000000280947 */ /* 0x000fea0003800000 */
[----:B------:R-:W-:Y:S01]  /*1d960*/  UIADD3 UR20, UR6, 0x32000, URZ ;  /* 0x0003200006147890 */ /* 0x000fe2000fffe03f */
[----:B------:R-:W-:Y:S01]  /*1d970*/  UMOV UR24, 0x0 ;  /* 0x0000000000187882 */ /* 0x000fe20000000000 */
[----:B------:R-:W-:Y:S01]  /*1d980*/  UMOV UR25, 0x10000000 ;  /* 0x1000000000197882 */ /* 0x000fe20000000000 */
[----:B------:R-:W-:Y:S01]  /*1d990*/  UMOV UR21, UR29 ;  /* 0x0000001d00157c82 */ /* 0x000fe20008000000 */
[----:B------:R-:W-:-:S05]  /*1d9a0*/  UMOV UR22, UR18 ;  /* 0x0000001200167c82 */ /* 0x000fca0008000000 */
[----:B------:R1:W-:Y:S02]  /*1d9b0*/  UTMALDG.2D [UR20], [UR8], desc[UR24] ;  /* 0x00001814080075b4 */ /* 0x0003e40008009000 */
[----:B-1----:R-:W-:Y:S05]  /*1d9c0*/  @!P2 BRA `(.L_x_261) ;  /* 0x000000000004a947 */ /* 0x002fea0003800000 */
[----:B------:R-:W-:Y:S01]  /*1d9d0*/  BPT.TRAP 0x1 ;  /* 0x000000040000795c */ /* 0x000fe20000300000 */
.L_x_261:
[----:B--234-:R-:W1:Y:S02]  /*1d9e0*/  LDC R3, c[0x0][0x828] ;  /* 0x00020a00ff037b82 */ /* 0x01ce640000000800 */
[----:B-1----:R1:W-:Y:S02]  /*1d9f0*/  SYNCS.ARRIVE.TRANS64.RED.A0TR RZ, [UR6+0x344b0], R3 ;  /* 0x0344b003ffff79a7 */ /* 0x0023e40008300406 */
.L_x_260:
[----:B------:R-:W-:Y:S05]  /*1da00*/  BSYNC B0 ;  /* 0x0000000000007941 */ /* 0x000fea0003800000 */
.L_x_259:
[----:B------:R-:W-:Y:S05]  /*1da10*/  @!P2 BRA `(.L_x_262) ;  /* 0x000000000004a947 */ /* 0x000fea0003800000 */
[----:B------:R-:W-:Y:S01]  /*1da20*/  BPT.TRAP 0x1 ;  /* 0x000000040000795c */ /* 0x000fe20000300000 */
.L_x_262:
[----:B------:R-:W-:Y:S01]  /*1da30*/  SYNCS.ARRIVE.TRANS64.RED.A1T0 RZ, [UR15], RZ ;  /* 0x000000ffffff79a7 */ /* 0x000fe2000810040f */
[----:B------:R-:W-:Y:S05]  /*1da40*/  @!P2 BRA `(.L_x_263) ;  /* 0x000000000004a947 */ /* 0x000fea0003800000 */
[----:B------:R-:W-:Y:S01]  /*1da50*/  BPT.TRAP 0x1 ;  /* 0x000000040000795c */ /* 0x000fe20000300000 */
.L_x_263:
[----:B------:R-:W5:Y:S02]  /*1da60*/  SYNCS.PHASECHK.TRANS64.TRYWAIT P1, [UR6+0x344d8], R2 ;  /* 0x0344d802ff0075a7 */ /* 0x000f640008020146 */
[----:B-----5:R-:W-:Y:S05]  /*1da70*/  @!P1 BRA `(.L_x_264) ;  /* 0x0000005400649947 */ /* 0x020fea0003800000 */
.L_x_396:
        /* <DEDUP_REMOVED lines=10> */
.L_x_267:
[----:B------:R-:W1:Y:S02]  /*1db20*/  LDC R2, c[0x0][0x828] ;  /* 0x00020a00ff027b82 */ /* 0x000e640000000800 */
[----:B-1----:R1:W-:Y:S02]  /*1db30*/  SYNCS.ARRIVE.TRANS64.RED.A0TR RZ, [UR6+0x344b8], R2 ;  /* 0x0344b802ffff79a7 */ /* 0x0023e40008300406 */
.L_x_266:
[----:B------:R-:W-:Y:S05]  /*1db40*/  BSYNC B0 ;  /* 0x0000000000007941 */ /* 0x000fea0003800000 */
.L_x_265:
[----:B------:R-:W-:Y:S05]  /*1db50*/  @!P2 BRA `(.L_x_268) ;  /* 0x000000000004a947 */ /* 0x000fea0003800000 */
[----:B------:R-:W-:Y:S01]  /*1db60*/  BPT.TRAP 0x1 ;  /* 0x000000040000795c */ /* 0x000fe20000300000 */
.L_x_268:
[----:B------:R-:W-:Y:S01]  /*1db70*/  ISETP.NE.AND P0, PT, R7, RZ, PT ;  /* 0x000000ff0700720c */ /* 0x000fe20003f05270 */
[----:B------:R-:W-:Y:S01]  /*1db80*/  SYNCS.ARRIVE.TRANS64.RED.A1T0 RZ, [UR16], RZ ;  /* 0x000000ffffff79a7 */ /* 0x000fe20008100410 */
[CC--:B------:R-:W-:Y:S02]  /*1db90*/  ISETP.NE.AND P3, PT, R18.reuse, R6.reuse, PT ;  /* 0x000000061200720c */ /* 0x0c0fe40003f65270 */
[----:B------:R-:W-:-:S13]  /*1dba0*/  ISETP.EQ.OR P0, PT, R18, R6, !P0 ;  /* 0x000000061200720c */ /* 0x000fda0004702670 */
[----:B------:R-:W-:Y:S05]  /*1dbb0*/  @P0 BRA `(.L_x_269) ;  /* 0x0000000400040947 */ /* 0x000fea0003800000 */
[----:B------:R-:W-:Y:S01]  /*1dbc0*/  ELECT P0, URZ, PT ;  /* 0x00000000003f782f */ /* 0x000fe20003800000 */
[----:B------:R-:W-:-:S12]  /*1dbd0*/  BSSY B0, `(.L_x_270) ;  /* 0x0000032000007945 */ /* 0x000fd80003800000 */
[----:B------:R-:W-:Y:S05]  /*1dbe0*/  @!P0 BRA `(.L_x_271) ;  /* 0x0000000000c08947 */ /* 0x000fea0003800000 */
[----:B-1234-:R-:W1:Y:S08]  /*1dbf0*/  LDC.64 R2, c[0x0][0x290] ;  /* 0x0000a400ff027b82 */ /* 0x01ee700000000a00 */
[----:B------:R-:W2:Y:S08]  /*1dc00*/  LDC.64 R10, c[0x0][0x808] ;  /* 0x00020200ff0a7b82 */ /* 0x000eb00000000a00 */
[----:B------:R-:W3:Y:S01]  /*1dc10*/  LDC.64 R14, c[0x0][0x810] ;  /* 0x00020400ff0e7b82 */ /* 0x000ee20000000a00 */
[----:B-1----:R-:W-:-:S05]  /*1dc20*/  IMAD.WIDE R2, R6, 0xc, R2 ;  /* 0x0000000c06027825 */ /* 0x002fca00078e0202 */
[----:B------:R1:W5:Y:S04]  /*1dc30*/  LDG.E R12, desc[UR38][R2.64] ;  /* 0x00000026020c7981 */ /* 0x000368000c1e1900 */
[----:B------:R1:W5:Y:S01]  /*1dc40*/  LDG.E R13, desc[UR38][R2.64+0x4] ;  /* 0x00000426020d7981 */ /* 0x000362000c1e1900 */
[----:B--2---:R-:W-:Y:S02]  /*1dc50*/  ISETP.NE.U32.AND P0, PT, R10, RZ, PT ;  /* 0x000000ff0a00720c */ /* 0x004fe40003f05070 */
[----:B------:R-:W-:Y:S02]  /*1dc60*/  SHF.R.S32.HI R9, RZ, 0x1f, R6 ;  /* 0x0000001fff097819 */ /* 0x000fe40000011406 */
[----:B------:R-:W-:Y:S02]  /*1dc70*/  ISETP.NE.AND.EX P0, PT, R11, RZ, PT, P0 ;  /* 0x000000ff0b00720c */ /* 0x000fe40003f05300 */
[----:B---3--:R-:W-:-:S04]  /*1dc80*/  ISETP.NE.U32.AND P1, PT, R14, RZ, PT ;  /* 0x000000ff0e00720c */ /* 0x008fc80003f25070 */
[----:B------:R-:W-:-:S07]  /*1dc90*/  ISETP.NE.AND.EX P1, PT, R15, RZ, PT, P1 ;  /* 0x000000ff0f00720c */ /* 0x000fce0003f25310 */
[----:B-1----:R-:W-:Y:S06]  /*1dca0*/  @!P0 BRA `(.L_x_272) ;  /* 0x0000000000108947 */ /* 0x002fec0003800000 */
[----:B------:R-:W-:-:S04]  /*1dcb0*/  LEA R2, P0, R6, R10, 0x3 ;  /* 0x0000000a06027211 */ /* 0x000fc800078018ff */
[----:B------:R-:W-:-:S06]  /*1dcc0*/  LEA.HI.X R3, R6, R11, R9, 0x3, P0 ;  /* 0x0000000b06037211 */ /* 0x000fcc00000f1c09 */
[----:B------:R-:W2:Y:S04]  /*1dcd0*/  LDG.E.64 R2, desc[UR38][R2.64] ;  /* 0x0000002602027981 */ /* 0x000ea8000c1e1b00 */
[----:B--2---:R1:W-:Y:S02]  /*1dce0*/  STS.64 [UR5], R2 ;  /* 0x00000002ff007988 */ /* 0x0043e40008000a05 */
.L_x_272:
[----:B------:R-:W-:Y:S05]  /*1dcf0*/  @!P1 BRA `(.L_x_271) ;  /* 0x00000000007c9947 */ /* 0x000fea0003800000 */
[----:B-1----:R-:W-:-:S04]  /*1dd00*/  LEA R2, P0, R6, R14, 0x3 ;  /* 0x0000000e06027211 */ /* 0x002fc800078018ff */
[----:B------:R-:W-:Y:S02]  /*1dd10*/  LEA.HI.X R3, R6, R15, R9, 0x3, P0 ;  /* 0x0000000f06037211 */ /* 0x000fe400000f1c09 */
[----:B------:R-:W1:Y:S04]  /*1dd20*/  LDS R9, [UR5+0x1c] ;  /* 0x00001c05ff097984 */ /* 0x000e680008000800 */
[----:B------:R-:W2:Y:S01]  /*1dd30*/  LDG.E.64 R2, desc[UR38][R2.64] ;  /* 0x0000002602027981 */ /* 0x000ea2000c1e1b00 */
[----:B------:R-:W-:Y:S01]  /*1dd40*/  MOV R18, UR5 ;  /* 0x0000000500127c02 */ /* 0x000fe20008000f00 */
[----:B-----5:R-:W-:Y:S01]  /*1dd50*/  VIADD R13, R13, 0xffffffff ;  /* 0xffffffff0d0d7836 */ /* 0x020fe20000000000 */
[----:B------:R-:W-:Y:S02]  /*1dd60*/  IADD3 R12, R12, -0x1, RZ ;  /* 0xffffffff0c0c7810 */ /* 0x000fe40007ffe0ff */
[----:B------:R-:W-:-:S02]  /*1dd70*/  CS2R R14, SRZ ;  /* 0x00000000000e7805 */ /* 0x000fc4000001ff00 */
[----:B------:R-:W-:Y:S01]  /*1dd80*/  SHF.R.U64 R18, R18, 0x4, RZ ;  /* 0x0000000412127819 */ /* 0x000fe200000012ff */
[----:B------:R-:W-:Y:S04]  /*1dd90*/  STS [UR5+0x30], RZ ;  /* 0x000030ffff007988 */ /* 0x000fe80008000805 */
[----:B------:R-:W-:Y:S04]  /*1dda0*/  STS.128 [UR5+0x20], R12 ;  /* 0x0000200cff007988 */ /* 0x000fe80008000c05 */
        /* <DEDUP_REMOVED lines=10> */
[----:B------:R-:W-:Y:S04]  /*1de50*/  STS [UR5+0x1c], R9 ;  /* 0x00001c09ff007988 */ /* 0x000fe80008000805 */
[----:B------:R-:W1:Y:S02]  /*1de60*/  LDS R10, [UR5+0x1c] ;  /* 0x00001c05ff0a7984 */ /* 0x000e640008000800 */
[----:B-1----:R-:W-:-:S05]  /*1de70*/  LOP3.LUT R10, R10, 0xf0, RZ, 0xb8, !PT ;  /* 0x000000f00a0a7812 */ /* 0x002fca00078eb8ff */
[----:B------:R-:W-:Y:S04]  /*1de80*/  STS [UR5+0x1c], R10 ;  /* 0x00001c0aff007988 */ /* 0x000fe80008000805 */
[----:B------:R-:W1:Y:S02]  /*1de90*/  LDS R11, [UR5+0x1c] ;  /* 0x00001c05ff0b7984 */ /* 0x000e640008000800 */
[----:B-1----:R-:W-:-:S05]  /*1dea0*/  LOP3.LUT R19, R11, 0xf00, RZ, 0xb8, !PT ;  /* 0x00000f000b137812 */ /* 0x002fca00078eb8ff */
[----:B------:R-:W-:Y:S04]  /*1deb0*/  STS.64 [UR5+0x18], R18 ;  /* 0x00001812ff007988 */ /* 0x000fe80008000a05 */
[----:B------:R-:W1:Y:S02]  /*1dec0*/  LDS R11, [UR5+0x1c] ;  /* 0x00001c05ff0b7984 */ /* 0x000e640008000800 */
[----:B-1----:R-:W-:-:S05]  /*1ded0*/  LOP3.LUT R2, R11, 0xf000, RZ, 0xb8, !PT ;  /* 0x0000f0000b027812 */ /* 0x002fca00078eb8ff */
[----:B------:R1:W-:Y:S02]  /*1dee0*/  STS [UR5+0x1c], R2 ;  /* 0x00001c02ff007988 */ /* 0x0003e40008000805 */
.L_x_271:
[----:B------:R-:W-:Y:S05]  /*1def0*/  BSYNC B0 ;  /* 0x0000000000007941 */ /* 0x000fea0003800000 */
.L_x_270:
[----:B-1----:R-:W1:Y:S01]  /*1df00*/  S2R R2, SR_LANEID ;  /* 0x0000000000027919 */ /* 0x002e620000000000 */
[----:B------:R-:W-:Y:S01]  /*1df10*/  NOP ;  /* 0x0000000000007918 */ /* 0x000fe20000000000 */
[----:B------:R-:W-:Y:S01]  /*1df20*/  ELECT P0, URZ, PT ;  /* 0x00000000003f782f */ /* 0x000fe20003800000 */
[----:B------:R-:W-:Y:S01]  /*1df30*/  BSSY B0, `(.L_x_273) ;  /* 0x0000008000007945 */ /* 0x000fe20003800000 */
[----:B-1----:R-:W-:-:S04]  /*1df40*/  SHF.L.U32 R10, R2, 0x2, RZ ;  /* 0x00000002020a7819 */ /* 0x002fc800000006ff */
[----:B------:R-:W-:Y:S01]  /*1df50*/  IADD3 R2, P1, R10, UR8, RZ ;  /* 0x000000080a027c10 */ /* 0x000fe2000ff3e0ff */
[----:B------:R1:W1:Y:S04]  /*1df60*/  LDS R9, [R10+UR5] ;  /* 0x000000050a097984 */ /* 0x0002680008000800 */
[----:B--234-:R-:W-:Y:S02]  /*1df70*/  IMAD.X R3, RZ, RZ, UR9, P1 ;  /* 0x00000009ff037e24 */ /* 0x01cfe400088e06ff */
[----:B------:R-:W-:Y:S06]  /*1df80*/  @!P0 BRA `(.L_x_274) ;  /* 0x0000000000088947 */ /* 0x000fec0003800000 */
[----:B------:R0:W-:Y:S01]  /*1df90*/  UTMACMDFLUSH ;  /* 0x00000000000079b7 */ /* 0x0001e20000000000 */
[----:B------:R-:W-:-:S04]  /*1dfa0*/  DEPBAR.LE SB0, 0x0 ;  /* 0x000080000000791a */ /* 0x000fc80000000000 */
.L_x_274:
[----:B------:R-:W-:Y:S05]  /*1dfb0*/  BSYNC B0 ;  /* 0x0000000000007941 */ /* 0x000fea0003800000 */
.L_x_273:
[----:B-1----:R1:W5:Y:S02]  /*1dfc0*/  ATOMG.E.EXCH.STRONG.GPU PT, RZ, [R2], R9 ;  /* 0x0000000902ff73a8 */ /* 0x00236400041ee100 */
.L_x_269:
[----:B------:R-:W-:Y:S01]  /*1dfd0*/  ISETP.NE.AND P1, PT, R7, RZ, PT ;  /* 0x000000ff0700720c */ /* 0x000fe20003f25270 */
[----:B------:R-:W-:Y:S01]  /*1dfe0*/  IMAD.MOV.U32 R16, RZ, RZ, R4 ;  /* 0x000000ffff107224 */ /* 0x000fe200078e0004 */
[----:B------:R-:W-:Y:S01]  /*1dff0*/  IADD3 R22, R22, 0x1, RZ ;  /* 0x0000000116167810 */ /* 0x000fe20007ffe0ff */
[----:B------:R-:W-:Y:S01]  /*1e000*/  IMAD.MOV.U32 R18, RZ, RZ, R6 ;  /* 0x000000ffff127224 */ /* 0x000fe200078e0006 */
[----:B-1----:R-:W-:Y:S02]  /*1e010*/  SEL R2, RZ, 0x1, !P3 ;  /* 0x00000001ff027807 */ /* 0x002fe40005800000 */
[----:B------:R-:W-:Y:S02]  /*1e020*/  ISETP.NE.AND P0, PT, R22, 0x8, PT ;  /* 0x000000081600780c */ /* 0x000fe40003f05270 */
[----:B------:R-:W-:Y:S02]  /*1e030*/  MOV R17, R5 ;  /* 0x0000000500117202 */ /* 0x000fe40000000f00 */
[----:B--234-:R-:W-:-:S02]  /*1e040*/  SEL R3, RZ, 0x1, P0 ;  /* 0x00000001ff037807 */ /* 0x01cfc40000000000 */
[----:B------:R-:W-:Y:S02]  /*1e050*/  SEL R22, R22, RZ, P0 ;  /* 0x000000ff16167207 */ /* 0x000fe40000000000 */
[----:B------:R-:W-:Y:S01]  /*1e060*/  LOP3.LUT R0, R0, R3, RZ, 0x3c, !PT ;  /* 0x0000000300007212 */ /* 0x000fe200078e3cff */
[----:B------:R-:W-:Y:S06]  /*1e070*/  @P1 BRA `(.L_x_275) ;  /* 0xffffffe000b41947 */ /* 0x000fec000383ffff */
[----:B-----5:R-:W-:Y:S01]  /*1e080*/  ELECT P0, URZ, PT ;  /* 0x00000000003f782f */ /* 0x020fe20003800000 */
[----:B------:R-:W-:-:S12]  /*1e090*/  BSSY B0, `(.L_x_276) ;  /* 0x0000017000007945 */ /* 0x000fd80003800000 */
[----:B------:R-:W-:Y:S05]  /*1e0a0*/  @!P0 BRA `(.L_x_277) ;  /* 0x0000000000548947 */ /* 0x000fea0003800000 */
[----:B------:R-:W-:Y:S05]  /*1e0b0*/  @!P2 BRA `(.L_x_278) ;  /* 0x000000000004a947 */ /* 0x000fea0003800000 */
[----:B------:R-:W-:Y:S01]  /*1e0c0*/  BPT.TRAP 0x1 ;  /* 0x000000040000795c */ /* 0x000fe20000300000 */
.L_x_278:
[----:B------:R-:W1:Y:S02]  /*1e0d0*/  SYNCS.PHASECHK.TRANS64.TRYWAIT P0, [UR6+0x344c0], R8 ;  /* 0x0344c008ff0075a7 */ /* 0x000e640008000146 */
[----:B-1----:R-:W-:Y:S05]  /*1e0e0*/  @!P0 BRA `(.L_x_279) ;  /* 0x0000004c00e08947 */ /* 0x002fea0003800000 */
.L_x_397:
[----:B------:R-:W-:Y:S05]  /*1e0f0*/  @!P2 BRA `(.L_x_280) ;  /* 0x000000000004a947 */ /* 0x000fea0003800000 */
[----:B------:R-:W-:Y:S01]  /*1e100*/  BPT.TRAP 0x1 ;  /* 0x000000040000795c */ /* 0x000fe20000300000 */
.L_x_280:
[----:B------:R-:W2:Y:S02]  /*1e110*/  SYNCS.PHASECHK.TRANS64.TRYWAIT P0, [UR6+0x344c8], R8 ;  /* 0x0344c808ff0075a7 */ /* 0x000ea40008000146 */
[----:B--2---:R-:W-:Y:S05]  /*1e120*/  @!P0 BRA `(.L_x_281) ;  /* 0x0000004c00e88947 */ /* 0x004fea0003800000 */
.L_x_398:
[----:B------:R-:W-:Y:S05]  /*1e130*/  @!P2 BRA `(.L_x_282) ;  /* 0x000000000004a947 */ /* 0x000fea0003800000 */
[----:B------:R-:W-:Y:S01]  /*1e140*/  BPT.TRAP 0x1 ;  /* 0x000000040000795c */ /* 0x000fe20000300000 */
.L_x_282:
[----:B------:R-:W2:Y:S02]  /*1e150*/  SYNCS.PHASECHK.TRANS64.TRYWAIT P0, [UR6+0x344d0], R8 ;  /* 0x0344d008ff0075a7 */ /* 0x000ea40008000146 */
[----:B--2---:R-:W-:Y:S05]  /*1e160*/  @!P0 BRA `(.L_x_283) ;  /* 0x0000004c00f08947 */ /* 0x004fea0003800000 */
.L_x_399:
[----:B------:R-:W-:Y:S05]  /*1e170*/  @!P2 BRA `(.L_x_284) ;  /* 0x000000000004a947 */ /* 0x000fea0003800000 */
[----:B------:R-:W-:Y:S01]  /*1e180*/  BPT.TRAP 0x1 ;  /* 0x000000040000795c */ /* 0x000fe20000300000 */
.L_x_284:
[----:B------:R-:W-:-:S04]  /*1e190*/  MOV R0, 0x1 ;  /* 0x0000000100007802 */ /* 0x000fc80000000f00 */
[----:B------:R-:W-:-:S07]  /*1e1a0*/  SHF.L.U32 R0, R0, 0x1f, RZ ;  /* 0x0000001f00007819 */ /* 0x000fce00000006ff */
.L_x_285:
[----:B-1----:R-:W-:-:S04]  /*1e1b0*/  IMAD.U32 R3, RZ, RZ, UR6 ;  /* 0x00000006ff037e24 */ /* 0x002fc8000f8e00ff */
[----:B------:R1:W2:Y:S03]  /*1e1c0*/  SYNCS.PHASECHK.TRANS64.TRYWAIT P0, [R3+URZ+0x344d8], R0 ;  /* 0x0344d800030075a7 */ /* 0x0002a6000800017f */
[----:B--2---:R-:W-:Y:S05]  /*1e1d0*/  @!P0 NANOSLEEP.SYNCS 0x989680 ;  /* 0x009896800000895d */ /* 0x004fea0003900000 */
[----:B------:R-:W2:Y:S02]  /*1e1e0*/  @!P0 SYNCS.PHASECHK.TRANS64 P0, [R3+URZ+0x344d8], R0 ;  /* 0x0344d800030085a7 */ /* 0x000ea4000800007f */
[----:B--2---:R-:W-:Y:S05]  /*1e1f0*/  @!P0 BRA `(.L_x_285) ;  /* 0xfffffffc00ec8947 */ /* 0x004fea000383ffff */
.L_x_277:
[----:B------:R-:W-:Y:S05]  /*1e200*/  BSYNC B0 ;  /* 0x0000000000007941 */ /* 0x000fea0003800000 */
.L_x_276:
[----:B------:R-:W-:Y:S05]  /*1e210*/  EXIT ;  /* 0x000000000000794d */ /* 0x000fea0003800000 */
.L_x_158:
[----:B------:R-:W1:Y:S01]  /*1e220*/  S2UR UR4, SR_CTAID.Y ;  /* 0x00000000000479c3 */ /* 0x000e620000002600 */
[----:B------:R-:W3:Y:S01]  /*1e230*/  S2R R0, SR_LANEID ;  /* 0x0000000000007919 */ /* 0x000ee20000000000 */
[----:B------:R-:W-:Y:S01]  /*1e240*/  ELECT P0, URZ, PT ;  /* 0x00000000003f782f */ /* 0x000fe20003800000 */
[----:B------:R-:W-:Y:S01]  /*1e250*/  BSSY B0, `(.L_x_286) ;  /* 0x000003b000007945 */ /* 0x000fe20003800000 */
[----:B------:R-:W-:Y:S01]  /*1e260*/  ULDC.64 UR16, c[0x0][0x508] ;  /* 0x0001420000107ab9 */ /* 0x000fe20000000a00 */
[----:B-1----:R-:W-:-:S04]  /*1e270*/  UIMAD UR4, UR4, UR60, UR56 ;  /* 0x0000003c040472a4 */ /* 0x002fc8000f8e0238 */
[----:B------:R-:W-:-:S06]  /*1e280*/  UIMAD.WIDE UR16, UR4, 0x80, UR16 ;  /* 0x00000080041078a5 */ /* 0x000fcc000f8e0210 */
[----:B------:R-:W-:Y:S06]  /*1e290*/  @!P0 BRA `(.L_x_287) ;  /* 0x0000000000d88947 */ /* 0x000fec0003800000 */
[----:B------:R1:W-:Y:S01]  /*1e2a0*/  STL [R1+0x204], R13 ;  /* 0x0002040d01007387 */ /* 0x0003e20000100800 */
[----:B------:R-:W4:Y:S01]  /*1e2b0*/  LDC.64 R14, c[0x0][0x358] ;  /* 0x0000d600ff0e7b82 */ /* 0x000f220000000a00 */
[----:B------:R-:W-:Y:S02]  /*1e2c0*/  UMOV UR4, 0x400 ;  /* 0x0000040000047882 */ /* 0x000fe40000000000 */
[----:B------:R3:W-:Y:S01]  /*1e2d0*/  STL [R1+0x200], R11 ;  /* 0x0002000b01007387 */ /* 0x0007e20000100800 */
[----:B--2---:R-:W-:-:S04]  /*1e2e0*/  ULEA UR4, UR58, UR4, 0x18 ;  /* 0x000000043a047291 */ /* 0x004fc8000f8ec03f */
[----:B------:R-:W2:Y:S08]  /*1e2f0*/  LDC.64 R8, c[0x0][0x340] ;  /* 0x0000d000ff087b82 */ /* 0x000eb00000000a00 */
[----:B-1----:R-:W4:Y:S08]  /*1e300*/  LDC.64 R12, c[0x0][0x350] ;  /* 0x0000d400ff0c7b82 */ /* 0x002f300000000a00 */
[----:B---3--:R-:W2:Y:S08]  /*1e310*/  LDC.64 R10, c[0x0][0x348] ;  /* 0x0000d200ff0a7b82 */ /* 0x008eb00000000a00 */
[----:B------:R-:W1:Y:S01]  /*1e320*/  LDC.64 R32, c[0x0][0x300] ;  /* 0x0000c000ff207b82 */ /* 0x000e620000000a00 */
[----:B----4-:R3:W-:Y:S07]  /*1e330*/  STS.128 [UR4+0x34650], R12 ;  /* 0x0346500cff007988 */ /* 0x0107ee0008000c04 */
[----:B------:R-:W1:Y:S01]  /*1e340*/  LDC.64 R34, c[0x0][0x308] ;  /* 0x0000c200ff227b82 */ /* 0x000e620000000a00 */
[----:B--2---:R2:W-:Y:S07]  /*1e350*/  STS.128 [UR4+0x34640], R8 ;  /* 0x03464008ff007988 */ /* 0x0045ee0008000c04 */
[----:B------:R-:W4:Y:S08]  /*1e360*/  LDC.64 R28, c[0x0][0x310] ;  /* 0x0000c400ff1c7b82 */ /* 0x000f300000000a00 */
[----:B---3--:R-:W3:Y:S08]  /*1e370*/  LDC.64 R12, c[0x0][0x420] ;  /* 0x00010800ff0c7b82 */ /* 0x008ef00000000a00 */
[----:B------:R-:W3:Y:S01]  /*1e380*/  LDC.64 R14, c[0x0][0x428] ;  /* 0x00010a00ff0e7b82 */ /* 0x000ee20000000a00 */
[----:B-1----:R-:W-:Y:S07]  /*1e390*/  STS.128 [UR4+0x34600], R32 ;  /* 0x03460020ff007988 */ /* 0x002fee0008000c04 */
[----:B--2---:R-:W1:Y:S08]  /*1e3a0*/  LDC.64 R8, c[0x0][0x430] ;  /* 0x00010c00ff087b82 */ /* 0x004e700000000a00 */
[----:B------:R-:W1:Y:S01]  /*1e3b0*/  LDC.64 R10, c[0x0][0x438] ;  /* 0x00010e00ff0a7b82 */ /* 0x000e620000000a00 */
[----:B---3--:R2:W-:Y:S07]  /*1e3c0*/  STS.128 [UR4+0x346a0], R12 ;  /* 0x0346a00cff007988 */ /* 0x0085ee0008000c04 */
[----:B------:R-:W4:Y:S08]  /*1e3d0*/  LDC.64 R30, c[0x0][0x318] ;  /* 0x0000c600ff1e7b82 */ /* 0x000f300000000a00 */
[----:B------:R-:W3:Y:S01]  /*1e3e0*/  LDC.64 R24, c[0x0][0x320] ;  /* 0x0000c800ff187b82 */ /* 0x000ee20000000a00 */
[----:B--2---:R2:W5:Y:S07]  /*1e3f0*/  LDL.LU R13, [R1+0x204] ;  /* 0x00020400010d7983 */ /* 0x00456e0000300800 */
[----:B------:R-:W3:Y:S01]  /*1e400*/  LDC.64 R26, c[0x0][0x328] ;  /* 0x0000ca00ff1a7b82 */ /* 0x000ee20000000a00 */
[----:B-1----:R1:W-:Y:S07]  /*1e410*/  STS.128 [UR4+0x346b0], R8 ;  /* 0x0346b008ff007988 */ /* 0x0023ee0008000c04 */
[----:B------:R-:W2:Y:S01]  /*1e420*/  LDC.64 R4, c[0x0][0x330] ;  /* 0x0000cc00ff047b82 */ /* 0x000ea20000000a00 */
[----:B----4-:R4:W-:Y:S04]  /*1e430*/  STS.128 [UR4+0x34610], R28 ;  /* 0x0346101cff007988 */ /* 0x0109e80008000c04 */
[----:B-1----:R1:W5:Y:S03]  /*1e440*/  LDL.LU R11, [R1+0x200] ;  /* 0x00020000010b7983 */ /* 0x0023660000300800 */
[----:B------:R-:W2:Y:S01]  /*1e450*/  LDC.64 R6, c[0x0][0x338] ;  /* 0x0000ce00ff067b82 */ /* 0x000ea20000000a00 */
[----:B---3--:R3:W-:Y:S07]  /*1e460*/  STS.128 [UR4+0x34620], R24 ;  /* 0x03462018ff007988 */ /* 0x0087ee0008000c04 */
[----:B------:R-:W1:Y:S08]  /*1e470*/  LDC.64 R32, c[0x0][0x360] ;  /* 0x0000d800ff207b82 */ /* 0x000e700000000a00 */
[----:B------:R-:W1:Y:S01]  /*1e480*/  LDC.64 R34, c[0x0][0x368] ;  /* 0x0000da00ff227b82 */ /* 0x000e620000000a00 */
[----:B--2---:R2:W-:Y:S07]  /*1e490*/  STS.128 [UR4+0x34630], R4 ;  /* 0x03463004ff007988 */ /* 0x0045ee0008000c04 */
[----:B----4-:R-:W4:Y:S08]  /*1e4a0*/  LDC.64 R28, c[0x0][0x370] ;  /* 0x0000dc00ff1c7b82 */ /* 0x010f300000000a00 */
[----:B------:R-:W4:Y:S08]  /*1e4b0*/  LDC.64 R30, c[0x0][0x378] ;  /* 0x0000de00ff1e7b82 */ /* 0x000f300000000a00 */
[----:B---3--:R-:W3:Y:S01]  /*1e4c0*/  LDC.64 R24, c[0x0][0x400] ;  /* 0x00010000ff187b82 */ /* 0x008ee20000000a00 */
[----:B-1----:R1:W-:Y:S07]  /*1e4d0*/  STS.128 [UR4+0x34660], R32 ;  /* 0x03466020ff007988 */ /* 0x0023ee0008000c04 */
[----:B------:R-:W3:Y:S08]  /*1e4e0*/  LDC.64 R26, c[0x0][0x408] ;  /* 0x00010200ff1a7b82 */ /* 0x000ef00000000a00 */
[----:B--2---:R-:W2:Y:S01]  /*1e4f0*/  LDC.64 R4, c[0x0][0x410] ;  /* 0x00010400ff047b82 */ /* 0x004ea20000000a00 */
[----:B----4-:R4:W-:Y:S07]  /*1e500*/  STS.128 [UR4+0x34670], R28 ;  /* 0x0346701cff007988 */ /* 0x0109ee0008000c04 */
[----:B------:R-:W2:Y:S01]  /*1e510*/  LDC.64 R6, c[0x0][0x418] ;  /* 0x00010600ff067b82 */ /* 0x000ea20000000a00 */
[----:B---3--:R3:W-:Y:S07]  /*1e520*/  STS.128 [UR4+0x34680], R24 ;  /* 0x03468018ff007988 */ /* 0x0087ee0008000c04 */
[----:B-1----:R-:W1:Y:S08]  /*1e530*/  LDC.64 R32, c[0x0][0x440] ;  /* 0x00011000ff207b82 */ /* 0x002e700000000a00 */
[----:B------:R-:W1:Y:S01]  /*1e540*/  LDC.64 R34, c[0x0][0x448] ;  /* 0x00011200ff227b82 */ /* 0x000e620000000a00 */
[----:B--2---:R2:W-:Y:S07]  /*1e550*/  STS.128 [UR4+0x34690], R4 ;  /* 0x03469004ff007988 */ /* 0x0045ee0008000c04 */
[----:B----4-:R-:W4:Y:S08]  /*1e560*/  LDC.64 R28, c[0x0][0x450] ;  /* 0x00011400ff1c7b82 */ /* 0x010f300000000a00 */
[----:B------:R-:W4:Y:S08]  /*1e570*/  LDC.64 R30, c[0x0][0x458] ;  /* 0x00011600ff1e7b82 */ /* 0x000f300000000a00 */
[----:B---3--:R-:W3:Y:S08]  /*1e580*/  LDC.64 R24, c[0x0][0x460] ;  /* 0x00011800ff187b82 */ /* 0x008ef00000000a00 */
[----:B------:R-:W3:Y:S08]  /*1e590*/  LDC.64 R26, c[0x0][0x468] ;  /* 0x00011a00ff1a7b82 */ /* 0x000ef00000000a00 */
[----:B--2---:R-:W2:Y:S08]  /*1e5a0*/  LDC.64 R4, c[0x0][0x470] ;  /* 0x00011c00ff047b82 */ /* 0x004eb00000000a00 */
[----:B------:R-:W2:Y:S01]  /*1e5b0*/  LDC.64 R6, c[0x0][0x478] ;  /* 0x00011e00ff067b82 */ /* 0x000ea20000000a00 */
[----:B-1----:R1:W-:Y:S04]  /*1e5c0*/  STS.128 [UR4+0x346c0], R32 ;  /* 0x0346c020ff007988 */ /* 0x0023e80008000c04 */
[----:B----4-:R1:W-:Y:S04]  /*1e5d0*/  STS.128 [UR4+0x346d0], R28 ;  /* 0x0346d01cff007988 */ /* 0x0103e80008000c04 */
[----:B---3--:R1:W-:Y:S04]  /*1e5e0*/  STS.128 [UR4+0x346e0], R24 ;  /* 0x0346e018ff007988 */ /* 0x0083e80008000c04 */
[----:B--2---:R1:W-:Y:S02]  /*1e5f0*/  STS.128 [UR4+0x346f0], R4 ;  /* 0x0346f004ff007988 */ /* 0x0043e40008000c04 */
.L_x_287:
[----:B--2---:R-:W-:Y:S05]  /*1e600*/  BSYNC B0 ;  /* 0x0000000000007941 */ /* 0x004fea0003800000 */
.L_x_286:
[----:B------:R-:W-:Y:S01]  /*1e610*/  ELECT P0, URZ, PT ;  /* 0x00000000003f782f */ /* 0x000fe20003800000 */
[----:B------:R-:W-:Y:S01]  /*1e620*/  NOP ;  /* 0x0000000000007918 */ /* 0x000fe20000000000 */
[----:B------:R-:W-:Y:S11]  /*1e630*/  BSSY B0, `(.L_x_288) ;  /* 0x000004a000007945 */ /* 0x000ff60003800000 */
[----:B------:R-:W-:Y:S05]  /*1e640*/  @!P0 BRA `(.L_x_289) ;  /* 0x0000000400208947 */ /* 0x000fea0003800000 */
[----:B-1----:R-:W1:Y:S08]  /*1e650*/  LDC.64 R4, c[0x0][0x518] ;  /* 0x00014600ff047b82 */ /* 0x002e700000000a00 */
[----:B------:R-:W2:Y:S08]  /*1e660*/  LDC.64 R2, c[0x0][0x528] ;  /* 0x00014a00ff027b82 */ /* 0x000eb00000000a00 */
[----:B------:R-:W4:Y:S01]  /*1e670*/  LDC.64 R8, c[0x0][0x510] ;  /* 0x00014400ff087b82 */ /* 0x000f220000000a00 */
[----:B-1----:R-:W-:-:S07]  /*1e680*/  IMAD.WIDE R4, R18, 0x8, R4 ;  /* 0x0000000812047825 */ /* 0x002fce00078e0204 */
[----:B------:R-:W1:Y:S01]  /*1e690*/  LDC.64 R6, c[0x0][0x520] ;  /* 0x00014800ff067b82 */ /* 0x000e620000000a00 */
[----:B------:R-:W3:Y:S01]  /*1e6a0*/  LDG.E.64 R4, desc[UR38][R4.64] ;  /* 0x0000002604047981 */ /* 0x000ee2000c1e1b00 */
[----:B--2---:R-:W-:-:S06]  /*1e6b0*/  IMAD.WIDE R2, R18, 0x8, R2 ;  /* 0x0000000812027825 */ /* 0x004fcc00078e0202 */
[----:B------:R-:W2:Y:S01]  /*1e6c0*/  LDG.E.64 R2, desc[UR38][R2.64] ;  /* 0x0000002602027981 */ /* 0x000ea2000c1e1b00 */
[----:B----4-:R-:W-:-:S06]  /*1e6d0*/  IMAD.WIDE R8, R18, 0x8, R8 ;  /* 0x0000000812087825 */ /* 0x010fcc00078e0208 */
[----:B------:R-:W4:Y:S01]  /*1e6e0*/  LDG.E.64 R8, desc[UR38][R8.64] ;  /* 0x0000002608087981 */ /* 0x000f22000c1e1b00 */
[----:B-1----:R-:W-:-:S06]  /*1e6f0*/  IMAD.WIDE R6, R18, 0x8, R6 ;  /* 0x0000000812067825 */ /* 0x002fcc00078e0206 */
[----:B------:R-:W4:Y:S01]  /*1e700*/  LDG.E.64 R6, desc[UR38][R6.64] ;  /* 0x0000002606067981 */ /* 0x000f22000c1e1b00 */
[----:B------:R-:W-:Y:S02]  /*1e710*/  UMOV UR4, 0x400 ;  /* 0x0000040000047882 */ /* 0x000fe40000000000 */
[----:B------:R-:W-:-:S09]  /*1e720*/  ULEA UR4, UR58, UR4, 0x18 ;  /* 0x000000043a047291 */ /* 0x000fd2000f8ec03f */
[----:B------:R-:W1:Y:S04]  /*1e730*/  LDS R10, [UR4+0x3461c] ;  /* 0x03461c04ff0a7984 */ /* 0x000e680008000800 */
[----:B------:R-:W1:Y:S01]  /*1e740*/  LDS R12, [UR4+0x3469c] ;  /* 0x03469c04ff0c7984 */ /* 0x000e620008000800 */
[----:B------:R-:W-:Y:S02]  /*1e750*/  UIADD3 UR6, UR4, 0x34680, URZ ;  /* 0x0003468004067890 */ /* 0x000fe4000fffe03f */
[----:B------:R-:W-:-:S04]  /*1e760*/  UIADD3 UR5, UR4, 0x34600, URZ ;  /* 0x0003460004057890 */ /* 0x000fc8000fffe03f */
[----:B------:R-:W-:Y:S02]  /*1e770*/  IMAD.U32 R26, RZ, RZ, UR6 ;  /* 0x00000006ff1a7e24 */ /* 0x000fe4000f8e00ff */
[----:B------:R-:W-:-:S03]  /*1e780*/  MOV R24, UR5 ;  /* 0x0000000500187c02 */ /* 0x000fc60008000f00 */
[----:B------:R-:W-:Y:S02]  /*1e790*/  SHF.R.U64 R26, R26, 0x4, RZ ;  /* 0x000000041a1a7819 */ /* 0x000fe400000012ff */
[----:B------:R-:W-:Y:S02]  /*1e7a0*/  SHF.R.U64 R24, R24, 0x4, RZ ;  /* 0x0000000418187819 */ /* 0x000fe400000012ff */
[----:B-----5:R-:W-:Y:S01]  /*1e7b0*/  IADD3 R13, R13, -0x1, RZ ;  /* 0xffffffff0d0d7810 */ /* 0x020fe20007ffe0ff */
[----:B------:R-:W-:Y:S04]  /*1e7c0*/  STS [UR4+0x34690], R26 ;  /* 0x0346901aff007988 */ /* 0x000fe80008000804 */
[----:B------:R-:W-:Y:S04]  /*1e7d0*/  STS [UR4+0x34610], R24 ;  /* 0x03461018ff007988 */ /* 0x000fe80008000804 */
[----:B------:R-:W-:Y:S04]  /*1e7e0*/  STS [UR4+0x34614], R24 ;  /* 0x03461418ff007988 */ /* 0x000fe80008000804 */
[----:B------:R-:W-:Y:S04]  /*1e7f0*/  STS [UR4+0x34694], R26 ;  /* 0x0346941aff007988 */ /* 0x000fe80008000804 */
[----:B------:R-:W-:Y:S04]  /*1e800*/  STS [UR4+0x34630], RZ ;  /* 0x034630ffff007988 */ /* 0x000fe80008000804 */
[----:B------:R-:W-:Y:S01]  /*1e810*/  STS [UR4+0x346b0], RZ ;  /* 0x0346b0ffff007988 */ /* 0x000fe20008000804 */
[----:B---3--:R-:W-:-:S04]  /*1e820*/  SHF.L.U64.HI R5, R4, 0x1, R5 ;  /* 0x0000000104057819 */ /* 0x008fc80000010205 */
[----:B------:R-:W-:Y:S02]  /*1e830*/  LOP3.LUT R5, R5, 0x1fffffff, RZ, 0xc0, !PT ;  /* 0x1fffffff05057812 */ /* 0x000fe400078ec0ff */
[----:B--2---:R-:W-:Y:S02]  /*1e840*/  SHF.L.U64.HI R3, R2, 0x1, R3 ;  /* 0x0000000102037819 */ /* 0x004fe40000010203 */
[----:B------:R-:W-:Y:S02]  /*1e850*/  SHF.R.U32.HI R15, RZ, 0x4, R5 ;  /* 0x00000004ff0f7819 */ /* 0x000fe40000011605 */
[----:B------:R-:W-:Y:S02]  /*1e860*/  LOP3.LUT R3, R3, 0x1fffffff, RZ, 0xc0, !PT ;  /* 0x1fffffff03037812 */ /* 0x000fe400078ec0ff */
[----:B-1----:R-:W-:Y:S02]  /*1e870*/  LOP3.LUT R10, R10, 0xf, R15, 0xb8, !PT ;  /* 0x0000000f0a0a7812 */ /* 0x002fe400078eb80f */
[----:B------:R-:W-:-:S04]  /*1e880*/  SHF.R.U32.HI R15, RZ, 0x4, R3 ;  /* 0x00000004ff0f7819 */ /* 0x000fc80000011603 */
[----:B------:R-:W-:Y:S01]  /*1e890*/  LOP3.LUT R14, R12, 0xf, R15, 0xb8, !PT ;  /* 0x0000000f0c0e7812 */ /* 0x000fe200078eb80f */
[----:B------:R-:W-:Y:S04]  /*1e8a0*/  STS [UR4+0x3461c], R10 ;  /* 0x03461c0aff007988 */ /* 0x000fe80008000804 */
[----:B------:R-:W-:Y:S04]  /*1e8b0*/  STS [UR4+0x3469c], R14 ;  /* 0x03469c0eff007988 */ /* 0x000fe80008000804 */
[----:B------:R-:W1:Y:S04]  /*1e8c0*/  LDS R12, [UR4+0x3461c] ;  /* 0x03461c04ff0c7984 */ /* 0x000e680008000800 */
[----:B------:R-:W2:Y:S01]  /*1e8d0*/  LDS R15, [UR4+0x3469c] ;  /* 0x03469c04ff0f7984 */ /* 0x000ea20008000800 */
[----:B-1----:R-:W-:-:S02]  /*1e8e0*/  LOP3.LUT R12, R12, 0xf0, RZ, 0xb8, !PT ;  /* 0x000000f00c0c7812 */ /* 0x002fc400078eb8ff */
[----:B--2---:R-:W-:-:S03]  /*1e8f0*/  LOP3.LUT R15, R15, 0xf0, RZ, 0xb8, !PT ;  /* 0x000000f00f0f7812 */ /* 0x004fc600078eb8ff */
[----:B------:R-:W-:Y:S04]  /*1e900*/  STS [UR4+0x3461c], R12 ;  /* 0x03461c0cff007988 */ /* 0x000fe80008000804 */
[----:B------:R-:W-:Y:S04]  /*1e910*/  STS [UR4+0x3469c], R15 ;  /* 0x03469c0fff007988 */ /* 0x000fe80008000804 */
[----:B------:R-:W1:Y:S04]  /*1e920*/  LDS R25, [UR4+0x3461c] ;  /* 0x03461c04ff197984 */ /* 0x000e680008000800 */
[----:B------:R-:W2:Y:S01]  /*1e930*/  LDS R27, [UR4+0x3469c] ;  /* 0x03469c04ff1b7984 */ /* 0x000ea20008000800 */
[----:B-1----:R-:W-:-:S02]  /*1e940*/  LOP3.LUT R25, R25, 0xf00, RZ, 0xb8, !PT ;  /* 0x00000f0019197812 */ /* 0x002fc400078eb8ff */
[----:B--2---:R-:W-:-:S03]  /*1e950*/  LOP3.LUT R27, R27, 0xf00, RZ, 0xb8, !PT ;  /* 0x00000f001b1b7812 */ /* 0x004fc600078eb8ff */
[----:B------:R-:W-:Y:S04]  /*1e960*/  STS.64 [UR4+0x34618], R24 ;  /* 0x03461818ff007988 */ /* 0x000fe80008000a04 */
[----:B------:R-:W-:Y:S04]  /*1e970*/  STS.64 [UR4+0x34698], R26 ;  /* 0x0346981aff007988 */ /* 0x000fe80008000a04 */
[----:B------:R-:W1:Y:S04]  /*1e980*/  LDS R23, [UR4+0x3461c] ;  /* 0x03461c04ff177984 */ /* 0x000e680008000800 */
[----:B------:R-:W2:Y:S01]  /*1e990*/  LDS R10, [UR4+0x3469c] ;  /* 0x03469c04ff0a7984 */ /* 0x000ea20008000800 */
[----:B------:R-:W-:Y:S01]  /*1e9a0*/  IMAD.SHL.U32 R4, R4, 0x2, RZ ;  /* 0x0000000204047824 */ /* 0x000fe200078e00ff */
[----:B------:R-:W-:Y:S01]  /*1e9b0*/  SHF.L.U32 R2, R2, 0x1, RZ ;  /* 0x0000000102027819 */ /* 0x000fe200000006ff */
[----:B------:R-:W-:Y:S01]  /*1e9c0*/  VIADD R12, R11, 0xffffffff ;  /* 0xffffffff0b0c7836 */ /* 0x000fe20000000000 */
[----:B------:R-:W-:-:S02]  /*1e9d0*/  CS2R R14, SRZ ;  /* 0x00000000000e7805 */ /* 0x000fc4000001ff00 */
[----:B------:R-:W-:Y:S02]  /*1e9e0*/  LOP3.LUT R4, R4, 0xfffffffe, RZ, 0xc0, !PT ;  /* 0xfffffffe04047812 */ /* 0x000fe400078ec0ff */
[----:B------:R-:W-:Y:S01]  /*1e9f0*/  LOP3.LUT R2, R2, 0xfffffffe, RZ, 0xc0, !PT ;  /* 0xfffffffe02027812 */ /* 0x000fe200078ec0ff */
[----:B------:R3:W-:Y:S01]  /*1ea00*/  STS.128 [UR4+0x34620], R12 ;  /* 0x0346200cff007988 */ /* 0x0007e20008000c04 */
[----:B------:R-:W-:Y:S02]  /*1ea10*/  SHF.R.U64 R5, R4, 0x4, R5 ;  /* 0x0000000404057819 */ /* 0x000fe40000001205 */
[----:B------:R-:W-:Y:S01]  /*1ea20*/  SHF.R.U64 R3, R2, 0x4, R3 ;  /* 0x0000000402037819 */ /* 0x000fe20000001203 */
[----:B----4-:R4:W-:Y:S04]  /*1ea30*/  STS.64 [UR4+0x34600], R8 ;  /* 0x03460008ff007988 */ /* 0x0109e80008000a04 */
[----:B------:R4:W-:Y:S01]  /*1ea40*/  STS [UR4+0x3460c], R5 ;  /* 0x03460c05ff007988 */ /* 0x0009e20008000804 */
[----:B---3--:R-:W-:-:S03]  /*1ea50*/  IADD3 R13, R19, -0x1, RZ ;  /* 0xffffffff130d7810 */ /* 0x008fc60007ffe0ff */
[----:B------:R4:W-:Y:S04]  /*1ea60*/  STS [UR4+0x3468c], R3 ;  /* 0x03468c03ff007988 */ /* 0x0009e80008000804 */
[----:B------:R4:W-:Y:S01]  /*1ea70*/  STS.128 [UR4+0x346a0], R12 ;  /* 0x0346a00cff007988 */ /* 0x0009e20008000c04 */
[----:B-1----:R-:W-:Y:S02]  /*1ea80*/  LOP3.LUT R23, R23, 0xf000, RZ, 0xb8, !PT ;  /* 0x0000f00017177812 */ /* 0x002fe400078eb8ff */
[----:B--2---:R-:W-:Y:S01]  /*1ea90*/  LOP3.LUT R10, R10, 0xf000, RZ, 0xb8, !PT ;  /* 0x0000f0000a0a7812 */ /* 0x004fe200078eb8ff */
[----:B------:R4:W-:Y:S04]  /*1eaa0*/  STS.64 [UR4+0x34680], R6 ;  /* 0x03468006ff007988 */ /* 0x0009e80008000a04 */
[----:B------:R4:W-:Y:S04]  /*1eab0*/  STS [UR4+0x3461c], R23 ;  /* 0x03461c17ff007988 */ /* 0x0009e80008000804 */
[----:B------:R4:W-:Y:S02]  /*1eac0*/  STS [UR4+0x3469c], R10 ;  /* 0x03469c0aff007988 */ /* 0x0009e40008000804 */
.L_x_289:
[----:B------:R-:W-:Y:S05]  /*1ead0*/  BSYNC B0 ;  /* 0x0000000000007941 */ /* 0x000fea0003800000 */
.L_x_288:
[----:B------:R-:W-:Y:S01]  /*1eae0*/  ELECT P0, URZ, PT ;  /* 0x00000000003f782f */ /* 0x000fe20003800000 */
[----:B------:R-:W-:Y:S01]  /*1eaf0*/  NOP ;  /* 0x0000000000007918 */ /* 0x000fe20000000000 */
[----:B------:R-:W-:Y:S11]  /*1eb00*/  BSSY B0, `(.L_x_290) ;  /* 0x0000004000007945 */ /* 0x000ff60003800000 */
[----:B------:R-:W-:Y:S05]  /*1eb10*/  @!P0 BRA `(.L_x_291) ;  /* 0x0000000000088947 */ /* 0x000fea0003800000 */
[----:B------:R0:W-:Y:S01]  /*1eb20*/  UTMACMDFLUSH ;  /* 0x00000000000079b7 */ /* 0x0001e20000000000 */
[----:B------:R-:W-:-:S04]  /*1eb30*/  DEPBAR.LE SB0, 0x0 ;  /* 0x000080000000791a */ /* 0x000fc80000000000 */
.L_x_291:
[----:B------:R-:W-:Y:S05]  /*1eb40*/  BSYNC B0 ;  /* 0x0000000000007941 */ /* 0x000fea0003800000 */
.L_x_290:
[----:B------:R-:W-:Y:S01]  /*1eb50*/  UMOV UR4, 0x400 ;  /* 0x0000040000047882 */ /* 0x000fe20000000000 */
[----:B---3--:R-:W-:Y:S01]  /*1eb60*/  IMAD.SHL.U32 R0, R0, 0x4, RZ ;  /* 0x0000000400007824 */ /* 0x008fe200078e00ff */
[----:B------:R-:W-:Y:S01]  /*1eb70*/  ULEA UR22, UR58, UR4, 0x18 ;  /* 0x000000043a167291 */ /* 0x000fe2000f8ec03f */
[----:B------:R-:W-:-:S03]  /*1eb80*/  ULDC UR18, c[0x0][0x884] ;  /* 0x0002210000127ab9 */ /* 0x000fc60000000800 */
[----:B------:R-:W-:Y:S01]  /*1eb90*/  UIADD3 UR28, UR22, 0x34600, URZ ;  /* 0x00034600161c7890 */ /* 0x000fe2000fffe03f */
[----:B-1----:R-:W-:Y:S01]  /*1eba0*/  IADD3 R4, P0, R0, UR16, RZ ;  /* 0x0000001000047c10 */ /* 0x002fe2000ff1e0ff */
[----:B------:R-:W-:Y:S01]  /*1ebb0*/  UIMAD.WIDE UR18, UR18, 0x80, UR16 ;  /* 0x00000080121278a5 */ /* 0x000fe2000f8e0210 */
[----:B----4-:R-:W-:Y:S02]  /*1ebc0*/  IMAD.MOV.U32 R6, RZ, RZ, 0x1 ;  /* 0x00000001ff067424 */ /* 0x010fe400078e00ff */
[----:B------:R-:W-:-:S03]  /*1ebd0*/  IADD3.X R5, RZ, UR17, RZ, P0, !PT ;  /* 0x00000011ff057c10 */ /* 0x000fc600087fe4ff */
[----:B------:R-:W-:Y:S01]  /*1ebe0*/  IADD3 R2, P1, R0, UR18, RZ ;  /* 0x0000001200027c10 */ /* 0x000fe2000ff3e0ff */
[----:B------:R-:W1:Y:S04]  /*1ebf0*/  LDS R7, [R0+UR28] ;  /* 0x0000001c00077984 */ /* 0x000e680008000800 */
[----:B------:R2:W3:Y:S01]  /*1ec00*/  LDS R9, [R0+UR28+0x80] ;  /* 0x0000801c00097984 */ /* 0x0004e20008000800 */
[----:B------:R-:W-:Y:S01]  /*1ec10*/  IMAD.X R3, RZ, RZ, UR19, P1 ;  /* 0x00000013ff037e24 */ /* 0x000fe200088e06ff */
[----:B------:R-:W-:Y:S02]  /*1ec20*/  LOP3.LUT P1, RZ, R21, 0x7f, RZ, 0xc0, !PT ;  /* 0x0000007f15ff7812 */ /* 0x000fe4000782c0ff */
[----:B------:R-:W-:Y:S01]  /*1ec30*/  MOV R8, 0x1 ;  /* 0x0000000100087802 */ /* 0x000fe20000000f00 */
[----:B------:R-:W-:Y:S01]  /*1ec40*/  BSSY B0, `(.L_x_292) ;  /* 0x00000f4000007945 */ /* 0x000fe20003800000 */
[----:B------:R-:W-:Y:S01]  /*1ec50*/  ISETP.EQ.OR P2, PT, R20, RZ, P1 ;  /* 0x000000ff1400720c */ /* 0x000fe20000f42670 */
[----:B------:R-:W-:Y:S01]  /*1ec60*/  IMAD.MOV.U32 R10, RZ, RZ, 0x1 ;  /* 0x00000001ff0a7424 */ /* 0x000fe200078e00ff */
[----:B--2---:R-:W-:-:S02]  /*1ec70*/  MOV R0, RZ ;  /* 0x000000ff00007202 */ /* 0x004fc40000000f00 */
[----:B------:R-:W-:Y:S01]  /*1ec80*/  MOV R19, RZ ;  /* 0x000000ff00137202 */ /* 0x000fe20000000f00 */
[----:B------:R-:W-:Y:S02]  /*1ec90*/  ULOP3.LUT UR30, UR59, 0x1, URZ, 0xfc, !UPT ;  /* 0x000000013b1e7892 */ /* 0x000fe4000f8efc3f */
[----:B------:R-:W-:Y:S02]  /*1eca0*/  ULOP3.LUT UR23, UR42, 0x2, URZ, 0xfc, !UPT ;  /* 0x000000022a177892 */ /* 0x000fe4000f8efc3f */
[----:B------:R-:W-:Y:S01]  /*1ecb0*/  UIADD3 UR29, UR22, 0x34680, URZ ;  /* 0x00034680161d7890 */ /* 0x000fe2000fffe03f */
[----:B-1----:R-:W5:Y:S04]  /*1ecc0*/  ATOMG.E.EXCH.STRONG.GPU PT, RZ, [R4], R7 ;  /* 0x0000000704ff73a8 */ /* 0x002f6800041ee100 */
[----:B---3--:R1:W5:Y:S02]  /*1ecd0*/  ATOMG.E.EXCH.STRONG.GPU PT, RZ, [R2], R9 ;  /* 0x0000000902ff73a8 */ /* 0x00836400041ee100 */
[----:B-1----:R-:W-:-:S02]  /*1ece0*/  PRMT R2, R6, 0x7610, R2 ;  /* 0x0000761006027816 */ /* 0x002fc40000000002 */
[----:B------:R-:W-:-:S07]  /*1ecf0*/  PRMT R3, R8, 0x7610, R3 ;  /* 0x0000761008037816 */ /* 0x000fce0000000003 */
.L_x_312:
[----:B------:R-:W-:Y:S01]  /*1ed00*/  LOP3.LUT P0, RZ, R3, 0xff, RZ, 0xc0, !PT ;  /* 0x000000ff03ff7812 */ /* 0x000fe2000780c0ff */
[----:B-----5:R-:W-:Y:S01]  /*1ed10*/  VIADD R4, R11, 0x7f ;  /* 0x0000007f0b047836 */ /* 0x020fe20000000000 */
[----:B------:R-:W-:Y:S05]  /*1ed20*/  YIELD ;  /* 0x0000000000007946 */ /* 0x000fea0003800000 */
[----:B------:R-:W-:Y:S01]  /*1ed30*/  SHF.R.S32.HI R5, RZ, 0x1f, R4 ;  /* 0x0000001fff057819 */ /* 0x000fe20000011404 */
[----:B------:R-:W-:Y:S03]  /*1ed40*/  BSSY B1, `(.L_x_293) ;  /* 0x0000008000017945 */ /* 0x000fe60003800000 */
[----:B------:R-:W-:-:S02]  /*1ed50*/  LEA.HI R5, R5, R4, RZ, 0x7 ;  /* 0x0000000405057211 */ /* 0x000fc400078f38ff */
[----:B------:R-:W-:Y:S05]  /*1ed60*/  @!P0 BRA `(.L_x_294) ;  /* 0x0000000000148947 */ /* 0x000fea0003800000 */
[----:B------:R-:W-:-:S04]  /*1ed70*/  DEPBAR {5,4,3,2,1,0} ;  /* 0x0000003f0000791a */ /* 0x000fc80000000000 */
[----:B------:R1:W-:Y:S01]  /*1ed80*/  UTMACCTL.IV [UR16] ;  /* 0x00000000100079b9 */ /* 0x0003e20008000000 */
[----:B------:R-:W-:-:S04]  /*1ed90*/  DEPBAR {5,4,3,2,1,0} ;  /* 0x0000003f0000791a */ /* 0x000fc80000000000 */
[----:B------:R1:W-:Y:S02]  /*1eda0*/  UTMACCTL.IV [UR18] ;  /* 0x00000000120079b9 */ /* 0x0003e40008000000 */
[----:B-1----:R-:W-:Y:S01]  /*1edb0*/  NOP ;  /* 0x0000000000007918 */ /* 0x002fe20000000000 */
.L_x_294:
[----:B------:R-:W-:Y:S05]  /*1edc0*/  BSYNC B1 ;  /* 0x0000000000017941 */ /* 0x000fea0003800000 */
.L_x_293:
[----:B------:R-:W-:Y:S01]  /*1edd0*/  UMOV UR4, 0xffffffff ;  /* 0xffffffff00047882 */ /* 0x000fe20000000000 */
[----:B------:R-:W-:Y:S02]  /*1ede0*/  SHF.R.S32.HI R7, RZ, 0x7, R5 ;  /* 0x00000007ff077819 */ /* 0x000fe40000011405 */
[----:B------:R-:W-:Y:S05]  /*1edf0*/  BRA.DIV UR4, `(.L_x_295) ;  /* 0x0000004204e47947 */ /* 0x000fea000b800000 */
[----:B------:R-:W-:-:S13]  /*1ee00*/  ELECT P6, URZ, PT ;  /* 0x00000000003f782f */ /* 0x000fda00038c0000 */
.L_x_402:
[----:B------:R-:W-:Y:S01]  /*1ee10*/  ISETP.LT.OR P6, PT, R11, 0x1, !P6 ;  /* 0x000000010b00780c */ /* 0x000fe200077c1670 */
[----:B------:R-:W-:-:S12]  /*1ee20*/  BSSY B1, `(.L_x_296) ;  /* 0x0000038000017945 */ /* 0x000fd80003800000 */
[----:B------:R-:W-:Y:S05]  /*1ee30*/  @P6 BRA `(.L_x_297) ;  /* 0x0000000000d86947 */ /* 0x000fea0003800000 */
[----:B------:R-:W-:Y:S01]  /*1ee40*/  SHF.L.U32 R16, R16, 0x7, RZ ;  /* 0x0000000710107819 */ /* 0x000fe200000006ff */
[----:B------:R-:W-:Y:S01]  /*1ee50*/  IMAD.SHL.U32 R17, R17, 0x100, RZ ;  /* 0x0000010011117824 */ /* 0x000fe200078e00ff */
[----:B------:R-:W-:Y:S01]  /*1ee60*/  IADD3 R9, R7, 0x1, RZ ;  /* 0x0000000107097810 */ /* 0x000fe20007ffe0ff */
[----:B------:R-:W-:Y:S01]  /*1ee70*/  IMAD.MOV.U32 R12, RZ, RZ, RZ ;  /* 0x000000ffff0c7224 */ /* 0x000fe200078e00ff */
[----:B------:R-:W-:Y:S01]  /*1ee80*/  MOV R3, R10 ;  /* 0x0000000a00037202 */ /* 0x000fe20000000f00 */
[----:B------:R-:W-:-:S07]  /*1ee90*/  IMAD.MOV.U32 R4, RZ, RZ, R0 ;  /* 0x000000ffff047224 */ /* 0x000fce00078e0000 */
.L_x_301:
[----:B--2---:R-:W-:Y:S01]  /*1eea0*/  LEA R8, R4, UR22, 0x3 ;  /* 0x0000001604087c11 */ /* 0x004fe2000f8e18ff */
[----:B------:R-:W-:Y:S05]  /*1eeb0*/  YIELD ;  /* 0x0000000000007946 */ /* 0x000fea0003800000 */
[----:B------:R-:W-:Y:S01]  /*1eec0*/  SHF.L.U32 R5, R3, 0x1f, RZ ;  /* 0x0000001f03057819 */ /* 0x000fe200000006ff */
[----:B------:R-:W1:Y:S03]  /*1eed0*/  @!P1 LDC R6, c[0x0][0x500] ;  /* 0x00014000ff069b82 */ /* 0x000e660000000800 */
[----:B------:R-:W2:Y:S02]  /*1eee0*/  SYNCS.PHASECHK.TRANS64.TRYWAIT P0, [R8+URZ+0x34490], R5 ;  /* 0x03449005080075a7 */ /* 0x000ea4000800017f */
[----:B--2---:R-:W-:Y:S05]  /*1eef0*/  @!P0 BRA `(.L_x_298) ;  /* 0x0000004000c48947 */ /* 0x004fea0003800000 */
.L_x_403:
[----:B------:R-:W-:Y:S01]  /*1ef00*/  UPRMT UR4, UR23, 0x9910, URZ ;  /* 0x0000991017047896 */ /* 0x000fe2000800003f */
[----:B-1----:R1:W-:Y:S03]  /*1ef10*/  @!P1 SYNCS.ARRIVE.TRANS64 RZ, [R8+URZ+0x34480], R6 ;  /* 0x0344800608ff99a7 */ /* 0x0023e6000800003f */
[----:B------:R-:W-:-:S06]  /*1ef20*/  UISETP.NE.AND UP0, UPT, UR4, 0x2, UPT ;  /* 0x000000020400788c */ /* 0x000fcc000bf05270 */
[----:B------:R-:W-:-:S13]  /*1ef30*/  PLOP3.LUT P0, PT, PT, PT, UP0, 0x80, 0x0 ;  /* 0x000000000000781c */ /* 0x000fda0003f0f008 */
[----:B-1----:R-:W-:Y:S05]  /*1ef40*/  @P0 BRA `(.L_x_299) ;  /* 0x0000000000040947 */ /* 0x002fea0003800000 */
[----:B------:R-:W-:Y:S01]  /*1ef50*/  BPT.TRAP 0x1 ;  /* 0x000000040000795c */ /* 0x000fe20000300000 */
.L_x_299:
[----:B------:R-:W-:Y:S05]  /*1ef60*/  @P2 BRA `(.L_x_300) ;  /* 0x0000000000042947 */ /* 0x000fea0003800000 */
[----:B------:R-:W-:Y:S01]  /*1ef70*/  BPT.TRAP 0x1 ;  /* 0x000000040000795c */ /* 0x000fe20000300000 */
.L_x_300:
[----:B------:R-:W-:Y:S01]  /*1ef80*/  R2UR UR4, R4 ;  /* 0x00000000040472ca */ /* 0x000fe200000e0000 */
[----:B------:R-:W-:Y:S01]  /*1ef90*/  VIADD R9, R9, 0xffffffff ;  /* 0xffffffff09097836 */ /* 0x000fe20000000000 */
[----:B------:R-:W-:Y:S01]  /*1efa0*/  R2UR UR5, R8 ;  /* 0x00000000080572ca */ /* 0x000fe200000e0000 */
[----:B------:R-:W-:Y:S01]  /*1efb0*/  UMOV UR20, 0x0 ;  /* 0x0000000000147882 */ /* 0x000fe20000000000 */
[----:B------:R-:W-:Y:S01]  /*1efc0*/  R2UR UR6, R12 ;  /* 0x000000000c0672ca */ /* 0x000fe200000e0000 */
[----:B------:R-:W-:Y:S01]  /*1efd0*/  UMOV UR21, 0x10000000 ;  /* 0x1000000000157882 */ /* 0x000fe20000000000 */
[----:B------:R-:W-:Y:S02]  /*1efe0*/  R2UR UR7, R16 ;  /* 0x00000000100772ca */ /* 0x000fe400000e0000 */
[----:B------:R-:W-:Y:S02]  /*1eff0*/  R2UR UR27, R17 ;  /* 0x00000000111b72ca */ /* 0x000fe400000e0000 */
[----:B------:R-:W-:-:S02]  /*1f000*/  ISETP.GT.AND P3, PT, R9, 0x1, PT ;  /* 0x000000010900780c */ /* 0x000fc40003f64270 */
[----:B------:R-:W-:Y:S01]  /*1f010*/  IADD3 R4, R4, 0x1, RZ ;  /* 0x0000000104047810 */ /* 0x000fe20007ffe0ff */
[----:B------:R-:W-:Y:S01]  /*1f020*/  ULEA UR12, UR4, UR22, 0x10 ;  /* 0x00000016040c7291 */ /* 0x000fe2000f8e803f */
[----:B------:R-:W-:Y:S01]  /*1f030*/  IADD3 R12, R12, 0x80, RZ ;  /* 0x000000800c0c7810 */ /* 0x000fe20007ffe0ff */
[----:B------:R-:W-:Y:S01]  /*1f040*/  ULEA UR4, UR4, UR22, 0xf ;  /* 0x0000001604047291 */ /* 0x000fe2000f8e783f */
[C---:B------:R-:W-:Y:S01]  /*1f050*/  ISETP.NE.AND P0, PT, R4.reuse, 0x2, PT ;  /* 0x000000020400780c */ /* 0x040fe20003f05270 */
[----:B------:R-:W-:Y:S02]  /*1f060*/  UIADD3 UR5, UR5, 0x34480, URZ ;  /* 0x0003448005057890 */ /* 0x000fe4000fffe03f */
[----:B------:R-:W-:Y:S01]  /*1f070*/  UIADD3 UR10, UR6, 0x40, URZ ;  /* 0x00000040060a7890 */ /* 0x000fe2000fffe03f */
[----:B------:R-:W-:Y:S01]  /*1f080*/  SEL R6, RZ, 0x1, P0 ;  /* 0x00000001ff067807 */ /* 0x000fe20000000000 */
[----:B------:R-:W-:Y:S01]  /*1f090*/  UIADD3 UR8, UR4, 0x4000, URZ ;  /* 0x0000400004087890 */ /* 0x000fe2000fffe03f */
[----:B------:R-:W-:Y:S01]  /*1f0a0*/  SEL R4, R4, RZ, P0 ;  /* 0x000000ff04047207 */ /* 0x000fe20000000000 */
[----:B------:R-:W-:Y:S01]  /*1f0b0*/  UIADD3 UR24, UR12, 0x10000, URZ ;  /* 0x000100000c187890 */ /* 0x000fe2000fffe03f */
[----:B------:R-:W-:Y:S01]  /*1f0c0*/  LOP3.LUT R3, R3, R6, RZ, 0x3c, !PT ;  /* 0x0000000603037212 */ /* 0x000fe200078e3cff */
[----:B------:R-:W-:Y:S01]  /*1f0d0*/  UIADD3 UR12, UR12, 0x18000, URZ ;  /* 0x000180000c0c7890 */ /* 0x000fe2000fffe03f */
[----:B------:R1:W-:Y:S01]  /*1f0e0*/  UTMALDG.2D [UR4], [UR16], desc[UR20] ;  /* 0x00001404100075b4 */ /* 0x0003e20008009000 */
[----:B------:R-:W-:Y:S01]  /*1f0f0*/  UMOV UR11, UR7 ;  /* 0x00000007000b7c82 */ /* 0x000fe20008000000 */
[----:B------:R-:W-:Y:S01]  /*1f100*/  UMOV UR9, UR5 ;  /* 0x0000000500097c82 */ /* 0x000fe20008000000 */
[----:B------:R-:W-:Y:S01]  /*1f110*/  UMOV UR26, UR6 ;  /* 0x00000006001a7c82 */ /* 0x000fe20008000000 */
[----:B------:R-:W-:Y:S01]  /*1f120*/  UMOV UR25, UR5 ;  /* 0x0000000500197c82 */ /* 0x000fe20008000000 */
[----:B------:R-:W-:Y:S01]  /*1f130*/  UMOV UR15, UR27 ;  /* 0x0000001b000f7c82 */ /* 0x000fe20008000000 */
[----:B------:R-:W-:Y:S01]  /*1f140*/  UMOV UR13, UR5 ;  /* 0x00000005000d7c82 */ /* 0x000fe20008000000 */
[----:B------:R-:W-:Y:S01]  /*1f150*/  UMOV UR14, UR10 ;  /* 0x0000000a000e7c82 */ /* 0x000fe20008000000 */
[----:B------:R1:W-:Y:S01]  /*1f160*/  UTMALDG.2D [UR8], [UR16], desc[UR20] ;  /* 0x00001408100075b4 */ /* 0x0003e20008009000 */
[----:B------:R1:W-:Y:S01]  /*1f170*/  UTMALDG.2D [UR24], [UR18], desc[UR20] ;  /* 0x00001418120075b4 */ /* 0x0003e20008009000 */
[----:B------:R1:W-:Y:S02]  /*1f180*/  UTMALDG.2D [UR12], [UR18], desc[UR20] ;  /* 0x0000140c120075b4 */ /* 0x0003e40008009000 */
[----:B-1----:R-:W-:Y:S05]  /*1f190*/  @P3 BRA `(.L_x_301) ;  /* 0xfffffffc00403947 */ /* 0x002fea000383ffff */
.L_x_297:
[----:B------:R-:W-:Y:S05]  /*1f1a0*/  BSYNC B1 ;  /* 0x0000000000017941 */ /* 0x000fea0003800000 */
.L_x_296:
[----:B------:R-:W-:Y:S01]  /*1f1b0*/  IMAD.IADD R0, R7, 0x1, R0 ;  /* 0x0000000107007824 */ /* 0x000fe200078e0200 */
[----:B------:R-:W-:-:S04]  /*1f1c0*/  LOP3.LUT P0, RZ, R2, 0xff, RZ, 0xc0, !PT ;  /* 0x000000ff02ff7812 */ /* 0x000fc8000780c0ff */
[----:B------:R-:W-:-:S04]  /*1f1d0*/  SHF.R.U32.HI R2, RZ, 0x1, R0 ;  /* 0x00000001ff027819 */ /* 0x000fc80000011600 */
[----:B------:R-:W-:-:S04]  /*1f1e0*/  LOP3.LUT R2, R2, 0x1, RZ, 0xc0, !PT ;  /* 0x0000000102027812 */ /* 0x000fc800078ec0ff */
[----:B------:R-:W-:Y:S01]  /*1f1f0*/  ISETP.NE.U32.AND P3, PT, R2, 0x1, PT ;  /* 0x000000010200780c */ /* 0x000fe20003f65070 */
[----:B------:R-:W-:Y:S01]  /*1f200*/  @P0 SYNCS.ARRIVE.TRANS64.A1T0 RZ, [UR22+0x344e8], RZ ;  /* 0x0344e8ffffff09a7 */ /* 0x000fe20008100016 */
[----:B------:R-:W-:Y:S02]  /*1f210*/  MOV R2, UR30 ;  /* 0x0000001e00027c02 */ /* 0x000fe40008000f00 */
[----:B------:R-:W-:Y:S02]  /*1f220*/  ISETP.GT.U32.AND P0, PT, R0, 0x1, PT ;  /* 0x000000010000780c */ /* 0x000fe40003f04070 */
[----:B------:R-:W-:Y:S02]  /*1f230*/  ISETP.NE.AND P4, PT, R2, 0x3, PT ;  /* 0x000000030200780c */ /* 0x000fe40003f85270 */
[C---:B------:R-:W-:Y:S02]  /*1f240*/  ISETP.LT.U32.AND P0, PT, R7.reuse, 0x2, P0 ;  /* 0x000000020700780c */ /* 0x040fe40000701070 */
[----:B------:R-:W-:-:S02]  /*1f250*/  ISETP.GT.U32.AND P3, PT, R7, 0x1, !P3 ;  /* 0x000000010700780c */ /* 0x000fc40005f64070 */
[----:B------:R-:W-:Y:S02]  /*1f260*/  SEL R3, RZ, 0x1, !P0 ;  /* 0x00000001ff037807 */ /* 0x000fe40004000000 */
[----:B------:R-:W-:Y:S02]  /*1f270*/  SEL R2, RZ, 0x1, !P3 ;  /* 0x00000001ff027807 */ /* 0x000fe40005800000 */
[----:B------:R-:W-:Y:S02]  /*1f280*/  LOP3.LUT R0, R0, 0x1, RZ, 0xc0, !PT ;  /* 0x0000000100007812 */ /* 0x000fe400078ec0ff */
[----:B------:R-:W-:Y:S01]  /*1f290*/  LOP3.LUT R10, R2, R10, R3, 0x96, !PT ;  /* 0x0000000a020a7212 */ /* 0x000fe200078e9603 */
[----:B------:R-:W-:Y:S06]  /*1f2a0*/  @!P4 BRA `(.L_x_302) ;  /* 0x000000000004c947 */ /* 0x000fec0003800000 */
[----:B------:R-:W-:Y:S01]  /*1f2b0*/  BPT.TRAP 0x1 ;  /* 0x000000040000795c */ /* 0x000fe20000300000 */
.L_x_302:
[C---:B------:R-:W-:Y:S01]  /*1f2c0*/  LEA R3, R22.reuse, UR22, 0x3 ;  /* 0x0000001616037c11 */ /* 0x040fe2000f8e18ff */
[----:B------:R-:W-:Y:S01]  /*1f2d0*/  BSSY B1, `(.L_x_303) ;  /* 0x0000005000017945 */ /* 0x000fe20003800000 */
[----:B------:R-:W-:Y:S02]  /*1f2e0*/  SHF.L.U32 R2, R19, 0x1f, RZ ;  /* 0x0000001f13027819 */ /* 0x000fe400000006ff */
[----:B------:R-:W-:Y:S02]  /*1f2f0*/  LEA R4, R22, UR22, 0x4 ;  /* 0x0000001616047c11 */ /* 0x000fe4000f8e20ff */
[----:B------:R-:W1:Y:S02]  /*1f300*/  SYNCS.PHASECHK.TRANS64.TRYWAIT P0, [R3+URZ+0x34400], R2 ;  /* 0x03440002030075a7 */ /* 0x000e64000800017f */
[----:B-1----:R-:W-:Y:S05]  /*1f310*/  @!P0 BRA `(.L_x_304) ;  /* 0x0000003c00d08947 */ /* 0x002fea0003800000 */
.L_x_404:
[----:B------:R-:W-:Y:S05]  /*1f320*/  BSYNC B1 ;  /* 0x0000000000017941 */ /* 0x000fea0003800000 */
.L_x_303:
[----:B--2---:R-:W2:Y:S01]  /*1f330*/  LDS.128 R4, [R4+0x34510] ;  /* 0x0345100004047984 */ /* 0x004ea20000000c00 */
[----:B------:R-:W-:Y:S01]  /*1f340*/  @!PT LDS RZ, [RZ] ;  /* 0x00000000fffff984 */ /* 0x000fe20000000800 */
[----:B------:R-:W-:Y:S01]  /*1f350*/  @!PT LDS RZ, [RZ] ;  /* 0x00000000fffff984 */ /* 0x000fe20000000800 */
[----:B------:R-:W-:Y:S01]  /*1f360*/  @!PT LDS RZ, [RZ] ;  /* 0x00000000fffff984 */ /* 0x000fe20000000800 */
[----:B------:R-:W-:Y:S01]  /*1f370*/  @!PT LDS RZ, [RZ] ;  /* 0x00000000fffff984 */ /* 0x000fe20000000800 */
[----:B------:R3:W-:Y:S06]  /*1f380*/  MEMBAR.ALL.CTA ;  /* 0x0000000000007992 */ /* 0x0007ec0000008000 */
[----:B---3--:R-:W3:Y:S01]  /*1f390*/  FENCE.VIEW.ASYNC.S ;  /* 0x00000000000073c6 */ /* 0x008ee20000000000 */
[----:B--2---:R-:W-:Y:S01]  /*1f3a0*/  IMAD.MOV.U32 R17, RZ, RZ, R5 ;  /* 0x000000ffff117224 */ /* 0x004fe200078e0005 */
[----:B------:R-:W-:Y:S01]  /*1f3b0*/  MOV R16, R4 ;  /* 0x0000000400107202 */ /* 0x000fe20000000f00 */
[----:B---3--:R-:W-:Y:S06]  /*1f3c0*/  @!P4 BRA `(.L_x_305) ;  /* 0x000000000004c947 */ /* 0x008fec0003800000 */
[----:B------:R-:W-:Y:S01]  /*1f3d0*/  BPT.TRAP 0x1 ;  /* 0x000000040000795c */ /* 0x000fe20000300000 */
.L_x_305:
[----:B------:R-:W2:Y:S01]  /*1f3e0*/  S2R R5, SR_CgaCtaId ;  /* 0x0000000000057919 */ /* 0x000ea20000008800 */
[----:B------:R-:W-:Y:S01]  /*1f3f0*/  ISETP.NE.AND P0, PT, R7, RZ, PT ;  /* 0x000000ff0700720c */ /* 0x000fe20003f05270 */
[----:B-1----:R-:W-:Y:S01]  /*1f400*/  VIADD R2, R3, 0x34440 ;  /* 0x0003444003027836 */ /* 0x002fe20000000000 */
[CC--:B------:R-:W-:Y:S02]  /*1f410*/  ISETP.NE.AND P3, PT, R6.reuse, R18.reuse, PT ;  /* 0x000000120600720c */ /* 0x0c0fe40003f65270 */
[----:B------:R-:W-:Y:S02]  /*1f420*/  ISETP.EQ.OR P0, PT, R6, R18, !P0 ;  /* 0x000000120600720c */ /* 0x000fe40004702670 */
[----:B--2---:R-:W-:-:S04]  /*1f430*/  PRMT R2, R5, 0x654, R2 ;  /* 0x0000065405027816 */ /* 0x004fc80000000002 */
[----:B------:R1:W-:Y:S07]  /*1f440*/  SYNCS.ARRIVE.TRANS64.RED.A1T0 RZ, [R2+URZ], RZ ;  /* 0x000000ff02ff79a7 */ /* 0x0003ee000810043f */
[----:B------:R-:W-:Y:S05]  /*1f450*/  @P0 BRA `(.L_x_306) ;  /* 0x0000000400a40947 */ /* 0x000fea0003800000 */
[----:B-1----:R-:W1:Y:S02]  /*1f460*/  LDC.64 R2, c[0x0][0x290] ;  /* 0x0000a400ff027b82 */ /* 0x002e640000000a00 */
[----:B-1----:R-:W-:-:S05]  /*1f470*/  IMAD.WIDE R2, R6, 0xc, R2 ;  /* 0x0000000c06027825 */ /* 0x002fca00078e0202 */
[----:B------:R1:W5:Y:S01]  /*1f480*/  LDG.E R11, desc[UR38][R2.64+0x8] ;  /* 0x00000826020b7981 */ /* 0x000362000c1e1900 */
[----:B------:R-:W-:-:S03]  /*1f490*/  UMOV UR4, 0xffffffff ;  /* 0xffffffff00047882 */ /* 0x000fc60000000000 */
[----:B------:R-:W-:Y:S05]  /*1f4a0*/  BRA.DIV UR4, `(.L_x_307) ;  /* 0x0000003e04807947 */ /* 0x000fea000b800000 */
[----:B------:R-:W-:-:S13]  /*1f4b0*/  ELECT P6, URZ, PT ;  /* 0x00000000003f782f */ /* 0x000fda00038c0000 */
.L_x_407:
[----:B------:R-:W-:Y:S04]  /*1f4c0*/  BSSY B1, `(.L_x_308) ;  /* 0x000004f000017945 */ /* 0x000fe80003800000 */
[----:B------:R-:W-:Y:S05]  /*1f4d0*/  @!P6 BRA `(.L_x_309) ;  /* 0x000000040034e947 */ /* 0x000fea0003800000 */
[----:B------:R-:W-:Y:S01]  /*1f4e0*/  SHF.R.S32.HI R21, RZ, 0x1f, R6 ;  /* 0x0000001fff157819 */ /* 0x000fe20000011406 */
[----:B------:R-:W-:Y:S01]  /*1f4f0*/  ULDC.64 UR4, c[0x0][0x510] ;  /* 0x0001440000047ab9 */ /* 0x000fe20000000a00 */
[C---:B------:R-:W-:Y:S01]  /*1f500*/  SHF.L.U32 R20, R6.reuse, 0x3, RZ ;  /* 0x0000000306147819 */ /* 0x040fe200000006ff */
[----:B------:R-:W-:Y:S01]  /*1f510*/  ULDC.64 UR6, c[0x0][0x520] ;  /* 0x0001480000067ab9 */ /* 0x000fe20000000a00 */
[----:B------:R-:W-:Y:S01]  /*1f520*/  SHF.L.U64.HI R21, R6, 0x3, R21 ;  /* 0x0000000306157819 */ /* 0x000fe20000010215 */
[----:B------:R-:W2:Y:S01]  /*1f530*/  LDG.E R18, desc[UR38][R2.64] ;  /* 0x0000002602127981 */ /* 0x000ea2000c1e1900 */
[C---:B------:R-:W-:Y:S02]  /*1f540*/  IADD3 R8, P0, R20.reuse, UR4, RZ ;  /* 0x0000000414087c10 */ /* 0x040fe4000ff1e0ff */
[----:B------:R-:W-:Y:S02]  /*1f550*/  IADD3 R4, P4, R20, UR6, RZ ;  /* 0x0000000614047c10 */ /* 0x000fe4000ff9e0ff */
[C---:B------:R-:W-:Y:S01]  /*1f560*/  IADD3.X R9, R21.reuse, UR5, RZ, P0, !PT ;  /* 0x0000000515097c10 */ /* 0x040fe200087fe4ff */
[----:B------:R-:W-:Y:S01]  /*1f570*/  ULDC.64 UR4, c[0x0][0x518] ;  /* 0x0001460000047ab9 */ /* 0x000fe20000000a00 */
[----:B------:R-:W-:-:S03]  /*1f580*/  IADD3.X R5, R21, UR7, RZ, P4, !PT ;  /* 0x0000000715057c10 */ /* 0x000fc6000a7fe4ff */
[----:B------:R-:W3:Y:S04]  /*1f590*/  LDG.E.64 R14, desc[UR38][R8.64] ;  /* 0x00000026080e7981 */ /* 0x000ee8000c1e1b00 */
[----:B------:R4:W2:Y:S04]  /*1f5a0*/  LDG.E.64 R12, desc[UR38][R4.64] ;  /* 0x00000026040c7981 */ /* 0x0008a8000c1e1b00 */
[----:B-1----:R-:W2:Y:S01]  /*1f5b0*/  LDG.E R2, desc[UR38][R2.64+0x4] ;  /* 0x0000042602027981 */ /* 0x002ea2000c1e1900 */
[----:B----4-:R-:W-:-:S04]  /*1f5c0*/  IADD3 R4, P0, R20, UR4, RZ ;  /* 0x0000000414047c10 */ /* 0x010fc8000ff1e0ff */
[----:B------:R-:W-:Y:S01]  /*1f5d0*/  IADD3.X R5, R21, UR5, RZ, P0, !PT ;  /* 0x0000000515057c10 */ /* 0x000fe200087fe4ff */
[----:B------:R-:W-:-:S04]  /*1f5e0*/  ULDC.64 UR4, c[0x0][0x528] ;  /* 0x00014a0000047ab9 */ /* 0x000fc80000000a00 */
[----:B------:R1:W4:Y:S02]  /*1f5f0*/  LDG.E.64 R8, desc[UR38][R4.64] ;  /* 0x0000002604087981 */ /* 0x000324000c1e1b00 */
[----:B-1----:R-:W-:-:S04]  /*1f600*/  IADD3 R4, P0, R20, UR4, RZ ;  /* 0x0000000414047c10 */ /* 0x002fc8000ff1e0ff */
[----:B------:R-:W-:-:S06]  /*1f610*/  IADD3.X R5, R21, UR5, RZ, P0, !PT ;  /* 0x0000000515057c10 */ /* 0x000fcc00087fe4ff */
[----:B------:R-:W4:Y:S04]  /*1f620*/  LDG.E.64 R4, desc[UR38][R4.64] ;  /* 0x0000002604047981 */ /* 0x000f28000c1e1b00 */
[----:B---3--:R-:W-:Y:S04]  /*1f630*/  STS.64 [UR28], R14 ;  /* 0x0000000eff007988 */ /* 0x008fe80008000a1c */
[----:B--2---:R-:W-:Y:S04]  /*1f640*/  STS.64 [UR29], R12 ;  /* 0x0000000cff007988 */ /* 0x004fe80008000a1d */
[----:B------:R-:W1:Y:S01]  /*1f650*/  LDS R20, [UR28+0x1c] ;  /* 0x00001c1cff147984 */ /* 0x000e620008000800 */
[----:B----4-:R-:W-:-:S04]  /*1f660*/  SHF.L.U64.HI R24, R8, 0x1, R9 ;  /* 0x0000000108187819 */ /* 0x010fc80000010209 */
[----:B------:R-:W-:-:S04]  /*1f670*/  LOP3.LUT R24, R24, 0x1fffffff, RZ, 0xc0, !PT ;  /* 0x1fffffff18187812 */ /* 0x000fc800078ec0ff */
[----:B------:R-:W-:-:S04]  /*1f680*/  SHF.R.U32.HI R9, RZ, 0x4, R24 ;  /* 0x00000004ff097819 */ /* 0x000fc80000011618 */
[----:B-1----:R-:W-:-:S05]  /*1f690*/  LOP3.LUT R9, R20, 0xf, R9, 0xb8, !PT ;  /* 0x0000000f14097812 */ /* 0x002fca00078eb809 */
[----:B------:R-:W-:Y:S04]  /*1f6a0*/  STS [UR28+0x1c], R9 ;  /* 0x00001c09ff007988 */ /* 0x000fe8000800081c */
[----:B------:R-:W1:Y:S02]  /*1f6b0*/  LDS R23, [UR28+0x1c] ;  /* 0x00001c1cff177984 */ /* 0x000e640008000800 */
[----:B-1----:R-:W-:-:S05]  /*1f6c0*/  LOP3.LUT R23, R23, 0xf0, RZ, 0xb8, !PT ;  /* 0x000000f017177812 */ /* 0x002fca00078eb8ff */
[----:B------:R-:W-:Y:S04]  /*1f6d0*/  STS [UR28+0x1c], R23 ;  /* 0x00001c17ff007988 */ /* 0x000fe8000800081c */
[----:B------:R-:W1:Y:S01]  /*1f6e0*/  LDS R21, [UR28+0x1c] ;  /* 0x00001c1cff157984 */ /* 0x000e620008000800 */
[----:B------:R-:W-:-:S05]  /*1f6f0*/  IMAD.U32 R20, RZ, RZ, UR28 ;  /* 0x0000001cff147e24 */ /* 0x000fca000f8e00ff */
[----:B------:R-:W-:Y:S02]  /*1f700*/  SHF.R.U64 R20, R20, 0x4, RZ ;  /* 0x0000000414147819 */ /* 0x000fe400000012ff */
[----:B-1----:R-:W-:-:S05]  /*1f710*/  LOP3.LUT R21, R21, 0xf00, RZ, 0xb8, !PT ;  /* 0x00000f0015157812 */ /* 0x002fca00078eb8ff */
[----:B------:R-:W-:Y:S04]  /*1f720*/  STS.64 [UR28+0x18], R20 ;  /* 0x00001814ff007988 */ /* 0x000fe80008000a1c */
[----:B------:R-:W1:Y:S01]  /*1f730*/  LDS R25, [UR28+0x1c] ;  /* 0x00001c1cff197984 */ /* 0x000e620008000800 */
[----:B------:R-:W-:-:S04]  /*1f740*/  SHF.L.U32 R9, R8, 0x1, RZ ;  /* 0x0000000108097819 */ /* 0x000fc800000006ff */
[----:B------:R-:W-:Y:S01]  /*1f750*/  LOP3.LUT R9, R9, 0xfffffffe, RZ, 0xc0, !PT ;  /* 0xfffffffe09097812 */ /* 0x000fe200078ec0ff */
[----:B-----5:R-:W-:Y:S01]  /*1f760*/  VIADD R12, R11, 0xffffffff ;  /* 0xffffffff0b0c7836 */ /* 0x020fe20000000000 */
[----:B------:R-:W-:Y:S02]  /*1f770*/  CS2R R14, SRZ ;  /* 0x00000000000e7805 */ /* 0x000fe4000001ff00 */
[----:B------:R-:W-:Y:S02]  /*1f780*/  IADD3 R13, R18, -0x1, RZ ;  /* 0xffffffff120d7810 */ /* 0x000fe40007ffe0ff */
[----:B------:R-:W-:Y:S01]  /*1f790*/  SHF.R.U64 R9, R9, 0x4, R24 ;  /* 0x0000000409097819 */ /* 0x000fe20000001218 */
[----:B------:R-:W-:Y:S04]  /*1f7a0*/  STS [UR28+0x10], R20 ;  /* 0x00001014ff007988 */ /* 0x000fe8000800081c */
[----:B------:R-:W-:Y:S04]  /*1f7b0*/  STS [UR28+0x14], R20 ;  /* 0x00001414ff007988 */ /* 0x000fe8000800081c */
[----:B------:R-:W-:Y:S04]  /*1f7c0*/  STS.128 [UR28+0x20], R12 ;  /* 0x0000200cff007988 */ /* 0x000fe80008000c1c */
[----:B------:R-:W-:Y:S04]  /*1f7d0*/  STS [UR28+0xc], R9 ;  /* 0x00000c09ff007988 */ /* 0x000fe8000800081c */
[----:B------:R-:W-:Y:S01]  /*1f7e0*/  STS [UR28+0x30], RZ ;  /* 0x000030ffff007988 */ /* 0x000fe2000800081c */
[----:B-1----:R-:W-:-:S05]  /*1f7f0*/  LOP3.LUT R3, R25, 0xf000, RZ, 0xb8, !PT ;  /* 0x0000f00019037812 */ /* 0x002fca00078eb8ff */
[----:B------:R-:W-:Y:S04]  /*1f800*/  STS [UR28+0x1c], R3 ;  /* 0x00001c03ff007988 */ /* 0x000fe8000800081c */
[----:B------:R-:W1:Y:S01]  /*1f810*/  LDS R8, [UR29+0x1c] ;  /* 0x00001c1dff087984 */ /* 0x000e620008000800 */
[----:B------:R-:W-:-:S04]  /*1f820*/  SHF.L.U64.HI R18, R4, 0x1, R5 ;  /* 0x0000000104127819 */ /* 0x000fc80000010205 */
        /* <DEDUP_REMOVED lines=13> */
[----:B------:R-:W-:Y:S01]  /*1f900*/  SHF.L.U32 R3, R4, 0x1, RZ ;  /* 0x0000000104037819 */ /* 0x000fe200000006ff */
[----:B------:R-:W-:-:S03]  /*1f910*/  VIADD R13, R2, 0xffffffff ;  /* 0xffffffff020d7836 */ /* 0x000fc60000000000 */
[----:B------:R-:W-:-:S04]  /*1f920*/  LOP3.LUT R3, R3, 0xfffffffe, RZ, 0xc0, !PT ;  /* 0xfffffffe03037812 */ /* 0x000fc800078ec0ff */
[----:B------:R-:W-:Y:S01]  /*1f930*/  SHF.R.U64 R3, R3, 0x4, R18 ;  /* 0x0000000403037819 */ /* 0x000fe20000001212 */
[----:B------:R2:W-:Y:S04]  /*1f940*/  STS.128 [UR29+0x20], R12 ;  /* 0x0000200cff007988 */ /* 0x0005e80008000c1d */
[----:B------:R2:W-:Y:S04]  /*1f950*/  STS [UR29+0xc], R3 ;  /* 0x00000c03ff007988 */ /* 0x0005e8000800081d */
[----:B------:R2:W-:Y:S04]  /*1f960*/  STS [UR29+0x10], R8 ;  /* 0x00001008ff007988 */ /* 0x0005e8000800081d */
[----:B------:R2:W-:Y:S04]  /*1f970*/  STS [UR29+0x14], R8 ;  /* 0x00001408ff007988 */ /* 0x0005e8000800081d */
[----:B------:R-:W-:Y:S01]  /*1f980*/  STS [UR29+0x30], RZ ;  /* 0x000030ffff007988 */ /* 0x000fe2000800081d */
[----:B-1----:R-:W-:-:S05]  /*1f990*/  LOP3.LUT R2, R20, 0xf000, RZ, 0xb8, !PT ;  /* 0x0000f00014027812 */ /* 0x002fca00078eb8ff */
[----:B------:R2:W-:Y:S02]  /*1f9a0*/  STS [UR29+0x1c], R2 ;  /* 0x00001c02ff007988 */ /* 0x0005e4000800081d */
.L_x_309:
[----:B------:R-:W-:Y:S05]  /*1f9b0*/  BSYNC B1 ;  /* 0x0000000000017941 */ /* 0x000fea0003800000 */
.L_x_308:
[----:B------:R-:W-:-:S03]  /*1f9c0*/  UMOV UR4, 0xffffffff ;  /* 0xffffffff00047882 */ /* 0x000fc60000000000 */
[----:B------:R-:W-:Y:S05]  /*1f9d0*/  BRA.DIV UR4, `(.L_x_310) ;  /* 0x0000003a04547947 */ /* 0x000fea000b800000 */
[----:B------:R-:W-:Y:S01]  /*1f9e0*/  ELECT P6, URZ, PT ;  /* 0x00000000003f782f */ /* 0x000fe200038c0000 */
[----:B------:R-:W-:-:S12]  /*1f9f0*/  NOP ;  /* 0x0000000000007918 */ /* 0x000fd80000000000 */
.L_x_411:
[----:B-12---:R-:W1:Y:S02]  /*1fa00*/  S2R R2, SR_LANEID ;  /* 0x0000000000027919 */ /* 0x006e640000000000 */
[----:B-1----:R-:W-:-:S04]  /*1fa10*/  SHF.L.U32 R8, R2, 0x2, RZ ;  /* 0x0000000202087819 */ /* 0x002fc800000006ff */
[C---:B------:R-:W-:Y:S01]  /*1fa20*/  IADD3 R4, P0, R8.reuse, UR16, RZ ;  /* 0x0000001008047c10 */ /* 0x040fe2000ff1e0ff */
[----:B------:R1:W2:Y:S01]  /*1fa30*/  LDS R9, [R8+UR28] ;  /* 0x0000001c08097984 */ /* 0x0002a20008000800 */
[----:B------:R-:W-:-:S03]  /*1fa40*/  IADD3 R2, P4, R8, UR18, RZ ;  /* 0x0000001208027c10 */ /* 0x000fc6000ff9e0ff */
[----:B------:R1:W3:Y:S01]  /*1fa50*/  LDS R13, [R8+UR28+0x80] ;  /* 0x0000801c080d7984 */ /* 0x0002e20008000800 */
[----:B------:R-:W-:Y:S09]  /*1fa60*/  @!P6 BRA `(.L_x_311) ;  /* 0x000000000008e947 */ /* 0x000ff20003800000 */
[----:B------:R0:W-:Y:S01]  /*1fa70*/  UTMACMDFLUSH ;  /* 0x00000000000079b7 */ /* 0x0001e20000000000 */
[----:B------:R-:W-:-:S04]  /*1fa80*/  DEPBAR.LE SB0, 0x0 ;  /* 0x000080000000791a */ /* 0x000fc80000000000 */
.L_x_311:
[----:B------:R-:W-:Y:S01]  /*1fa90*/  IMAD.X R5, RZ, RZ, UR17, P0 ;  /* 0x00000011ff057e24 */ /* 0x000fe200080e06ff */
[----:B------:R-:W-:Y:S01]  /*1faa0*/  IADD3.X R3, RZ, UR19, RZ, P4, !PT ;  /* 0x00000013ff037c10 */ /* 0x000fe2000a7fe4ff */
[----:B------:R-:W-:Y:S05]  /*1fab0*/  WARPSYNC.ALL ;  /* 0x0000000000007948 */ /* 0x000fea0003800000 */
[----:B--2---:R2:W5:Y:S04]  /*1fac0*/  ATOMG.E.EXCH.STRONG.GPU PT, RZ, [R4], R9 ;  /* 0x0000000904ff73a8 */ /* 0x00456800041ee100 */
[----:B---3--:R2:W5:Y:S01]  /*1fad0*/  ATOMG.E.EXCH.STRONG.GPU PT, RZ, [R2], R13 ;  /* 0x0000000d02ff73a8 */ /* 0x00856200041ee100 */
[----:B------:R-:W-:-:S07]  /*1fae0*/  IMAD.MOV.U32 R18, RZ, RZ, R6 ;  /* 0x000000ffff127224 */ /* 0x000fce00078e0006 */
.L_x_306:
[----:B------:R-:W-:Y:S02]  /*1faf0*/  ISETP.NE.AND P4, PT, R7, RZ, PT ;  /* 0x000000ff0700720c */ /* 0x000fe40003f85270 */
[----:B------:R-:W-:Y:S02]  /*1fb00*/  IADD3 R22, R22, 0x1, RZ ;  /* 0x0000000116167810 */ /* 0x000fe40007ffe0ff */
[----:B--2---:R-:W-:Y:S02]  /*1fb10*/  SEL R3, RZ, 0x1, !P3 ;  /* 0x00000001ff037807 */ /* 0x004fe40005800000 */
[----:B------:R-:W-:-:S04]  /*1fb20*/  ISETP.NE.AND P0, PT, R22, 0x8, PT ;  /* 0x000000081600780c */ /* 0x000fc80003f05270 */
[----:B-1----:R-:W-:Y:S02]  /*1fb30*/  SEL R2, RZ, 0x1, P0 ;  /* 0x00000001ff027807 */ /* 0x002fe40000000000 */
[----:B------:R-:W-:Y:S02]  /*1fb40*/  SEL R22, R22, RZ, P0 ;  /* 0x000000ff16167207 */ /* 0x000fe40000000000 */
[----:B------:R-:W-:Y:S02]  /*1fb50*/  LOP3.LUT R19, R19, R2, RZ, 0x3c, !PT ;  /* 0x0000000213137212 */ /* 0x000fe400078e3cff */
[----:B------:R-:W-:Y:S01]  /*1fb60*/  PRMT R2, RZ, 0x7610, R2 ;  /* 0x00007610ff027816 */ /* 0x000fe20000000002 */
[----:B------:R-:W-:Y:S06]  /*1fb70*/  @P4 BRA `(.L_x_312) ;  /* 0xfffffff000604947 */ /* 0x000fec000383ffff */
[----:B------:R-:W-:Y:S05]  /*1fb80*/  BSYNC B0 ;  /* 0x0000000000007941 */ /* 0x000fea0003800000 */
.L_x_292:
[----:B------:R-:W-:-:S03]  /*1fb90*/  UMOV UR4, 0xffffffff ;  /* 0xffffffff00047882 */ /* 0x000fc60000000000 */
[----:B------:R-:W-:Y:S05]  /*1fba0*/  BRA.DIV UR4, `(.L_x_313) ;  /* 0x0000003a04107947 */ /* 0x000fea000b800000 */
[----:B-----5:R-:W-:-:S13]  /*1fbb0*/  ELECT P6, URZ, PT ;  /* 0x00000000003f782f */ /* 0x020fda00038c0000 */
.L_x_414:
[----:B------:R-:W-:Y:S04]  /*1fbc0*/  BSSY B0, `(.L_x_314) ;  /* 0x0000018000007945 */ /* 0x000fe80003800000 */
[----:B------:R-:W-:Y:S05]  /*1fbd0*/  @!P6 BRA `(.L_x_315) ;  /* 0x000000000058e947 */ /* 0x000fea0003800000 */
[----:B------:R-:W-:-:S04]  /*1fbe0*/  ULOP3.LUT UR4, UR42, 0x2, URZ, 0xfc, !UPT ;  /* 0x000000022a047892 */ /* 0x000fc8000f8efc3f */
[----:B------:R-:W-:-:S06]  /*1fbf0*/  UISETP.NE.AND UP0, UPT, UR4, 0x3, UPT ;  /* 0x000000030400788c */ /* 0x000fcc000bf05270 */
[----:B------:R-:W-:-:S13]  /*1fc00*/  PLOP3.LUT P0, PT, PT, PT, UP0, 0x80, 0x0 ;  /* 0x000000000000781c */ /* 0x000fda0003f0f008 */
[----:B------:R-:W-:Y:S05]  /*1fc10*/  @!P0 BRA `(.L_x_316) ;  /* 0x0000000000048947 */ /* 0x000fea0003800000 */
[----:B------:R-:W-:Y:S01]  /*1fc20*/  BPT.TRAP 0x1 ;  /* 0x000000040000795c */ /* 0x000fe20000300000 */
.L_x_316:
[----:B------:R-:W-:Y:S01]  /*1fc30*/  IMAD.U32 R3, RZ, RZ, UR22 ;  /* 0x00000016ff037e24 */ /* 0x000fe2000f8e00ff */
[----:B------:R-:W-:-:S04]  /*1fc40*/  SHF.L.U32 R2, R10, 0x1f, RZ ;  /* 0x0000001f0a027819 */ /* 0x000fc800000006ff */
[----:B------:R-:W-:-:S05]  /*1fc50*/  IADD3 R3, R3, 0x34490, RZ ;  /* 0x0003449003037810 */ /* 0x000fca0007ffe0ff */
[C---:B------:R-:W-:Y:S01]  /*1fc60*/  IMAD R7, R0.reuse, 0x8, R3 ;  /* 0x0000000800077824 */ /* 0x040fe200078e0203 */
[----:B------:R-:W-:-:S03]  /*1fc70*/  IADD3 R0, R0, 0x1, RZ ;  /* 0x0000000100007810 */ /* 0x000fc60007ffe0ff */
[----:B------:R-:W1:Y:S01]  /*1fc80*/  SYNCS.PHASECHK.TRANS64.TRYWAIT P0, [R7+URZ], R2 ;  /* 0x00000002070075a7 */ /* 0x000e62000800017f */
[----:B------:R-:W-:-:S04]  /*1fc90*/  ISETP.NE.AND P1, PT, R0, 0x2, PT ;  /* 0x000000020000780c */ /* 0x000fc80003f25270 */
[----:B------:R-:W-:Y:S02]  /*1fca0*/  SEL R5, RZ, 0x1, P1 ;  /* 0x00000001ff057807 */ /* 0x000fe40000800000 */
[----:B------:R-:W-:Y:S02]  /*1fcb0*/  SEL R0, R0, RZ, P1 ;  /* 0x000000ff00007207 */ /* 0x000fe40000800000 */
[----:B------:R-:W-:Y:S01]  /*1fcc0*/  LOP3.LUT R5, R10, R5, RZ, 0x3c, !PT ;  /* 0x000000050a057212 */ /* 0x000fe200078e3cff */
[----:B-1----:R-:W-:Y:S06]  /*1fcd0*/  @!P0 BRA `(.L_x_317) ;  /* 0x0000003400e48947 */ /* 0x002fec0003800000 */
.L_x_415:
[----:B------:R-:W-:Y:S01]  /*1fce0*/  IMAD R3, R0, 0x8, R3 ;  /* 0x0000000800037824 */ /* 0x000fe200078e0203 */
[----:B------:R-:W-:-:S07]  /*1fcf0*/  SHF.L.U32 R0, R5, 0x1f, RZ ;  /* 0x0000001f05007819 */ /* 0x000fce00000006ff */
.L_x_318:
[----:B--2---:R2:W3:Y:S02]  /*1fd00*/  SYNCS.PHASECHK.TRANS64.TRYWAIT P0, [R3+URZ], R0 ;  /* 0x00000000030075a7 */ /* 0x0044e4000800017f */
[----:B---3--:R-:W-:Y:S05]  /*1fd10*/  @!P0 NANOSLEEP.SYNCS 0x989680 ;  /* 0x009896800000895d */ /* 0x008fea0003900000 */
[----:B------:R-:W3:Y:S02]  /*1fd20*/  @!P0 SYNCS.PHASECHK.TRANS64 P0, [R3+URZ], R0 ;  /* 0x00000000030085a7 */ /* 0x000ee4000800007f */
[----:B---3--:R-:W-:Y:S05]  /*1fd30*/  @!P0 BRA `(.L_x_318) ;  /* 0xfffffffc00f08947 */ /* 0x008fea000383ffff */
.L_x_315:
[----:B------:R-:W-:Y:S05]  /*1fd40*/  BSYNC B0 ;  /* 0x0000000000007941 */ /* 0x000fea0003800000 */
.L_x_314:
[----:B------:R-:W-:Y:S05]  /*1fd50*/  EXIT ;  /* 0x000000000000794d */ /* 0x000fea0003800000 */
.L_x_157:
[----:B------:R-:W-:Y:S01]  /*1fd60*/  PLOP3.LUT P1, PT, PT, PT, UP3, 0x80, 0x0 ;  /* 0x000000000000781c */ /* 0x000fe20003f2f038 */
[----:B------:R-:W-:Y:S01]  /*1fd70*/  ULDC UR20, c[0x0][0x10] ;  /* 0x0000040000147ab9 */ /* 0x000fe20000000800 */
[----:B------:R-:W-:Y:S01]  /*1fd80*/  ULDC UR22, c[0x0][0x904] ;  /* 0x0002410000167ab9 */ /* 0x000fe20000000800 */
[----:B------:R-:W-:Y:S01]  /*1fd90*/  UMOV UR19, 0xffffffff ;  /* 0xffffffff00137882 */ /* 0x000fe20000000000 */
[----:B------:R-:W-:Y:S01]  /*1fda0*/  ULDC.64 UR12, c[0x0][0x8c8] ;  /* 0x00023200000c7ab9 */ /* 0x000fe20000000a00 */
[----:B------:R-:W-:Y:S01]  /*1fdb0*/  UIMAD.WIDE.U32 UR20, UR60, UR20, URZ ;  /* 0x000000143c1472a5 */ /* 0x000fe2000f8e003f */
[----:B------:R-:W-:Y:S01]  /*1fdc0*/  MOV R14, 0x1 ;  /* 0x00000001000e7802 */ /* 0x000fe20000000f00 */
[----:B------:R-:W-:Y:S01]  /*1fdd0*/  ULDC.64 UR14, c[0x0][0x8e0] ;  /* 0x00023800000e7ab9 */ /* 0x000fe20000000a00 */
[----:B------:R-:W-:Y:S01]  /*1fde0*/  USHF.L.U32 UR23, UR19, UR22, URZ ;  /* 0x0000001613177299 */ /* 0x000fe2000800063f */
[----:B------:R-:W-:Y:S01]  /*1fdf0*/  IMAD.MOV.U32 R13, RZ, RZ, RZ ;  /* 0x000000ffff0d7224 */ /* 0x000fe200078e00ff */
[----:B------:R-:W-:Y:S01]  /*1fe00*/  UIADD3 UR11, UP1, UR12, -0x1, URZ ;  /* 0xffffffff0c0b7890 */ /* 0x000fe2000ff3e03f */
[----:B------:R-:W-:-:S02]  /*1fe10*/  ULDC UR19, c[0x0][0x14] ;  /* 0x0000050000137ab9 */ /* 0x000fc40000000800 */
[----:B------:R-:W1:Y:S01]  /*1fe20*/  @P1 S2R R2, SR_CTAID.Y ;  /* 0x0000000000021919 */ /* 0x000e620000002600 */
[----:B------:R-:W-:Y:S02]  /*1fe30*/  UIADD3 UR12, UP2, UR14, -0x1, URZ ;  /* 0xffffffff0e0c7890 */ /* 0x000fe4000ff5e03f */
[----:B------:R-:W-:Y:S02]  /*1fe40*/  UIMAD.WIDE.U32 UR28, UR20, UR19, URZ ;  /* 0x00000013141c72a5 */ /* 0x000fe4000f8e003f */
[----:B------:R-:W-:Y:S01]  /*1fe50*/  UIMAD UR21, UR21, UR19, URZ ;  /* 0x00000013151572a4 */ /* 0x000fe2000f8e023f */
[----:B------:R-:W-:Y:S01]  /*1fe60*/  ULDC UR18, c[0x0][0x8a8] ;  /* 0x00022a0000127ab9 */ /* 0x000fe20000000800 */
[----:B------:R-:W-:Y:S01]  /*1fe70*/  UMOV UR24, 0x1 ;  /* 0x0000000100187882 */ /* 0x000fe20000000000 */
[----:B------:R-:W-:Y:S02]  /*1fe80*/  UIADD3.X UR14, UR15, -0x1, URZ, UP2, !UPT ;  /* 0xffffffff0f0e7890 */ /* 0x000fe400097fe43f */
[----:B------:R-:W-:-:S02]  /*1fe90*/  UIADD3.X UR13, UR13, -0x1, URZ, UP1, !UPT ;  /* 0xffffffff0d0d7890 */ /* 0x000fc40008ffe43f */
[----:B------:R-:W-:Y:S02]  /*1fea0*/  ULOP3.LUT UR15, UR59, 0x2, URZ, 0xfc, !UPT ;  /* 0x000000023b0f7892 */ /* 0x000fe4000f8efc3f */
[----:B------:R-:W-:Y:S02]  /*1feb0*/  UIADD3 UR16, UR9, -0x1, URZ ;  /* 0xffffffff09107890 */ /* 0x000fe4000fffe03f */
[----:B------:R-:W-:Y:S02]  /*1fec0*/  UIADD3 UR17, UR10, -0x1, URZ ;  /* 0xffffffff0a117890 */ /* 0x000fe4000fffe03f */
[----:B------:R-:W-:Y:S02]  /*1fed0*/  UIADD3 UR18, UR18, -0x1, URZ ;  /* 0xffffffff12127890 */ /* 0x000fe4000fffe03f */
[----:B------:R-:W-:Y:S02]  /*1fee0*/  USHF.L.U32 UR19, UR24, UR22, URZ ;  /* 0x0000001618137299 */ /* 0x000fe4000800063f */
[----:B------:R-:W-:-:S02]  /*1fef0*/  ULOP3.LUT UR20, URZ, UR23, URZ, 0x33, !UPT ;  /* 0x000000173f147292 */ /* 0x000fc4000f8e333f */
[----:B------:R-:W-:Y:S01]  /*1ff00*/  UIADD3 UR21, UR29, UR21, URZ ;  /* 0x000000151d157290 */ /* 0x000fe2000fffe03f */
[----:B-1----:R-:W-:-:S15]  /*1ff10*/  @P1 R2UR UR56, R2 ;  /* 0x00000000023812ca */ /* 0x002fde00000e0000 */
.L_x_339:
[----:B------:R-:W1:Y:S01]  /*1ff20*/  LDC.64 R2, c[0x0][0x8f8] ;  /* 0x00023e00ff027b82 */ /* 0x000e620000000a00 */
[----:B------:R-:W-:Y:S01]  /*1ff30*/  UIADD3 UR8, UP1, UR8, UR28, URZ ;  /* 0x0000001c08087290 */ /* 0x000fe2000ff3e03f */
[----:B------:R-:W-:Y:S01]  /*1ff40*/  ISETP.NE.AND P2, PT, R15, RZ, PT ;  /* 0x000000ff0f00720c */ /* 0x000fe20003f45270 */
[----:B------:R-:W-:Y:S01]  /*1ff50*/  UMOV UR22, 0xffffffff ;  /* 0xffffffff00167882 */ /* 0x000fe20000000000 */
[----:B------:R-:W-:Y:S01]  /*1ff60*/  UMOV UR23, 0xffffffff ;  /* 0xffffffff00177882 */ /* 0x000fe20000000000 */
[----:B------:R-:W-:Y:S01]  /*1ff70*/  UIADD3.X UR7, UR7, UR21, URZ, UP1, !UPT ;  /* 0x0000001507077290 */ /* 0x000fe20008ffe43f */
[----:B------:R-:W-:Y:S01]  /*1ff80*/  IMAD.MOV.U32 R19, RZ, RZ, RZ ;  /* 0x000000ffff137224 */ /* 0x000fe200078e00ff */
[----:B------:R-:W-:Y:S01]  /*1ff90*/  UMOV UR24, 0xffffffff ;  /* 0xffffffff00187882 */ /* 0x000fe20000000000 */
[----:B-1----:R-:W-:-:S03]  /*1ffa0*/  ISETP.LE.U32.AND P1, PT, R2, UR8, PT ;  /* 0x0000000802007c0c */ /* 0x002fc6000bf23070 */
[----:B------:R-:W-:-:S04]  /*1ffb0*/  MOV R2, UR7 ;  /* 0x0000000700027c02 */ /* 0x000fc80008000f00 */
[----:B------:R-:W-:-:S13]  /*1ffc0*/  ISETP.GE.U32.AND.EX P1, PT, R2, R3, PT, P1 ;  /* 0x000000030200720c */ /* 0x000fda0003f26110 */
[----:B---345:R-:W-:Y:S05]  /*1ffd0*/  @P2 BRA P1, `(.L_x_319) ;  /* 0x0000001800442947 */ /* 0x038fea0000800000 */
[----:B------:R-:W-:-:S04]  /*1ffe0*/  IADD3 R2, P2, R6, UR5, RZ ;  /* 0x0000000506027c10 */ /* 0x000fc8000ff5e0ff */
[----:B------:R-:W-:Y:S02]  /*1fff0*/  ISETP.GT.U32.AND P1, PT, R2, UR8, PT ;  /* 0x0000000802007c0c */ /* 0x000fe4000bf24070 */
[----:B------:R-:W-:-:S04]  /*20000*/  IADD3.X R2, R7, UR6, RZ, P2, !PT ;  /* 0x0000000607027c10 */ /* 0x000fc800097fe4ff */
[----:B------:R-:W-:-:S13]  /*20010*/  ISETP.GT.U32.AND.EX P1, PT, R2, UR7, PT, P1 ;  /* 0x0000000702007c0c */ /* 0x000fda000bf24110 */
[----:B------:R-:W-:Y:S05]  /*20020*/  @P1 BRA `(.L_x_320) ;  /* 0x0000001400241947 */ /* 0x000fea0003800000 */
[----:B------:R-:W-:Y:S01]  /*20030*/  IADD3 R11, R20, UR4, RZ ;  /* 0x00000004140b7c10 */ /* 0x000fe2000fffe0ff */
[----:B------:R-:W-:Y:S01]  /*20040*/  ULDC UR22, c[0x0][0x910] ;  /* 0x0002440000167ab9 */ /* 0x000fe20000000800 */
[----:B------:R-:W-:Y:S01]  /*20050*/  IMAD.MOV.U32 R23, RZ, RZ, R8 ;  /* 0x000000ffff177224 */ /* 0x000fe200078e0008 */
[----:B------:R-:W-:Y:S02]  /*20060*/  MOV R16, R0 ;  /* 0x0000000000107202 */ /* 0x000fe40000000f00 */
[----:B------:R-:W-:-:S05]  /*20070*/  VIADD R12, R11, 0x20 ;  /* 0x000000200b0c7836 */ /* 0x000fca0000000000 */
[----:B------:R-:W-:-:S13]  /*20080*/  ISETP.GE.AND P1, PT, R12, UR22, PT ;  /* 0x000000160c007c0c */ /* 0x000fda000bf26270 */
[----:B------:R-:W1:Y:S01]  /*20090*/  @!P1 LDC.64 R2, c[0x0][0x918] ;  /* 0x00024600ff029b82 */ /* 0x000e620000000a00 */
[----:B------:R-:W-:Y:S01]  /*200a0*/  @!P1 IADD3 R7, R11, 0x20, RZ ;  /* 0x000000200b079810 */ /* 0x000fe20007ffe0ff */
[----:B------:R-:W-:Y:S01]  /*200b0*/  BSSY B0, `(.L_x_321) ;  /* 0x0000064000007945 */ /* 0x000fe20003800000 */
[----:B------:R-:W-:-:S03]  /*200c0*/  IMAD.MOV.U32 R6, RZ, RZ, 0x7fffffff ;  /* 0x7fffffffff067424 */ /* 0x000fc600078e00ff */
[----:B-1----:R-:W-:-:S05]  /*200d0*/  @!P1 IMAD.WIDE R2, R7, 0xc, R2 ;  /* 0x0000000c07029825 */ /* 0x002fca00078e0202 */
[----:B------:R1:W5:Y:S04]  /*200e0*/  @!P1 LDG.E R8, desc[UR38][R2.64] ;  /* 0x0000002602089981 */ /* 0x000368000c1e1900 */
[----:B------:R1:W5:Y:S01]  /*200f0*/  @!P1 LDG.E R0, desc[UR38][R2.64+0x4] ;  /* 0x0000042602009981 */ /* 0x000362000c1e1900 */
[----:B------:R-:W-:Y:S02]  /*20100*/  ISETP.GE.AND P1, PT, R11, UR22, PT ;  /* 0x000000160b007c0c */ /* 0x000fe4000bf26270 */
[----:B------:R-:W-:-:S11]  /*20110*/  MOV R7, RZ ;  /* 0x000000ff00077202 */ /* 0x000fd60000000f00 */
[----:B-1----:R-:W-:Y:S05]  /*20120*/  @P1 BRA `(.L_x_322) ;  /* 0x0000000400701947 */ /* 0x002fea0003800000 */
[----:B------:R-:W-:Y:S01]  /*20130*/  IABS R7, R9 ;  /* 0x0000000900077213 */ /* 0x000fe20000000000 */
[----:B------:R-:W-:Y:S01]  /*20140*/  ULDC UR23, c[0x0][0x8f0] ;  /* 0x00023c0000177ab9 */ /* 0x000fe20000000800 */
[----:B------:R-:W-:Y:S02]  /*20150*/  IABS R6, R10 ;  /* 0x0000000a00067213 */ /* 0x000fe40000000000 */
[----:B------:R-:W1:Y:S01]  /*20160*/  I2F.RP R3, R7 ;  /* 0x0000000700037306 */ /* 0x000e620000209400 */
[----:B------:R-:W-:Y:S02]  /*20170*/  PLOP3.LUT P3, PT, PT, PT, UP0, 0x80, 0x0 ;  /* 0x000000000000781c */ /* 0x000fe40003f6f008 */
[C---:B------:R-:W-:Y:S02]  /*20180*/  IADD3 R22, P2, R16.reuse, UR12, RZ ;  /* 0x0000000c10167c10 */ /* 0x040fe4000ff5e0ff */
[C---:B------:R-:W-:Y:S02]  /*20190*/  IADD3 R21, P1, R23.reuse, UR11, RZ ;  /* 0x0000000b17157c10 */ /* 0x040fe4000ff3e0ff */
[----:B------:R-:W-:Y:S01]  /*201a0*/  LEA.HI.X.SX32 R25, R16, UR14, 0x1, P2 ;  /* 0x0000000e10197c11 */ /* 0x000fe200090f0eff */
[----:B------:R-:W3:Y:S01]  /*201b0*/  I2F.RP R2, R6 ;  /* 0x0000000600027306 */ /* 0x000ee20000209400 */
[----:B------:R-:W-:-:S07]  /*201c0*/  LEA.HI.X.SX32 R24, R23, UR13, 0x1, P1 ;  /* 0x0000000d17187c11 */ /* 0x000fce00088f0eff */
[----:B-1----:R-:W1:Y:S08]  /*201d0*/  MUFU.RCP R3, R3 ;  /* 0x0000000300037308 */ /* 0x002e700000001000 */
[----:B---3--:R-:W3:Y:S01]  /*201e0*/  MUFU.RCP R2, R2 ;  /* 0x0000000200027308 */ /* 0x008ee20000001000 */
[----:B-1----:R-:W-:-:S07]  /*201f0*/  VIADD R19, R3, 0xffffffe ;  /* 0x0ffffffe03137836 */ /* 0x002fce0000000000 */
[----:B------:R-:W1:Y:S01]  /*20200*/  F2I.FTZ.U32.TRUNC.NTZ R19, R19 ;  /* 0x0000001300137305 */ /* 0x000e62000021f000 */
[----:B---3--:R-:W-:-:S07]  /*20210*/  IADD3 R17, R2, 0xffffffe, RZ ;  /* 0x0ffffffe02117810 */ /* 0x008fce0007ffe0ff */
[----:B------:R-:W3:Y:S01]  /*20220*/  F2I.FTZ.U32.TRUNC.NTZ R17, R17 ;  /* 0x0000001100117305 */ /* 0x000ee2000021f000 */
[----:B-1----:R-:W-:Y:S01]  /*20230*/  IMAD.MOV R18, RZ, RZ, -R19 ;  /* 0x000000ffff127224 */ /* 0x002fe200078e0a13 */
[----:B---3--:R-:W-:Y:S01]  /*20240*/  IADD3 R16, RZ, -R17, RZ ;  /* 0x80000011ff107210 */ /* 0x008fe20007ffe0ff */
[----:B------:R-:W-:Y:S06]  /*20250*/  @!P3 BRA `(.L_x_323) ;  /* 0x000000000034b947 */ /* 0x000fec0003800000 */
[----:B------:R-:W-:Y:S01]  /*20260*/  ULDC UR4, c[0x0][0x8dc] ;  /* 0x0002370000047ab9 */ /* 0x000fe20000000800 */
[----:B------:R-:W-:Y:S01]  /*20270*/  ULDC.64 UR24, c[0x0][0x8d0] ;  /* 0x0002340000187ab9 */ /* 0x000fe20000000a00 */
[----:B------:R-:W-:-:S05]  /*20280*/  IADD3 R3, P1, R21, UR4, RZ ;  /* 0x0000000415037c10 */ /* 0x000fca000ff3e0ff */
[----:B------:R-:W-:-:S04]  /*20290*/  IMAD.X R21, RZ, RZ, R24, P1 ;  /* 0x000000ffff157224 */ /* 0x000fc800008e0618 */
[----:B------:R-:W-:-:S04]  /*202a0*/  IMAD.WIDE.U32 R4, R21, UR24, RZ ;  /* 0x0000001815047c25 */ /* 0x000fc8000f8e00ff */
[----:B------:R-:W-:-:S04]  /*202b0*/  IMAD.WIDE.U32 R4, P1, R3, UR25, R4 ;  /* 0x0000001903047c25 */ /* 0x000fc8000f820004 */
[----:B------:R-:W-:-:S04]  /*202c0*/  IMAD.WIDE.U32 R2, R3, UR24, RZ ;  /* 0x0000001803027c25 */ /* 0x000fc8000f8e00ff */
[----:B------:R-:W-:Y:S01]  /*202d0*/  IMAD.MOV.U32 R2, RZ, RZ, R5 ;  /* 0x000000ffff027224 */ /* 0x000fe200078e0005 */
[----:B------:R-:W-:Y:S02]  /*202e0*/  IADD3 RZ, P2, R3, R4, RZ ;  /* 0x0000000403ff7210 */ /* 0x000fe40007f5e0ff */
[----:B------:R-:W-:-:S03]  /*202f0*/  IADD3.X R3, RZ, RZ, RZ, P1, !PT ;  /* 0x000000ffff037210 */ /* 0x000fc60000ffe4ff */
[----:B------:R-:W-:-:S04]  /*20300*/  IMAD.WIDE.U32.X R2, R21, UR25, R2, P2 ;  /* 0x0000001915027c25 */ /* 0x000fc800090e0402 */
[----:B------:R-:W-:Y:S01]  /*20310*/  IMAD.MOV.U32 R24, RZ, RZ, R3 ;  /* 0x000000ffff187224 */ /* 0x000fe200078e0003 */
[----:B------:R-:W-:-:S07]  /*20320*/  MOV R21, R2 ;  /* 0x0000000200157202 */ /* 0x000fce0000000f00 */
.L_x_323:
[----:B------:R-:W-:Y:S05]  /*20330*/  @!P0 BRA `(.L_x_324) ;  /* 0x0000000000348947 */ /* 0x000fea0003800000 */
[----:B------:R-:W-:Y:S01]  /*20340*/  ULDC UR4, c[0x0][0x8f4] ;  /* 0x00023d0000047ab9 */ /* 0x000fe20000000800 */
[----:B------:R-:W-:Y:S01]  /*20350*/  ULDC.64 UR24, c[0x0][0x8e8] ;  /* 0x00023a0000187ab9 */ /* 0x000fe20000000a00 */
[----:B------:R-:W-:-:S04]  /*20360*/  IADD3 R3, P1, R22, UR4, RZ ;  /* 0x0000000416037c10 */ /* 0x000fc8000ff3e0ff */
[----:B------:R-:W-:-:S05]  /*20370*/  IADD3.X R23, RZ, R25, RZ, P1, !PT ;  /* 0x00000019ff177210 */ /* 0x000fca0000ffe4ff */
[----:B------:R-:W-:-:S04]  /*20380*/  IMAD.WIDE.U32 R4, R23, UR24, RZ ;  /* 0x0000001817047c25 */ /* 0x000fc8000f8e00ff */
[----:B------:R-:W-:-:S04]  /*20390*/  IMAD.WIDE.U32 R4, P1, R3, UR25, R4 ;  /* 0x0000001903047c25 */ /* 0x000fc8000f820004 */
[----:B------:R-:W-:Y:S01]  /*203a0*/  IMAD.WIDE.U32 R2, R3, UR24, RZ ;  /* 0x0000001803027c25 */ /* 0x000fe2000f8e00ff */
[----:B------:R-:W-:-:S04]  /*203b0*/  MOV R2, R5 ;  /* 0x0000000500027202 */ /* 0x000fc80000000f00 */
[----:B------:R-:W-:Y:S01]  /*203c0*/  IADD3 RZ, P2, R3, R4, RZ ;  /* 0x0000000403ff7210 */ /* 0x000fe20007f5e0ff */
[----:B------:R-:W-:-:S04]  /*203d0*/  IMAD.X R3, RZ, RZ, RZ, P1 ;  /* 0x000000ffff037224 */ /* 0x000fc800008e06ff */
[----:B------:R-:W-:-:S04]  /*203e0*/  IMAD.WIDE.U32.X R2, R23, UR25, R2, P2 ;  /* 0x0000001917027c25 */ /* 0x000fc800090e0402 */
[----:B------:R-:W-:Y:S01]  /*203f0*/  IMAD.MOV.U32 R22, RZ, RZ, R2 ;  /* 0x000000ffff167224 */ /* 0x000fe200078e0002 */
[----:B------:R-:W-:-:S07]  /*20400*/  MOV R25, R3 ;  /* 0x0000000300197202 */ /* 0x000fce0000000f00 */
.L_x_324:
[----:B------:R-:W-:Y:S01]  /*20410*/  MOV R3, R19 ;  /* 0x0000001300037202 */ /* 0x000fe20000000f00 */
[----:B------:R-:W-:Y:S01]  /*20420*/  IMAD R18, R18, R7, RZ ;  /* 0x0000000712127224 */ /* 0x000fe200078e02ff */
[----:B------:R-:W-:Y:S01]  /*20430*/  ULDC UR4, c[0x0][0x8d8] ;  /* 0x0002360000047ab9 */ /* 0x000fe20000000800 */
[----:B------:R-:W-:Y:S01]  /*20440*/  IMAD.MOV.U32 R2, RZ, RZ, RZ ;  /* 0x000000ffff027224 */ /* 0x000fe200078e00ff */
[----:B------:R-:W-:Y:S01]  /*20450*/  SHF.R.U64 R21, R21, UR4, R24 ;  /* 0x0000000415157c19 */ /* 0x000fe20008001218 */
[----:B------:R-:W-:Y:S01]  /*20460*/  IMAD R4, R16, R6, RZ ;  /* 0x0000000610047224 */ /* 0x000fe200078e02ff */
[----:B------:R-:W-:Y:S01]  /*20470*/  SHF.R.U64 R22, R22, UR23, R25 ;  /* 0x0000001716167c19 */ /* 0x000fe20008001219 */
[----:B------:R-:W-:Y:S01]  /*20480*/  IMAD.HI.U32 R19, R19, R18, R2 ;  /* 0x0000001213137227 */ /* 0x000fe200078e0002 */
[----:B------:R-:W-:Y:S02]  /*20490*/  IABS R18, R9 ;  /* 0x0000000900127213 */ /* 0x000fe40000000000 */
[----:B------:R-:W-:Y:S01]  /*204a0*/  PLOP3.LUT P5, PT, PT, PT, UP3, 0x80, 0x0 ;  /* 0x000000000000781c */ /* 0x000fe20003faf038 */
[----:B------:R-:W-:-:S02]  /*204b0*/  IMAD.MOV.U32 R3, RZ, RZ, R17 ;  /* 0x000000ffff037224 */ /* 0x000fc400078e0011 */
[----:B------:R-:W-:Y:S01]  /*204c0*/  VIADD R16, R21, UR16 ;  /* 0x0000001015107c36 */ /* 0x000fe20008000000 */
[----:B------:R-:W-:Y:S01]  /*204d0*/  IADD3 R21, RZ, -R18, RZ ;  /* 0x80000012ff157210 */ /* 0x000fe20007ffe0ff */
[----:B------:R-:W-:Y:S01]  /*204e0*/  IMAD.HI.U32 R2, R17, R4, R2 ;  /* 0x0000000411027227 */ /* 0x000fe200078e0002 */
[----:B------:R-:W-:Y:S02]  /*204f0*/  IADD3 R17, R22, UR17, RZ ;  /* 0x0000001116117c10 */ /* 0x000fe4000fffe0ff */
[----:B------:R-:W-:Y:S02]  /*20500*/  IABS R3, R10 ;  /* 0x0000000a00037213 */ /* 0x000fe40000000000 */
[----:B------:R-:W-:Y:S02]  /*20510*/  IABS R4, R17 ;  /* 0x0000001100047213 */ /* 0x000fe40000000000 */
[----:B------:R-:W-:Y:S01]  /*20520*/  IABS R5, R16 ;  /* 0x0000001000057213 */ /* 0x000fe20000000000 */
[----:B------:R-:W-:-:S02]  /*20530*/  IMAD.MOV R18, RZ, RZ, -R3 ;  /* 0x000000ffff127224 */ /* 0x000fc400078e0a03 */
[----:B------:R-:W-:-:S04]  /*20540*/  IMAD.HI.U32 R3, R19, R4, RZ ;  /* 0x0000000413037227 */ /* 0x000fc800078e00ff */
[----:B------:R-:W-:-:S04]  /*20550*/  IMAD.HI.U32 R2, R2, R5, RZ ;  /* 0x0000000502027227 */ /* 0x000fc800078e00ff */
[----:B------:R-:W-:Y:S02]  /*20560*/  IMAD R4, R3, R21, R4 ;  /* 0x0000001503047224 */ /* 0x000fe400078e0204 */
[----:B------:R-:W-:-:S03]  /*20570*/  IMAD R3, R2, R18, R5 ;  /* 0x0000001202037224 */ /* 0x000fc600078e0205 */
[----:B------:R-:W-:Y:S02]  /*20580*/  ISETP.GT.U32.AND P2, PT, R7, R4, PT ;  /* 0x000000040700720c */ /* 0x000fe40003f44070 */
[----:B------:R-:W-:-:S11]  /*20590*/  ISETP.GT.U32.AND P1, PT, R6, R3, PT ;  /* 0x000000030600720c */ /* 0x000fd60003f24070 */
[----:B------:R-:W-:Y:S02]  /*205a0*/  @!P2 IADD3 R4, R4, -R7, RZ ;  /* 0x800000070404a210 */ /* 0x000fe40007ffe0ff */
[----:B------:R-:W-:Y:S01]  /*205b0*/  @!P1 IMAD.IADD R3, R3, 0x1, -R6 ;  /* 0x0000000103039824 */ /* 0x000fe200078e0a06 */
[----:B------:R-:W-:Y:S02]  /*205c0*/  ISETP.GE.AND P2, PT, R17, RZ, PT ;  /* 0x000000ff1100720c */ /* 0x000fe40003f46270 */
[----:B------:R-:W-:Y:S02]  /*205d0*/  ISETP.GT.U32.AND P4, PT, R7, R4, PT ;  /* 0x000000040700720c */ /* 0x000fe40003f84070 */
[----:B------:R-:W-:Y:S02]  /*205e0*/  ISETP.GT.U32.AND P3, PT, R6, R3, PT ;  /* 0x000000030600720c */ /* 0x000fe40003f64070 */
[----:B------:R-:W-:-:S09]  /*205f0*/  ISETP.GE.AND P1, PT, R16, RZ, PT ;  /* 0x000000ff1000720c */ /* 0x000fd20003f26270 */
[----:B------:R-:W-:Y:S02]  /*20600*/  @!P4 IADD3 R4, R4, -R7, RZ ;  /* 0x800000070404c210 */ /* 0x000fe40007ffe0ff */
[----:B------:R-:W-:Y:S01]  /*20610*/  @!P3 IMAD.IADD R3, R3, 0x1, -R6 ;  /* 0x000000010303b824 */ /* 0x000fe200078e0a06 */
[----:B------:R-:W-:Y:S02]  /*20620*/  ISETP.NE.AND P4, PT, RZ, UR10, PT ;  /* 0x0000000aff007c0c */ /* 0x000fe4000bf85270 */
[----:B------:R-:W-:Y:S01]  /*20630*/  ISETP.NE.AND P3, PT, RZ, UR9, PT ;  /* 0x00000009ff007c0c */ /* 0x000fe2000bf65270 */
[----:B------:R-:W-:Y:S01]  /*20640*/  @!P1 IMAD.MOV R3, RZ, RZ, -R3 ;  /* 0x000000ffff039224 */ /* 0x000fe200078e0a03 */
[----:B------:R-:W-:-:S09]  /*20650*/  @!P2 IADD3 R4, -R4, RZ, RZ ;  /* 0x000000ff0404a210 */ /* 0x000fd20007ffe1ff */
[----:B------:R-:W-:Y:S02]  /*20660*/  @!P4 LOP3.LUT R4, RZ, UR10, RZ, 0x33, !PT ;  /* 0x0000000aff04cc12 */ /* 0x000fe4000f8e33ff */
[----:B------:R-:W-:Y:S02]  /*20670*/  @!P3 LOP3.LUT R3, RZ, UR9, RZ, 0x33, !PT ;  /* 0x00000009ff03bc12 */ /* 0x000fe4000f8e33ff */
[----:B------:R-:W-:-:S03]  /*20680*/  IADD3 R4, R17, -R4, RZ ;  /* 0x8000000411047210 */ /* 0x000fc60007ffe0ff */
[----:B------:R-:W-:-:S04]  /*20690*/  IMAD.IADD R3, R16, 0x1, -R3 ;  /* 0x0000000110037824 */ /* 0x000fc800078e0a03 */
[----:B------:R-:W-:Y:S01]  /*206a0*/  IMAD R6, R3, R4, RZ ;  /* 0x0000000403067224 */ /* 0x000fe200078e02ff */
[----:B------:R-:W-:-:S04]  /*206b0*/  SEL R2, R4, R3, !P5 ;  /* 0x0000000304027207 */ /* 0x000fc80006800000 */
[----:B------:R-:W-:Y:S02]  /*206c0*/  SHF.R.S32.HI R5, RZ, 0x1f, R2 ;  /* 0x0000001fff057819 */ /* 0x000fe40000011402 */
[----:B------:R-:W-:Y:S02]  /*206d0*/  SHF.R.S32.HI R7, RZ, 0x1f, R6 ;  /* 0x0000001fff077819 */ /* 0x000fe40000011406 */
[----:B------:R-:W-:-:S07]  /*206e0*/  MOV R4, R2 ;  /* 0x0000000200047202 */ /* 0x000fce0000000f00 */
.L_x_322:
[----:B--2---:R-:W-:Y:S05]  /*206f0*/  BSYNC B0 ;  /* 0x0000000000007941 */ /* 0x004fea0003800000 */
.L_x_321:
[----:B------:R-:W1:Y:S01]  /*20700*/  SHFL.UP PT, R3, R6, 0x1, RZ ;  /* 0x0420000006037989 */ /* 0x000e6200000e00ff */
[----:B------:R-:W-:-:S03]  /*20710*/  ISETP.NE.AND P1, PT, R20, RZ, PT ;  /* 0x000000ff1400720c */ /* 0x000fc60003f25270 */
[----:B------:R-:W2:Y:S01]  /*20720*/  SHFL.UP PT, R2, R7, 0x1, RZ ;  /* 0x0420000007027989 */ /* 0x000ea200000e00ff */
[----:B-1----:R-:W-:Y:S02]  /*20730*/  SEL R3, R3, RZ, P1 ;  /* 0x000000ff03037207 */ /* 0x002fe40000800000 */
[----:B--2---:R-:W-:Y:S02]  /*20740*/  SEL R2, R2, RZ, P1 ;  /* 0x000000ff02027207 */ /* 0x004fe40000800000 */
[----:B------:R-:W-:-:S05]  /*20750*/  IADD3 R18, P2, R3, R6, RZ ;  /* 0x0000000603127210 */ /* 0x000fca0007f5e0ff */
[----:B------:R-:W-:Y:S01]  /*20760*/  IMAD.X R19, R2, 0x1, R7, P2 ;  /* 0x0000000102137824 */ /* 0x000fe200010e0607 */
[----:B------:R-:W1:Y:S01]  /*20770*/  SHFL.UP PT, R3, R18, 0x2, RZ ;  /* 0x0440000012037989 */ /* 0x000e6200000e00ff */
[----:B------:R-:W-:-:S03]  /*20780*/  ISETP.GE.U32.AND P2, PT, R20, 0x2, PT ;  /* 0x000000021400780c */ /* 0x000fc60003f46070 */
[----:B------:R-:W2:Y:S01]  /*20790*/  SHFL.UP PT, R2, R19, 0x2, RZ ;  /* 0x0440000013027989 */ /* 0x000ea200000e00ff */
[----:B-1----:R-:W-:-:S04]  /*207a0*/  SEL R3, R3, RZ, P2 ;  /* 0x000000ff03037207 */ /* 0x002fc80001000000 */
[----:B------:R-:W-:Y:S02]  /*207b0*/  IADD3 R16, P3, R3, R18, RZ ;  /* 0x0000001203107210 */ /* 0x000fe40007f7e0ff */
[----:B--2---:R-:W-:-:S03]  /*207c0*/  SEL R2, R2, RZ, P2 ;  /* 0x000000ff02027207 */ /* 0x004fc60001000000 */
[----:B------:R-:W1:Y:S01]  /*207d0*/  SHFL.UP PT, R3, R16, 0x4, RZ ;  /* 0x0480000010037989 */ /* 0x000e6200000e00ff */
[----:B------:R-:W-:Y:S02]  /*207e0*/  IADD3.X R17, R2, R19, RZ, P3, !PT ;  /* 0x0000001302117210 */ /* 0x000fe40001ffe4ff */
[----:B------:R-:W-:-:S03]  /*207f0*/  ISETP.GE.U32.AND P3, PT, R20, 0x4, PT ;  /* 0x000000041400780c */ /* 0x000fc60003f66070 */
[----:B------:R-:W2:Y:S01]  /*20800*/  SHFL.UP PT, R2, R17, 0x4, RZ ;  /* 0x0480000011027989 */ /* 0x000ea200000e00ff */
[----:B-1----:R-:W-:-:S04]  /*20810*/  SEL R3, R3, RZ, P3 ;  /* 0x000000ff03037207 */ /* 0x002fc80001800000 */
[----:B------:R-:W-:Y:S02]  /*20820*/  IADD3 R18, P4, R3, R16, RZ ;  /* 0x0000001003127210 */ /* 0x000fe40007f9e0ff */
[----:B--2---:R-:W-:-:S03]  /*20830*/  SEL R2, R2, RZ, P3 ;  /* 0x000000ff02027207 */ /* 0x004fc60001800000 */
[----:B------:R-:W1:Y:S02]  /*20840*/  SHFL.UP PT, R3, R18, 0x8, RZ ;  /* 0x0500000012037989 */ /* 0x000e6400000e00ff */
[----:B------:R-:W-:Y:S01]  /*20850*/  IMAD.X R19, R2, 0x1, R17, P4 ;  /* 0x0000000102137824 */ /* 0x000fe200020e0611 */
[----:B------:R-:W-:-:S04]  /*20860*/  ISETP.GE.U32.AND P4, PT, R20, 0x8, PT ;  /* 0x000000081400780c */ /* 0x000fc80003f86070 */
        /* <DEDUP_REMOVED lines=10> */
[----:B--2---:R-:W-:-:S05]  /*20910*/  SEL R2, R2, RZ, P5 ;  /* 0x000000ff02027207 */ /* 0x004fca0002800000 */
[----:B------:R-:W-:Y:S01]  /*20920*/  IMAD.X R18, R2, 0x1, R17, P6 ;  /* 0x0000000102127824 */ /* 0x000fe200030e0611 */
[----:B------:R-:W-:-:S04]  /*20930*/  IADD3 R2, P6, R19, UR5, RZ ;  /* 0x0000000513027c10 */ /* 0x000fc8000ffde0ff */
[----:B------:R-:W-:Y:S02]  /*20940*/  IADD3.X R3, R18, UR6, RZ, P6, !PT ;  /* 0x0000000612037c10 */ /* 0x000fe4000b7fe4ff */
[----:B------:R-:W-:-:S04]  /*20950*/  ISETP.GT.U32.AND P6, PT, R2, UR8, PT ;  /* 0x0000000802007c0c */ /* 0x000fc8000bfc4070 */
[----:B------:R-:W-:-:S13]  /*20960*/  ISETP.GT.U32.AND.EX P6, PT, R3, UR7, PT, P6 ;  /* 0x0000000703007c0c */ /* 0x000fda000bfc4160 */
[----:B------:R-:W-:-:S04]  /*20970*/  VOTE.ANY R16, PT, P6 ;  /* 0x0000000000107806 */ /* 0x000fc800030e0100 */
[----:B------:R-:W-:-:S13]  /*20980*/  ISETP.NE.AND P6, PT, R16, RZ, PT ;  /* 0x000000ff1000720c */ /* 0x000fda0003fc5270 */
[----:B------:R-:W-:Y:S05]  /*20990*/  @P6 BRA `(.L_x_325) ;  /* 0x0000000800786947 */ /* 0x000fea0003800000 */
[----:B------:R-:W-:Y:S01]  /*209a0*/  MOV R19, R2 ;  /* 0x0000000200137202 */ /* 0x000fe20000000f00 */
[----:B------:R-:W-:Y:S01]  /*209b0*/  IMAD.MOV.U32 R21, RZ, RZ, R3 ;  /* 0x000000ffff157224 */ /* 0x000fe200078e0003 */
[----:B------:R-:W-:Y:S01]  /*209c0*/  ULDC UR22, c[0x0][0x910] ;  /* 0x0002440000167ab9 */ /* 0x000fe20000000800 */
[----:B------:R-:W-:Y:S01]  /*209d0*/  ULDC UR23, c[0x0][0x8f4] ;  /* 0x00023d0000177ab9 */ /* 0x000fe20000000800 */
[----:B------:R-:W-:Y:S01]  /*209e0*/  ULDC UR4, c[0x0][0x8dc] ;  /* 0x0002370000047ab9 */ /* 0x000fe20000000800 */
[----:B------:R-:W-:Y:S01]  /*209f0*/  ULDC UR30, c[0x0][0x8d8] ;  /* 0x00023600001e7ab9 */ /* 0x000fe20000000800 */
[----:B------:R-:W-:Y:S01]  /*20a00*/  ULDC UR31, c[0x0][0x8f0] ;  /* 0x00023c00001f7ab9 */ /* 0x000fe20000000800 */
[----:B------:R-:W-:Y:S01]  /*20a10*/  ULDC.64 UR24, c[0x0][0x8d0] ;  /* 0x0002340000187ab9 */ /* 0x000fe20000000a00 */
[----:B------:R-:W-:-:S05]  /*20a20*/  ULDC.64 UR26, c[0x0][0x8e8] ;  /* 0x00023a00001a7ab9 */ /* 0x000fca0000000a00 */
.L_x_330:
[----:B------:R-:W-:Y:S01]  /*20a30*/  MOV R11, R12 ;  /* 0x0000000c000b7202 */ /* 0x000fe20000000f00 */
[----:B------:R-:W-:Y:S01]  /*20a40*/  VIADD R12, R12, 0x20 ;  /* 0x000000200c0c7836 */ /* 0x000fe20000000000 */
[----:B-----5:R-:W-:Y:S01]  /*20a50*/  MOV R17, R0 ;  /* 0x0000000000117202 */ /* 0x020fe20000000f00 */
[----:B------:R-:W-:-:S03]  /*20a60*/  IMAD.MOV.U32 R16, RZ, RZ, R8 ;  /* 0x000000ffff107224 */ /* 0x000fc600078e0008 */
[----:B------:R-:W-:-:S13]  /*20a70*/  ISETP.GE.AND P6, PT, R12, UR22, PT ;  /* 0x000000160c007c0c */ /* 0x000fda000bfc6270 */
[----:B------:R-:W1:Y:S01]  /*20a80*/  @!P6 LDC.64 R2, c[0x0][0x918] ;  /* 0x00024600ff02eb82 */ /* 0x000e620000000a00 */
[----:B------:R-:W2:Y:S01]  /*20a90*/  SHFL.IDX PT, R21, R21, 0x1f, 0x1f ;  /* 0x03e01f0015157f89 */ /* 0x000ea200000e0000 */
[----:B------:R-:W-:-:S03]  /*20aa0*/  @!P6 IADD3 R7, R11, 0x20, RZ ;  /* 0x000000200b07e810 */ /* 0x000fc60007ffe0ff */
[----:B------:R-:W3:Y:S01]  /*20ab0*/  SHFL.IDX PT, R19, R19, 0x1f, 0x1f ;  /* 0x03e01f0013137f89 */ /* 0x000ee200000e0000 */
[----:B------:R-:W-:Y:S01]  /*20ac0*/  BSSY B0, `(.L_x_326) ;  /* 0x0000064000007945 */ /* 0x000fe20003800000 */
[----:B-1----:R-:W-:-:S05]  /*20ad0*/  @!P6 IMAD.WIDE R2, R7, 0xc, R2 ;  /* 0x0000000c0702e825 */ /* 0x002fca00078e0202 */
[----:B------:R1:W5:Y:S04]  /*20ae0*/  @!P6 LDG.E R8, desc[UR38][R2.64] ;  /* 0x000000260208e981 */ /* 0x000368000c1e1900 */
[----:B------:R1:W5:Y:S01]  /*20af0*/  @!P6 LDG.E R0, desc[UR38][R2.64+0x4] ;  /* 0x000004260200e981 */ /* 0x000362000c1e1900 */
[----:B------:R-:W-:Y:S01]  /*20b00*/  ISETP.GE.AND P6, PT, R11, UR22, PT ;  /* 0x000000160b007c0c */ /* 0x000fe2000bfc6270 */
[----:B------:R-:W-:Y:S01]  /*20b10*/  IMAD.MOV.U32 R6, RZ, RZ, 0x7fffffff ;  /* 0x7fffffffff067424 */ /* 0x000fe200078e00ff */
[----:B--2---:R-:W-:Y:S02]  /*20b20*/  R2UR UR6, R21 ;  /* 0x00000000150672ca */ /* 0x004fe400000e0000 */
[----:B---3--:R-:W-:Y:S02]  /*20b30*/  R2UR UR5, R19 ;  /* 0x00000000130572ca */ /* 0x008fe400000e0000 */
[----:B------:R-:W-:-:S07]  /*20b40*/  MOV R7, RZ ;  /* 0x000000ff00077202 */ /* 0x000fce0000000f00 */
[----:B-1----:R-:W-:Y:S06]  /*20b50*/  @P6 BRA `(.L_x_327) ;  /* 0x0000000400686947 */ /* 0x002fec0003800000 */
[----:B------:R-:W-:-:S04]  /*20b60*/  IADD3 R18, P6, R16, UR11, RZ ;  /* 0x0000000b10127c10 */ /* 0x000fc8000ffde0ff */
[----:B------:R-:W-:Y:S02]  /*20b70*/  LEA.HI.X.SX32 R21, R16, UR13, 0x1, P6 ;  /* 0x0000000d10157c11 */ /* 0x000fe4000b0f0eff */
[----:B------:R-:W-:Y:S02]  /*20b80*/  IABS R16, R9 ;  /* 0x0000000900107213 */ /* 0x000fe40000000000 */
[C---:B------:R-:W-:Y:S02]  /*20b90*/  IADD3 R22, P6, R17.reuse, UR12, RZ ;  /* 0x0000000c11167c10 */ /* 0x040fe4000ffde0ff */
[----:B------:R-:W1:Y:S02]  /*20ba0*/  I2F.RP R2, R16 ;  /* 0x0000001000027306 */ /* 0x000e640000209400 */
[----:B------:R-:W-:Y:S02]  /*20bb0*/  LEA.HI.X.SX32 R23, R17, UR14, 0x1, P6 ;  /* 0x0000000e11177c11 */ /* 0x000fe4000b0f0eff */
[----:B------:R-:W-:-:S04]  /*20bc0*/  PLOP3.LUT P6, PT, PT, PT, UP0, 0x80, 0x0 ;  /* 0x000000000000781c */ /* 0x000fc80003fcf008 */
[----:B-1----:R-:W1:Y:S02]  /*20bd0*/  MUFU.RCP R2, R2 ;  /* 0x0000000200027308 */ /* 0x002e640000001000 */
[----:B-1----:R-:W-:-:S06]  /*20be0*/  VIADD R17, R2, 0xffffffe ;  /* 0x0ffffffe02117836 */ /* 0x002fcc0000000000 */
[----:B------:R-:W1:Y:S02]  /*20bf0*/  F2I.FTZ.U32.TRUNC.NTZ R17, R17 ;  /* 0x0000001100117305 */ /* 0x000e64000021f000 */
[----:B-1----:R-:W-:Y:S01]  /*20c00*/  IADD3 R19, RZ, -R17, RZ ;  /* 0x80000011ff137210 */ /* 0x002fe20007ffe0ff */
[----:B------:R-:W-:Y:S06]  /*20c10*/  @!P6 BRA `(.L_x_328) ;  /* 0x00000000002ce947 */ /* 0x000fec0003800000 */
        /* <DEDUP_REMOVED lines=11> */
.L_x_328:
        /* <DEDUP_REMOVED lines=12> */
.L_x_329:
[----:B------:R-:W-:Y:S01]  /*20d90*/  SHF.R.U64 R4, R22, UR31, R23 ;  /* 0x0000001f16047c19 */ /* 0x000fe20008001217 */
[----:B------:R-:W-:Y:S01]  /*20da0*/  IMAD R5, R19, R16, RZ ;  /* 0x0000001013057224 */ /* 0x000fe200078e02ff */
[----:B------:R-:W-:Y:S02]  /*20db0*/  IABS R2, R9 ;  /* 0x0000000900027213 */ /* 0x000fe40000000000 */
[----:B------:R-:W-:Y:S01]  /*20dc0*/  MOV R3, R17 ;  /* 0x0000001100037202 */ /* 0x000fe20000000f00 */
[----:B------:R-:W-:Y:S01]  /*20dd0*/  VIADD R4, R4, UR17 ;  /* 0x0000001104047c36 */ /* 0x000fe20008000000 */
[----:B------:R-:W-:Y:S01]  /*20de0*/  IADD3 R7, RZ, -R2, RZ ;  /* 0x80000002ff077210 */ /* 0x000fe20007ffe0ff */
[----:B------:R-:W-:Y:S01]  /*20df0*/  IMAD.MOV.U32 R2, RZ, RZ, RZ ;  /* 0x000000ffff027224 */ /* 0x000fe200078e00ff */
[----:B------:R-:W-:Y:S02]  /*20e00*/  SHF.R.U64 R18, R18, UR30, R21 ;  /* 0x0000001e12127c19 */ /* 0x000fe40008001215 */
[----:B------:R-:W-:Y:S01]  /*20e10*/  IABS R6, R4 ;  /* 0x0000000400067213 */ /* 0x000fe20000000000 */
[----:B------:R-:W-:Y:S01]  /*20e20*/  IMAD.HI.U32 R2, R17, R5, R2 ;  /* 0x0000000511027227 */ /* 0x000fe200078e0002 */
[----:B------:R-:W-:-:S02]  /*20e30*/  IABS R17, R10 ;  /* 0x0000000a00117213 */ /* 0x000fc40000000000 */
[----:B------:R-:W-:Y:S01]  /*20e40*/  MOV R3, R7 ;  /* 0x0000000700037202 */ /* 0x000fe20000000f00 */
[----:B------:R-:W-:Y:S01]  /*20e50*/  IMAD.MOV.U32 R5, RZ, RZ, R6 ;  /* 0x000000ffff057224 */ /* 0x000fe200078e0006 */
[----:B------:R-:W-:Y:S01]  /*20e60*/  IADD3 R7, R18, UR16, RZ ;  /* 0x0000001012077c10 */ /* 0x000fe2000fffe0ff */
[----:B------:R-:W1:Y:S01]  /*20e70*/  I2F.RP R6, R17 ;  /* 0x0000001100067306 */ /* 0x000e620000209400 */
[----:B------:R-:W-:Y:S01]  /*20e80*/  IABS R21, R10 ;  /* 0x0000000a00157213 */ /* 0x000fe20000000000 */
[----:B------:R-:W-:Y:S01]  /*20e90*/  IMAD.HI.U32 R2, R2, R5, RZ ;  /* 0x0000000502027227 */ /* 0x000fe200078e00ff */
[----:B------:R-:W-:Y:S02]  /*20ea0*/  IABS R18, R7 ;  /* 0x0000000700127213 */ /* 0x000fe40000000000 */
[----:B------:R-:W-:Y:S01]  /*20eb0*/  IADD3 R21, RZ, -R21, RZ ;  /* 0x80000015ff157210 */ /* 0x000fe20007ffe0ff */
[----:B------:R-:W-:-:S05]  /*20ec0*/  IMAD R5, R2, R3, R5 ;  /* 0x0000000302057224 */ /* 0x000fca00078e0205 */
[----:B------:R-:W-:Y:S01]  /*20ed0*/  ISETP.GT.U32.AND P6, PT, R16, R5, PT ;  /* 0x000000051000720c */ /* 0x000fe20003fc4070 */
[----:B-1----:R-:W1:-:S12]  /*20ee0*/  MUFU.RCP R6, R6 ;  /* 0x0000000600067308 */ /* 0x002e580000001000 */
[----:B------:R-:W-:Y:S01]  /*20ef0*/  @!P6 IMAD.IADD R5, R5, 0x1, -R16 ;  /* 0x000000010505e824 */ /* 0x000fe200078e0a10 */
[----:B-1----:R-:W-:-:S04]  /*20f00*/  IADD3 R2, R6, 0xffffffe, RZ ;  /* 0x0ffffffe06027810 */ /* 0x002fc80007ffe0ff */
[----:B------:R1:W2:Y:S02]  /*20f10*/  F2I.FTZ.U32.TRUNC.NTZ R3, R2 ;  /* 0x0000000200037305 */ /* 0x0002a4000021f000 */
[----:B-1----:R-:W-:Y:S02]  /*20f20*/  IMAD.MOV.U32 R2, RZ, RZ, RZ ;  /* 0x000000ffff027224 */ /* 0x002fe400078e00ff */
[----:B--2---:R-:W-:-:S04]  /*20f30*/  IMAD.MOV R22, RZ, RZ, -R3 ;  /* 0x000000ffff167224 */ /* 0x004fc800078e0a03 */
[----:B------:R-:W-:-:S04]  /*20f40*/  IMAD R19, R22, R17, RZ ;  /* 0x0000001116137224 */ /* 0x000fc800078e02ff */
[----:B------:R-:W-:-:S04]  /*20f50*/  IMAD.HI.U32 R6, R3, R19, R2 ;  /* 0x0000001303067227 */ /* 0x000fc800078e0002 */
[----:B------:R-:W-:Y:S01]  /*20f60*/  IMAD.MOV.U32 R3, RZ, RZ, R18 ;  /* 0x000000ffff037224 */ /* 0x000fe200078e0012 */
[----:B------:R-:W-:-:S03]  /*20f70*/  MOV R18, R21 ;  /* 0x0000001500127202 */ /* 0x000fc60000000f00 */
        /* <DEDUP_REMOVED lines=22> */
[----:B------:R-:W-:Y:S02]  /*210e0*/  SHF.R.S32.HI R5, RZ, 0x1f, R4 ;  /* 0x0000001fff057819 */ /* 0x000fe40000011404 */
[----:B------:R-:W-:-:S07]  /*210f0*/  SHF.R.S32.HI R7, RZ, 0x1f, R6 ;  /* 0x0000001fff077819 */ /* 0x000fce0000011406 */
.L_x_327:
[----:B------:R-:W-:Y:S05]  /*21100*/  BSYNC B0 ;  /* 0x0000000000007941 */ /* 0x000fea0003800000 */
.L_x_326:
[----:B------:R-:W1:Y:S04]  /*21110*/  SHFL.UP PT, R3, R6, 0x1, RZ ;  /* 0x0420000006037989 */ /* 0x000e6800000e00ff */
[----:B------:R-:W2:Y:S01]  /*21120*/  SHFL.UP PT, R2, R7, 0x1, RZ ;  /* 0x0420000007027989 */ /* 0x000ea200000e00ff */
[----:B-1----:R-:W-:Y:S02]  /*21130*/  SEL R3, R3, RZ, P1 ;  /* 0x000000ff03037207 */ /* 0x002fe40000800000 */
[----:B--2---:R-:W-:Y:S02]  /*21140*/  SEL R2, R2, RZ, P1 ;  /* 0x000000ff02027207 */ /* 0x004fe40000800000 */
[----:B------:R-:W-:-:S05]  /*21150*/  IADD3 R18, P6, R3, R6, RZ ;  /* 0x0000000603127210 */ /* 0x000fca0007fde0ff */
[----:B------:R-:W-:Y:S01]  /*21160*/  IMAD.X R17, R2, 0x1, R7, P6 ;  /* 0x0000000102117824 */ /* 0x000fe200030e0607 */
[----:B------:R-:W1:Y:S04]  /*21170*/  SHFL.UP PT, R3, R18, 0x2, RZ ;  /* 0x0440000012037989 */ /* 0x000e6800000e00ff */
[----:B------:R-:W2:Y:S01]  /*21180*/  SHFL.UP PT, R2, R17, 0x2, RZ ;  /* 0x0440000011027989 */ /* 0x000ea200000e00ff */
[----:B-1----:R-:W-:Y:S02]  /*21190*/  SEL R3, R3, RZ, P2 ;  /* 0x000000ff03037207 */ /* 0x002fe40001000000 */
[----:B--2---:R-:W-:Y:S02]  /*211a0*/  SEL R2, R2, RZ, P2 ;  /* 0x000000ff02027207 */ /* 0x004fe40001000000 */
[----:B------:R-:W-:-:S04]  /*211b0*/  IADD3 R16, P6, R3, R18, RZ ;  /* 0x0000001203107210 */ /* 0x000fc80007fde0ff */
[----:B------:R-:W-:Y:S01]  /*211c0*/  IADD3.X R21, R2, R17, RZ, P6, !PT ;  /* 0x0000001102157210 */ /* 0x000fe200037fe4ff */
        /* <DEDUP_REMOVED lines=18> */
[----:B------:R-:W-:-:S04]  /*212f0*/  IADD3 R19, P6, R2, UR5, RZ ;  /* 0x0000000502137c10 */ /* 0x000fc8000ffde0ff */
[----:B------:R-:W-:Y:S02]  /*21300*/  IADD3.X R21, R3, UR6, RZ, P6, !PT ;  /* 0x0000000603157c10 */ /* 0x000fe4000b7fe4ff */
[----:B------:R-:W-:-:S04]  /*21310*/  ISETP.GT.U32.AND P6, PT, R19, UR8, PT ;  /* 0x0000000813007c0c */ /* 0x000fc8000bfc4070 */
[----:B------:R-:W-:-:S13]  /*21320*/  ISETP.GT.U32.AND.EX P6, PT, R21, UR7, PT, P6 ;  /* 0x0000000715007c0c */ /* 0x000fda000bfc4160 */
[----:B------:R-:W-:-:S04]  /*21330*/  VOTE.ANY R16, PT, P6 ;  /* 0x0000000000107806 */ /* 0x000fc800030e0100 */
[----:B------:R-:W-:-:S13]  /*21340*/  ISETP.NE.AND P6, PT, R16, RZ, PT ;  /* 0x000000ff1000720c */ /* 0x000fda0003fc5270 */
[----:B------:R-:W-:Y:S05]  /*21350*/  @!P6 BRA `(.L_x_330) ;  /* 0xfffffff400b4e947 */ /* 0x000fea000383ffff */
[----:B------:R-:W-:Y:S01]  /*21360*/  MOV R19, R2 ;  /* 0x0000000200137202 */ /* 0x000fe20000000f00 */
[----:B------:R-:W-:-:S07]  /*21370*/  IMAD.MOV.U32 R18, RZ, RZ, R3 ;  /* 0x000000ffff127224 */ /* 0x000fce00078e0003 */
.L_x_325:
[----:B------:R-:W1:Y:S08]  /*21380*/  BREV R16, R16 ;  /* 0x0000001000107301 */ /* 0x000e700000000000 */
[----:B-1----:R-:W1:Y:S02]  /*21390*/  FLO.U32.SH R17, R16 ;  /* 0x0000001000117300 */ /* 0x002e6400000e0400 */
[----:B-1----:R-:W1:Y:S02]  /*213a0*/  SHFL.IDX PT, R11, R11, R17, 0x1f ;  /* 0x00001f110b0b7589 */ /* 0x002e6400000e0000 */
[----:B-1----:R-:W-:-:S13]  /*213b0*/  R2UR UR4, R11 ;  /* 0x000000000b0472ca */ /* 0x002fda00000e0000 */
[----:B------:R-:W-:-:S04]  /*213c0*/  IADD3 R21, R20, UR4, RZ ;  /* 0x0000000414157c10 */ /* 0x000fc8000fffe0ff */
[----:B------:R-:W-:-:S13]  /*213d0*/  ISETP.GE.AND P1, PT, R21, UR22, PT ;  /* 0x0000001615007c0c */ /* 0x000fda000bf26270 */
[----:B------:R-:W1:Y:S02]  /*213e0*/  @!P1 LDC.64 R2, c[0x0][0x918] ;  /* 0x00024600ff029b82 */ /* 0x000e640000000a00 */
[----:B-1----:R-:W-:-:S05]  /*213f0*/  @!P1 IMAD.WIDE R2, R21, 0xc, R2 ;  /* 0x0000000c15029825 */ /* 0x002fca00078e0202 */
[----:B-----5:R1:W5:Y:S04]  /*21400*/  @!P1 LDG.E R8, desc[UR38][R2.64] ;  /* 0x0000002602089981 */ /* 0x020368000c1e1900 */
[----:B------:R1:W5:Y:S01]  /*21410*/  @!P1 LDG.E R0, desc[UR38][R2.64+0x4] ;  /* 0x0000042602009981 */ /* 0x000362000c1e1900 */
[----:B------:R-:W-:-:S03]  /*21420*/  IADD3 R12, P1, P2, R19, UR5, -R6 ;  /* 0x00000005130c7c10 */ /* 0x000fc6000fa3e806 */
[----:B------:R-:W-:Y:S01]  /*21430*/  SHFL.IDX PT, R6, R6, R17, 0x1f ;  /* 0x00001f1106067589 */ /* 0x000fe200000e0000 */
[----:B------:R-:W-:-:S03]  /*21440*/  IADD3.X R18, R18, UR6, ~R7, P1, P2 ;  /* 0x0000000612127c10 */ /* 0x000fc60008fe4c07 */
[----:B------:R-:W2:Y:S04]  /*21450*/  SHFL.IDX PT, R12, R12, R17, 0x1f ;  /* 0x00001f110c0c7589 */ /* 0x000ea800000e0000 */
[----:B------:R-:W3:Y:S04]  /*21460*/  SHFL.IDX PT, R18, R18, R17, 0x1f ;  /* 0x00001f1112127589 */ /* 0x000ee800000e0000 */
[----:B------:R1:W4:Y:S04]  /*21470*/  SHFL.IDX PT, R7, R7, R17, 0x1f ;  /* 0x00001f1107077589 */ /* 0x00032800000e0000 */
[----:B------:R1:W1:Y:S04]  /*21480*/  SHFL.IDX PT, R5, R5, R17, 0x1f ;  /* 0x00001f1105057589 */ /* 0x00026800000e0000 */
[----:B------:R1:W1:Y:S01]  /*21490*/  SHFL.IDX PT, R4, R4, R17, 0x1f ;  /* 0x00001f1104047589 */ /* 0x00026200000e0000 */
[----:B--2---:R-:W-:-:S02]  /*214a0*/  R2UR UR5, R12 ;  /* 0x000000000c0572ca */ /* 0x004fc400000e0000 */
[----:B---3--:R-:W-:-:S15]  /*214b0*/  R2UR UR6, R18 ;  /* 0x00000000120672ca */ /* 0x008fde00000e0000 */
.L_x_320:
[----:B-1----:R-:W1:Y:S01]  /*214c0*/  LDC R2, c[0x0][0x910] ;  /* 0x00024400ff027b82 */ /* 0x002e620000000800 */
[----:B------:R-:W-:Y:S01]  /*214d0*/  UMOV UR22, 0xffffffff ;  /* 0xffffffff00167882 */ /* 0x000fe20000000000 */
[----:B------:R-:W-:Y:S01]  /*214e0*/  UMOV UR23, 0xffffffff ;  /* 0xffffffff00177882 */ /* 0x000fe20000000000 */
[----:B------:R-:W-:Y:S01]  /*214f0*/  UMOV UR24, 0xffffffff ;  /* 0xffffffff00187882 */ /* 0x000fe20000000000 */
[----:B------:R-:W-:Y:S01]  /*21500*/  IMAD.MOV.U32 R19, RZ, RZ, RZ ;  /* 0x000000ffff137224 */ /* 0x000fe200078e00ff */
[----:B-1----:R-:W-:-:S13]  /*21510*/  ISETP.LE.AND P1, PT, R2, UR4, PT ;  /* 0x0000000402007c0c */ /* 0x002fda000bf23270 */
[----:B------:R-:W-:Y:S05]  /*21520*/  @P1 BRA `(.L_x_319) ;  /* 0x0000000000f01947 */ /* 0x000fea0003800000 */
[C---:B------:R-:W-:Y:S01]  /*21530*/  R2UR UR22, R4.reuse ;  /* 0x00000000041672ca */ /* 0x040fe200000e0000 */
[----:B------:R-:W-:Y:S01]  /*21540*/  UIADD3 UR24, UP1, -UR5, UR8, URZ ;  /* 0x0000000805187290 */ /* 0x000fe2000ff3e13f */
[----:B------:R-:W-:Y:S01]  /*21550*/  R2UR UR23, R5 ;  /* 0x00000000051772ca */ /* 0x000fe200000e0000 */
[----:B------:R-:W-:Y:S01]  /*21560*/  ULDC UR30, c[0x0][0x8c0] ;  /* 0x00023000001e7ab9 */ /* 0x000fe20000000800 */
[----:B------:R-:W-:Y:S01]  /*21570*/  ULDC UR32, c[0x0][0x8b0] ;  /* 0x00022c0000207ab9 */ /* 0x000fe20000000800 */
[----:B------:R-:W-:Y:S01]  /*21580*/  ULDC UR33, c[0x0][0x904] ;  /* 0x0002410000217ab9 */ /* 0x000fe20000000800 */
[----:B------:R-:W-:-:S03]  /*21590*/  SHF.R.U64 R2, R4, UR32, R5 ;  /* 0x0000002004027c19 */ /* 0x000fc60008001205 */
[----:B------:R-:W-:-:S04]  /*215a0*/  UIADD3.X UR22, ~UR6, UR7, URZ, UP1, !UPT ;  /* 0x0000000706167290 */ /* 0x000fc80008ffe53f */
[----:B------:R-:W-:Y:S02]  /*215b0*/  USHF.R.U32.HI UR31, URZ, UR30, UR22 ;  /* 0x0000001e3f1f7299 */ /* 0x000fe40008011616 */
[----:B------:R-:W-:Y:S02]  /*215c0*/  USHF.R.U32.HI UR27, URZ, UR32, UR23 ;  /* 0x000000203f1b7299 */ /* 0x000fe40008011617 */
[----:B------:R-:W-:Y:S02]  /*215d0*/  USHF.R.U32.HI UR25, URZ, UR32, UR31 ;  /* 0x000000203f197299 */ /* 0x000fe4000801161f */
[----:B------:R-:W-:Y:S01]  /*215e0*/  USHF.R.U64 UR22, UR24, UR30, UR22 ;  /* 0x0000001e18167299 */ /* 0x000fe20008001216 */
[----:B------:R-:W-:Y:S01]  /*215f0*/  R2UR UR24, R2 ;  /* 0x00000000021872ca */ /* 0x000fe200000e0000 */
[----:B------:R-:W-:Y:S02]  /*21600*/  USHF.R.U32.HI UR26, URZ, UR33, UR25 ;  /* 0x000000213f1a7299 */ /* 0x000fe40008011619 */
[----:B------:R-:W-:-:S02]  /*21610*/  USHF.R.U64 UR23, UR22, UR32, UR31 ;  /* 0x0000002016177299 */ /* 0x000fc4000800121f */
[----:B------:R-:W-:Y:S02]  /*21620*/  ULOP3.LUT UR30, UR26, UR27, URZ, 0xfc, !UPT ;  /* 0x0000001b1a1e7292 */ /* 0x000fe4000f8efc3f */
[----:B------:R-:W-:-:S04]  /*21630*/  USHF.R.U64 UR25, UR23, UR33, UR25 ;  /* 0x0000002117197299 */ /* 0x000fc80008001219 */
[----:B------:R-:W-:-:S13]  /*21640*/  ISETP.NE.U32.AND P1, PT, RZ, UR30, PT ;  /* 0x0000001eff007c0c */ /* 0x000fda000bf25070 */
[----:B------:R-:W-:Y:S05]  /*21650*/  @!P1 BRA `(.L_x_331) ;  /* 0x0000000000189947 */ /* 0x000fea0003800000 */
[----:B------:R-:W-:-:S07]  /*21660*/  MOV R12, 0x21680 ;  /* 0x00021680000c7802 */ /* 0x000fce0000000f00 */
[----:B--2-45:R-:W-:Y:S05]  /*21670*/  CALL.REL.NOINC `(.L_x_332) ;  /* 0x0000002400287944 */ /* 0x034fea0003c00000 */
[----:B------:R-:W-:-:S04]  /*21680*/  UIADD3 UR26, -UR27, URZ, URZ ;  /* 0x0000003f1b1a7290 */ /* 0x000fc8000fffe13f */
[----:B------:R-:W-:-:S03]  /*21690*/  UIMAD UR25, UR24, UR26, UR25 ;  /* 0x0000001a181972a4 */ /* 0x000fc6000f8e0219 */
[----:B------:R-:W-:Y:S01]  /*216a0*/  UMOV UR24, UR27 ;  /* 0x0000001b00187c82 */ /* 0x000fe20008000000 */
[----:B------:R-:W-:Y:S08]  /*216b0*/  BRA `(.L_x_333) ;  /* 0x0000000000587947 */ /* 0x000ff00003800000 */
.L_x_331:
[----:B------:R-:W1:Y:S01]  /*216c0*/  I2F.U32.RP R2, UR24 ;  /* 0x0000001800027d06 */ /* 0x000e620008209000 */
[----:B------:R-:W-:Y:S01]  /*216d0*/  UMOV UR26, URZ ;  /* 0x0000003f001a7c82 */ /* 0x000fe20008000000 */
[----:B------:R-:W-:-:S06]  /*216e0*/  UISETP.NE.U32.AND UP4, UPT, UR24, URZ, UPT ;  /* 0x0000003f1800728c */ /* 0x000fcc000bf85070 */
[----:B-1----:R-:W1:Y:S02]  /*216f0*/  MUFU.RCP R2, R2 ;  /* 0x0000000200027308 */ /* 0x002e640000001000 */
[----:B-1----:R-:W-:-:S06]  /*21700*/  IADD3 R3, R2, 0xffffffe, RZ ;  /* 0x0ffffffe02037810 */ /* 0x002fcc0007ffe0ff */
[----:B------:R-:W1:Y:S02]  /*21710*/  F2I.FTZ.U32.TRUNC.NTZ R3, R3 ;  /* 0x0000000300037305 */ /* 0x000e64000021f000 */
[----:B-1----:R-:W-:-:S13]  /*21720*/  R2UR UR27, R3 ;  /* 0x00000000031b72ca */ /* 0x002fda00000e0000 */
[----:B------:R-:W-:-:S04]  /*21730*/  UIADD3 UR30, URZ, -UR27, URZ ;  /* 0x8000001b3f1e7290 */ /* 0x000fc8000fffe03f */
[----:B------:R-:W-:-:S04]  /*21740*/  UIMAD UR30, UR30, UR24, URZ ;  /* 0x000000181e1e72a4 */ /* 0x000fc8000f8e023f */
[----:B------:R-:W-:-:S04]  /*21750*/  UIMAD.WIDE.U32 UR26, UR27, UR30, UR26 ;  /* 0x0000001e1b1a72a5 */ /* 0x000fc8000f8e001a */
[----:B------:R-:W-:-:S04]  /*21760*/  UIMAD.WIDE.U32 UR26, UR27, UR25, URZ ;  /* 0x000000191b1a72a5 */ /* 0x000fc8000f8e003f */
[----:B------:R-:W-:-:S04]  /*21770*/  UIADD3 UR26, -UR27, URZ, URZ ;  /* 0x0000003f1b1a7290 */ /* 0x000fc8000fffe13f */
[----:B------:R-:W-:-:S04]  /*21780*/  UIMAD UR26, UR24, UR26, UR25 ;  /* 0x0000001a181a72a4 */ /* 0x000fc8000f8e0219 */
[----:B------:R-:W-:-:S11]  /*21790*/  UISETP.GE.U32.AND UP1, UPT, UR26, UR24, UPT ;  /* 0x000000181a00728c */ /* 0x000fd6000bf26070 */
[----:B------:R-:W-:Y:S02]  /*217a0*/  @UP1 UIADD3 UR26, UR26, -UR24, URZ ;  /* 0x800000181a1a1290 */ /* 0x000fe4000fffe03f */
[----:B------:R-:W-:Y:S02]  /*217b0*/  @UP1 UIADD3 UR27, UR27, 0x1, URZ ;  /* 0x000000011b1b1890 */ /* 0x000fe4000fffe03f */
[----:B------:R-:W-:-:S11]  /*217c0*/  UISETP.GE.U32.AND UP2, UPT, UR26, UR24, UPT ;  /* 0x000000181a00728c */ /* 0x000fd6000bf46070 */
[----:B------:R-:W-:Y:S02]  /*217d0*/  @UP2 UIADD3 UR27, UR27, 0x1, URZ ;  /* 0x000000011b1b2890 */ /* 0x000fe4000fffe03f */
[----:B------:R-:W-:-:S04]  /*217e0*/  @!UP4 ULOP3.LUT UR27, URZ, UR24, URZ, 0x33, !UPT ;  /* 0x000000183f1bc292 */ /* 0x000fc8000f8e333f */
[----:B------:R-:W-:-:S04]  /*217f0*/  UIADD3 UR26, -UR27, URZ, URZ ;  /* 0x0000003f1b1a7290 */ /* 0x000fc8000fffe13f */
[----:B------:R-:W-:-:S03]  /*21800*/  UIMAD UR25, UR24, UR26, UR25 ;  /* 0x0000001a181972a4 */ /* 0x000fc6000f8e0219 */
[----:B------:R-:W-:-:S09]  /*21810*/  UMOV UR24, UR27 ;  /* 0x0000001b00187c82 */ /* 0x000fd20008000000 */
.L_x_333:
[----:B------:R-:W-:Y:S01]  /*21820*/  ULOP3.LUT UR23, UR23, UR20, URZ, 0xc0, !UPT ;  /* 0x0000001417177292 */ /* 0x000fe2000f8ec03f */
[----:B------:R-:W-:Y:S01]  /*21830*/  IMAD.MOV.U32 R19, RZ, RZ, 0x1 ;  /* 0x00000001ff137424 */ /* 0x000fe200078e00ff */
[----:B------:R-:W-:Y:S02]  /*21840*/  ULOP3.LUT UR22, UR22, UR18, URZ, 0xc0, !UPT ;  /* 0x0000001216167292 */ /* 0x000fe4000f8ec03f */
[----:B------:R-:W-:Y:S01]  /*21850*/  UIMAD UR23, UR19, UR24, UR23 ;  /* 0x00000018131772a4 */ /* 0x000fe2000f8e0217 */
[----:B------:R-:W-:Y:S01]  /*21860*/  ULDC UR27, c[0x0][0x8a8] ;  /* 0x00022a00001b7ab9 */ /* 0x000fe20000000800 */
[----:B------:R-:W-:Y:S01]  /*21870*/  ULDC UR26, c[0x0][0x8b8] ;  /* 0x00022e00001a7ab9 */ /* 0x000fe20000000800 */
[----:B------:R-:W-:Y:S02]  /*21880*/  UIMAD UR25, UR25, UR27, UR22 ;  /* 0x0000001b191972a4 */ /* 0x000fe4000f8e0216 */
[----:B------:R-:W-:Y:S01]  /*21890*/  UIMAD UR23, UR23, UR26, UR56 ;  /* 0x0000001a171772a4 */ /* 0x000fe2000f8e0238 */
[----:B------:R-:W-:Y:S01]  /*218a0*/  @UP3 UMOV UR24, UR4 ;  /* 0x0000000400183c82 */ /* 0x000fe20008000000 */
[----:B------:R-:W-:-:S03]  /*218b0*/  @!UP3 UMOV UR24, UR4 ;  /* 0x000000040018bc82 */ /* 0x000fc60008000000 */
[----:B------:R-:W-:Y:S02]  /*218c0*/  @UP3 UMOV UR22, UR25 ;  /* 0x0000001900163c82 */ /* 0x000fe40008000000 */
[----:B------:R-:W-:Y:S01]  /*218d0*/  @!UP3 UMOV UR22, UR23 ;  /* 0x000000170016bc82 */ /* 0x000fe20008000000 */
[----:B------:R-:W-:-:S05]  /*218e0*/  @!UP3 UMOV UR23, UR25 ;  /* 0x000000190017bc82 */ /* 0x000fca0008000000 */
.L_x_319:
[----:B------:R-:W-:-:S06]  /*218f0*/  UISETP.NE.AND UP1, UPT, UR15, 0x3, UPT ;  /* 0x000000030f00788c */ /* 0x000fcc000bf25270 */
[----:B------:R-:W-:-:S13]  /*21900*/  PLOP3.LUT P1, PT, PT, PT, UP1, 0x80, 0x0 ;  /* 0x000000000000781c */ /* 0x000fda0003f2f018 */
[----:B------:R-:W-:Y:S05]  /*21910*/  @!P1 BRA `(.L_x_334) ;  /* 0x0000000000049947 */ /* 0x000fea0003800000 */
[----:B--2---:R-:W-:Y:S01]  /*21920*/  BPT.TRAP 0x1 ;  /* 0x000000040000795c */ /* 0x004fe20000300000 */
.L_x_334:
[----:B------:R-:W1:Y:S01]  /*21930*/  S2R R3, SR_CgaCtaId ;  /* 0x0000000000037919 */ /* 0x000e620000008800 */
[----:B------:R-:W-:-:S04]  /*21940*/  MOV R2, 0x400 ;  /* 0x0000040000027802 */ /* 0x000fc80000000f00 */
[----:B-1----:R-:W-:Y:S02]  /*21950*/  LEA R2, R3, R2, 0x18 ;  /* 0x0000000203027211 */ /* 0x002fe400078ec0ff */
[----:B------:R-:W-:Y:S02]  /*21960*/  SHF.L.U32 R3, R14, 0x1f, RZ ;  /* 0x0000001f0e037819 */ /* 0x000fe400000006ff */
[----:B------:R-:W-:-:S04]  /*21970*/  LEA R12, R13, R2, 0x3 ;  /* 0x000000020d0c7211 */ /* 0x000fc800078e18ff */
[----:B------:R-:W1:Y:S02]  /*21980*/  SYNCS.PHASECHK.TRANS64.TRYWAIT P2, [R12+URZ+0x34440], R3 ;  /* 0x034440030c0075a7 */ /* 0x000e64000804017f */
[----:B-1----:R-:W-:Y:S05]  /*21990*/  @!P2 BRA `(.L_x_335) ;  /* 0x0000001800c8a947 */ /* 0x002fea0003800000 */
.L_x_416:
[----:B------:R-:W-:Y:S01]  /*219a0*/  ELECT P2, URZ, PT ;  /* 0x00000000003f782f */ /* 0x000fe20003840000 */
[----:B------:R-:W-:-:S12]  /*219b0*/  BSSY B0, `(.L_x_336) ;  /* 0x0000010000007945 */ /* 0x000fd80003800000 */
[----:B------:R-:W-:Y:S05]  /*219c0*/  @!P2 BRA `(.L_x_337) ;  /* 0x000000000038a947 */ /* 0x000fea0003800000 */
[----:B-1----:R-:W-:Y:S01]  /*219d0*/  IMAD R3, R13, 0x10, R2 ;  /* 0x000000100d037824 */ /* 0x002fe200078e0202 */
[----:B------:R-:W-:Y:S01]  /*219e0*/  MOV R18, UR24 ;  /* 0x0000001800127c02 */ /* 0x000fe20008000f00 */
[----:B------:R-:W-:Y:S01]  /*219f0*/  IMAD.U32 R17, RZ, RZ, UR23 ;  /* 0x00000017ff117e24 */ /* 0x000fe2000f8e00ff */
[----:B------:R-:W-:-:S05]  /*21a00*/  MOV R16, UR22 ;  /* 0x0000001600107c02 */ /* 0x000fca0008000f00 */
[----:B------:R1:W-:Y:S01]  /*21a10*/  STS.128 [R3+0x34510], R16 ;  /* 0x0345101003007388 */ /* 0x0003e20000000c00 */
[----:B------:R-:W-:Y:S01]  /*21a20*/  @!PT LDS RZ, [RZ] ;  /* 0x00000000fffff984 */ /* 0x000fe20000000800 */
[----:B------:R-:W-:Y:S01]  /*21a30*/  @!PT LDS RZ, [RZ] ;  /* 0x00000000fffff984 */ /* 0x000fe20000000800 */
[----:B------:R-:W-:Y:S01]  /*21a40*/  @!PT LDS RZ, [RZ] ;  /* 0x00000000fffff984 */ /* 0x000fe20000000800 */
[----:B------:R-:W-:Y:S01]  /*21a50*/  @!PT LDS RZ, [RZ] ;  /* 0x00000000fffff984 */ /* 0x000fe20000000800 */
[----:B------:R3:W-:Y:S06]  /*21a60*/  MEMBAR.ALL.CTA ;  /* 0x0000000000007992 */ /* 0x0007ec0000008000 */
[----:B---3--:R-:W3:Y:S01]  /*21a70*/  FENCE.VIEW.ASYNC.S ;  /* 0x00000000000073c6 */ /* 0x008ee20000000000 */
[----:B------:R-:W-:Y:S05]  /*21a80*/  @!P1 BRA `(.L_x_338) ;  /* 0x0000000000049947 */ /* 0x000fea0003800000 */
[----:B--2---:R-:W-:Y:S01]  /*21a90*/  BPT.TRAP 0x1 ;  /* 0x000000040000795c */ /* 0x004fe20000300000 */
.L_x_338:
[----:B---3--:R3:W-:Y:S02]  /*21aa0*/  SYNCS.ARRIVE.TRANS64.A1T0 RZ, [R12+URZ+0x34400], RZ ;  /* 0x034400ff0cff79a7 */ /* 0x0087e4000810003f */
.L_x_337:
[----:B--2---:R-:W-:Y:S05]  /*21ab0*/  BSYNC B0 ;  /* 0x0000000000007941 */ /* 0x004fea0003800000 */
.L_x_336:
[----:B------:R-:W-:Y:S01]  /*21ac0*/  ISETP.NE.AND P3, PT, R19, RZ, PT ;  /* 0x000000ff1300720c */ /* 0x000fe20003f65270 */
[----:B------:R-:W-:-:S05]  /*21ad0*/  VIADD R13, R13, 0x1 ;  /* 0x000000010d0d7836 */ /* 0x000fca0000000000 */
[----:B------:R-:W-:-:S04]  /*21ae0*/  ISETP.NE.AND P2, PT, R13, 0x8, PT ;  /* 0x000000080d00780c */ /* 0x000fc80003f45270 */
[----:B-1----:R-:W-:Y:S02]  /*21af0*/  SEL R3, RZ, 0x1, P2 ;  /* 0x00000001ff037807 */ /* 0x002fe40001000000 */
[----:B------:R-:W-:Y:S02]  /*21b00*/  SEL R13, R13, RZ, P2 ;  /* 0x000000ff0d0d7207 */ /* 0x000fe40001000000 */
[----:B------:R-:W-:Y:S01]  /*21b10*/  LOP3.LUT R14, R14, R3, RZ, 0x3c, !PT ;  /* 0x000000030e0e7212 */ /* 0x000fe200078e3cff */
[----:B------:R-:W-:Y:S06]  /*21b20*/  @P3 BRA `(.L_x_339) ;  /* 0xffffffe000fc3947 */ /* 0x000fec000383ffff */
[----:B------:R-:W-:Y:S05]  /*21b30*/  @!P1 BRA `(.L_x_340) ;  /* 0x0000000000049947 */ /* 0x000fea0003800000 */
[----:B------:R-:W-:Y:S01]  /*21b40*/  BPT.TRAP 0x1 ;  /* 0x000000040000795c */ /* 0x000fe20000300000 */
.L_x_340:
[----:B------:R-:W-:Y:S02]  /*21b50*/  LEA R3, R13, R2, 0x3 ;  /* 0x000000020d037211 */ /* 0x000fe400078e18ff */
[----:B-----5:R-:W-:-:S04]  /*21b60*/  SHF.L.U32 R0, R14, 0x1f, RZ ;  /* 0x0000001f0e007819 */ /* 0x020fc800000006ff */
[----:B------:R-:W1:Y:S02]  /*21b70*/  SYNCS.PHASECHK.TRANS64.TRYWAIT P0, [R3+URZ+0x34440], R0 ;  /* 0x03444000030075a7 */ /* 0x000e64000800017f */
[----:B-1----:R-:W-:Y:S05]  /*21b80*/  @!P0 BRA `(.L_x_341) ;  /* 0x0000001800608947 */ /* 0x002fea0003800000 */
.L_x_417:
[----:B------:R-:W-:Y:S05]  /*21b90*/  @!P1 BRA `(.L_x_342) ;  /* 0x0000000000049947 */ /* 0x000fea0003800000 */
[----:B------:R-:W-:Y:S01]  /*21ba0*/  BPT.TRAP 0x1 ;  /* 0x000000040000795c */ /* 0x000fe20000300000 */
.L_x_342:
[----:B------:R-:W-:-:S05]  /*21bb0*/  VIADD R13, R13, 0x1 ;  /* 0x000000010d0d7836 */ /* 0x000fca0000000000 */
[----:B------:R-:W-:-:S04]  /*21bc0*/  ISETP.NE.AND P0, PT, R13, 0x8, PT ;  /* 0x000000080d00780c */ /* 0x000fc80003f05270 */
[----:B-1----:R-:W-:Y:S02]  /*21bd0*/  SEL R3, RZ, 0x1, P0 ;  /* 0x00000001ff037807 */ /* 0x002fe40000000000 */
[----:B------:R-:W-:Y:S02]  /*21be0*/  SEL R13, R13, RZ, P0 ;  /* 0x000000ff0d0d7207 */ /* 0x000fe40000000000 */
[----:B------:R-:W-:Y:S02]  /*21bf0*/  LOP3.LUT R14, R14, R3, RZ, 0x3c, !PT ;  /* 0x000000030e0e7212 */ /* 0x000fe400078e3cff */
[----:B------:R-:W-:Y:S02]  /*21c00*/  LEA R3, R13, R2, 0x3 ;  /* 0x000000020d037211 */ /* 0x000fe400078e18ff */
[----:B------:R-:W-:-:S04]  /*21c10*/  SHF.L.U32 R0, R14, 0x1f, RZ ;  /* 0x0000001f0e007819 */ /* 0x000fc800000006ff */
[----:B------:R-:W1:Y:S02]  /*21c20*/  SYNCS.PHASECHK.TRANS64.TRYWAIT P0, [R3+URZ+0x34440], R0 ;  /* 0x03444000030075a7 */ /* 0x000e64000800017f */
[----:B-1----:R-:W-:Y:S05]  /*21c30*/  @!P0 BRA `(.L_x_343) ;  /* 0x0000001800488947 */ /* 0x002fea0003800000 */
.L_x_418:
[----:B------:R-:W-:Y:S05]  /*21c40*/  @!P1 BRA `(.L_x_344) ;  /* 0x0000000000049947 */ /* 0x000fea0003800000 */
[----:B------:R-:W-:Y:S01]  /*21c50*/  BPT.TRAP 0x1 ;  /* 0x000000040000795c */ /* 0x000fe20000300000 */
.L_x_344:
[----:B-1----:R-:W-:-:S05]  /*21c60*/  VIADD R0, R13, 0x1 ;  /* 0x000000010d007836 */ /* 0x002fca0000000000 */
[----:B------:R-:W-:-:S04]  /*21c70*/  ISETP.NE.AND P0, PT, R0, 0x8, PT ;  /* 0x000000080000780c */ /* 0x000fc80003f05270 */
[----:B------:R-:W-:Y:S02]  /*21c80*/  SEL R3, RZ, 0x1, P0 ;  /* 0x00000001ff037807 */ /* 0x000fe40000000000 */
[----:B------:R-:W-:Y:S02]  /*21c90*/  SEL R5, R0, RZ, P0 ;  /* 0x000000ff00057207 */ /* 0x000fe40000000000 */
[----:B------:R-:W-:Y:S02]  /*21ca0*/  LOP3.LUT R14, R14, R3, RZ, 0x3c, !PT ;  /* 0x000000030e0e7212 */ /* 0x000fe400078e3cff */
[----:B------:R-:W-:Y:S02]  /*21cb0*/  LEA R3, R5, R2, 0x3 ;  /* 0x0000000205037211 */ /* 0x000fe400078e18ff */
[----:B------:R-:W-:-:S04]  /*21cc0*/  SHF.L.U32 R0, R14, 0x1f, RZ ;  /* 0x0000001f0e007819 */ /* 0x000fc800000006ff */
[----:B------:R-:W1:Y:S02]  /*21cd0*/  SYNCS.PHASECHK.TRANS64.TRYWAIT P0, [R3+URZ+0x34440], R0 ;  /* 0x03444000030075a7 */ /* 0x000e64000800017f */
[----:B-1----:R-:W-:Y:S05]  /*21ce0*/  @!P0 BRA `(.L_x_345) ;  /* 0x0000001800308947 */ /* 0x002fea0003800000 */
.L_x_419:
[----:B------:R-:W-:Y:S05]  /*21cf0*/  @!P1 BRA `(.L_x_346) ;  /* 0x0000000000049947 */ /* 0x000fea0003800000 */
[----:B------:R-:W-:Y:S01]  /*21d00*/  BPT.TRAP 0x1 ;  /* 0x000000040000795c */ /* 0x000fe20000300000 */
.L_x_346:
        /* <DEDUP_REMOVED lines=9> */
.L_x_420:
[----:B------:R-:W-:Y:S05]  /*21da0*/  @!P1 BRA `(.L_x_348) ;  /* 0x0000000000049947 */ /* 0x000fea0003800000 */
[----:B------:R-:W-:Y:S01]  /*21db0*/  BPT.TRAP 0x1 ;  /* 0x000000040000795c */ /* 0x000fe20000300000 */
.L_x_348:
        /* <DEDUP_REMOVED lines=9> */
.L_x_421:
[----:B------:R-:W-:Y:S05]  /*21e50*/  @!P1 BRA `(.L_x_350) ;  /* 0x0000000000049947 */ /* 0x000fea0003800000 */
[----:B------:R-:W-:Y:S01]  /*21e60*/  BPT.TRAP 0x1 ;  /* 0x000000040000795c */ /* 0x000fe20000300000 */
.L_x_350:
        /* <DEDUP_REMOVED lines=9> */
.L_x_422:
[----:B------:R-:W-:Y:S05]  /*21f00*/  @!P1 BRA `(.L_x_352) ;  /* 0x0000000000049947 */ /* 0x000fea0003800000 */
[----:B------:R-:W-:Y:S01]  /*21f10*/  BPT.TRAP 0x1 ;  /* 0x000000040000795c */ /* 0x000fe20000300000 */
.L_x_352:
[----:B-1----:R-:W-:-:S05]  /*21f20*/  VIADD R0, R5, 0x1 ;  /* 0x0000000105007836 */ /* 0x002fca0000000000 */
[----:B------:R-:W-:-:S04]  /*21f30*/  ISETP.NE.AND P0, PT, R0, 0x8, PT ;  /* 0x000000080000780c */ /* 0x000fc80003f05270 */
[----:B------:R-:W-:Y:S02]  /*21f40*/  SEL R3, RZ, 0x1, P0 ;  /* 0x00000001ff037807 */ /* 0x000fe40000000000 */
[----:B------:R-:W-:Y:S02]  /*21f50*/  SEL R5, R0, RZ, P0 ;  /* 0x000000ff00057207 */ /* 0x000fe40000000000 */
[----:B----4-:R-:W-:Y:S02]  /*21f60*/  LOP3.LUT R7, R14, R3, RZ, 0x3c, !PT ;  /* 0x000000030e077212 */ /* 0x010fe400078e3cff */
[----:B------:R-:W-:Y:S02]  /*21f70*/  LEA R3, R5, R2, 0x3 ;  /* 0x0000000205037211 */ /* 0x000fe400078e18ff */
[----:B------:R-:W-:-:S04]  /*21f80*/  SHF.L.U32 R0, R7, 0x1f, RZ ;  /* 0x0000001f07007819 */ /* 0x000fc800000006ff */
[----:B------:R-:W1:Y:S02]  /*21f90*/  SYNCS.PHASECHK.TRANS64.TRYWAIT P0, [R3+URZ+0x34440], R0 ;  /* 0x03444000030075a7 */ /* 0x000e64000800017f */
[----:B-1----:R-:W-:Y:S05]  /*21fa0*/  @!P0 BRA `(.L_x_353) ;  /* 0x0000001400d08947 */ /* 0x002fea0003800000 */
.L_x_423:
[----:B------:R-:W-:Y:S05]  /*21fb0*/  @!P1 BRA `(.L_x_354) ;  /* 0x0000000000049947 */ /* 0x000fea0003800000 */
[----:B------:R-:W-:Y:S01]  /*21fc0*/  BPT.TRAP 0x1 ;  /* 0x000000040000795c */ /* 0x000fe20000300000 */
.L_x_354:
[----:B-1----:R-:W-:-:S05]  /*21fd0*/  VIADD R0, R5, 0x1 ;  /* 0x0000000105007836 */ /* 0x002fca0000000000 */
[----:B------:R-:W-:-:S04]  /*21fe0*/  ISETP.NE.AND P0, PT, R0, 0x8, PT ;  /* 0x000000080000780c */ /* 0x000fc80003f05270 */
[----:B------:R-:W-:Y:S02]  /*21ff0*/  SEL R4, RZ, 0x1, P0 ;  /* 0x00000001ff047807 */ /* 0x000fe40000000000 */
[----:B------:R-:W-:Y:S02]  /*22000*/  SEL R3, R0, RZ, P0 ;  /* 0x000000ff00037207 */ /* 0x000fe40000000000 */
[----:B------:R-:W-:Y:S02]  /*22010*/  LOP3.LUT R0, R7, R4, RZ, 0x3c, !PT ;  /* 0x0000000407007212 */ /* 0x000fe400078e3cff */
[----:B------:R-:W-:Y:S02]  /*22020*/  LEA R3, R3, R2, 0x3 ;  /* 0x0000000203037211 */ /* 0x000fe400078e18ff */
[----:B------:R-:W-:-:S07]  /*22030*/  SHF.L.U32 R0, R0, 0x1f, RZ ;  /* 0x0000001f00007819 */ /* 0x000fce00000006ff */
.L_x_355:
[----:B-1----:R1:W2:Y:S02]  /*22040*/  SYNCS.PHASECHK.TRANS64.TRYWAIT P0, [R3+URZ+0x34440], R0 ;  /* 0x03444000030075a7 */ /* 0x0022a4000800017f */
[----:B--2---:R-:W-:Y:S05]  /*22050*/  @!P0 NANOSLEEP.SYNCS 0x989680 ;  /* 0x009896800000895d */ /* 0x004fea0003900000 */
[----:B------:R-:W2:Y:S02]  /*22060*/  @!P0 SYNCS.PHASECHK.TRANS64 P0, [R3+URZ+0x34440], R0 ;  /* 0x03444000030085a7 */ /* 0x000ea4000800007f */
[----:B--2---:R-:W-:Y:S05]  /*22070*/  @P0 EXIT ;  /* 0x000000000000094d */ /* 0x004fea0003800000 */
[----:B------:R-:W-:Y:S05]  /*22080*/  BRA `(.L_x_355) ;  /* 0xfffffffc00ec7947 */ /* 0x000fea000383ffff */
.L_x_21:
[----:B-1----:R-:W-:-:S04]  /*22090*/  IMAD.U32 R12, RZ, RZ, UR11 ;  /* 0x0000000bff0c7e24 */ /* 0x002fc8000f8e00ff */
[----:B------:R1:W2:Y:S03]  /*220a0*/  SYNCS.PHASECHK.TRANS64.TRYWAIT P1, [R12+URZ+0x34400], R3 ;  /* 0x034400030c0075a7 */ /* 0x0002a6000802017f */
[----:B--2---:R-:W-:Y:S05]  /*220b0*/  @!P1 NANOSLEEP.SYNCS 0x989680 ;  /* 0x009896800000995d */ /* 0x004fea0003900000 */
[----:B------:R-:W2:Y:S02]  /*220c0*/  @!P1 SYNCS.PHASECHK.TRANS64 P1, [R12+URZ+0x34400], R3 ;  /* 0x034400030c0095a7 */ /* 0x000ea4000802007f */
[----:B--2---:R-:W-:Y:S05]  /*220d0*/  @!P1 BRA `(.L_x_21) ;  /* 0xfffffffc00ec9947 */ /* 0x004fea000383ffff */
[----:B------:R-:W-:Y:S05]  /*220e0*/  BRA `(.L_x_356) ;  /* 0xfffffe0c00107947 */ /* 0x000fea000383ffff */
.L_x_33:
[----:B------:R-:W-:-:S06]  /*220f0*/  UIADD3 UR4, UR50, UR49, URZ ;  /* 0x0000003132047290 */ /* 0x000fcc000fffe03f */
[----:B-1----:R-:W-:-:S04]  /*22100*/  MOV R0, UR4 ;  /* 0x0000000400007c02 */ /* 0x002fc80008000f00 */
[----:B------:R1:W2:Y:S03]  /*22110*/  SYNCS.PHASECHK.TRANS64.TRYWAIT P0, [R0+URZ], R7 ;  /* 0x00000007000075a7 */ /* 0x0002a6000800017f */
[----:B--2---:R-:W-:Y:S05]  /*22120*/  @!P0 NANOSLEEP.SYNCS 0x989680 ;  /* 0x009896800000895d */ /* 0x004fea0003900000 */
[----:B------:R-:W2:Y:S02]  /*22130*/  @!P0 SYNCS.PHASECHK.TRANS64 P0, [R0+URZ], R7 ;  /* 0x00000007000085a7 */ /* 0x000ea4000800007f */
[----:B--2---:R-:W-:Y:S05]  /*22140*/  @!P0 BRA `(.L_x_33) ;  /* 0xfffffffc00e88947 */ /* 0x004fea000383ffff */
[----:B------:R-:W-:Y:S05]  /*22150*/  BRA `(.L_x_357) ;  /* 0xfffffe18005c7947 */ /* 0x000fea000383ffff */
.L_x_38:
[----:B---3--:R-:W-:-:S04]  /*22160*/  IMAD.U32 R3, RZ, RZ, UR4 ;  /* 0x00000004ff037e24 */ /* 0x008fc8000f8e00ff */
[----:B------:R3:W4:Y:S03]  /*22170*/  SYNCS.PHASECHK.TRANS64.TRYWAIT P0, [R3+URZ+0x34480], R0 ;  /* 0x03448000030075a7 */ /* 0x000726000800017f */
[----:B----4-:R-:W-:Y:S05]  /*22180*/  @!P0 NANOSLEEP.SYNCS 0x989680 ;  /* 0x009896800000895d */ /* 0x010fea0003900000 */
[----:B------:R-:W4:Y:S02]  /*22190*/  @!P0 SYNCS.PHASECHK.TRANS64 P0, [R3+URZ+0x34480], R0 ;  /* 0x03448000030085a7 */ /* 0x000f24000800007f */
[----:B----4-:R-:W-:Y:S05]  /*221a0*/  @!P0 BRA `(.L_x_38) ;  /* 0xfffffffc00ec8947 */ /* 0x010fea000383ffff */
[----:B------:R-:W-:Y:S05]  /*221b0*/  BRA `(.L_x_37) ;  /* 0xfffffe24008c7947 */ /* 0x000fea000383ffff */
.L_x_43:
[----:B---3--:R-:W-:-:S04]  /*221c0*/  MOV R7, UR7 ;  /* 0x0000000700077c02 */ /* 0x008fc80008000f00 */
[----:B------:R3:W4:Y:S03]  /*221d0*/  SYNCS.PHASECHK.TRANS64.TRYWAIT P0, [R7+URZ+0x34480], R3 ;  /* 0x03448003070075a7 */ /* 0x000726000800017f */
[----:B----4-:R-:W-:Y:S05]  /*221e0*/  @!P0 NANOSLEEP.SYNCS 0x989680 ;  /* 0x009896800000895d */ /* 0x010fea0003900000 */
[----:B------:R-:W4:Y:S02]  /*221f0*/  @!P0 SYNCS.PHASECHK.TRANS64 P0, [R7+URZ+0x34480], R3 ;  /* 0x03448003070085a7 */ /* 0x000f24000800007f */
[----:B----4-:R-:W-:Y:S05]  /*22200*/  @!P0 BRA `(.L_x_43) ;  /* 0xfffffffc00ec8947 */ /* 0x010fea000383ffff */
[----:B------:R-:W-:Y:S05]  /*22210*/  BRA `(.L_x_42) ;  /* 0xfffffea000387947 */ /* 0x000fea000383ffff */
.L_x_49:
[----:B------:R-:W-:-:S06]  /*22220*/  UIADD3 UR4, UR50, UR49, URZ ;  /* 0x0000003132047290 */ /* 0x000fcc000fffe03f */
[----:B-1----:R-:W-:-:S04]  /*22230*/  IMAD.U32 R2, RZ, RZ, UR4 ;  /* 0x00000004ff027e24 */ /* 0x002fc8000f8e00ff */
[----:B------:R1:W3:Y:S03]  /*22240*/  SYNCS.PHASECHK.TRANS64.TRYWAIT P0, [R2+URZ+0x10], R0 ;  /* 0x00001000020075a7 */ /* 0x0002e6000800017f */
[----:B---3--:R-:W-:Y:S05]  /*22250*/  @!P0 NANOSLEEP.SYNCS 0x989680 ;  /* 0x009896800000895d */ /* 0x008fea0003900000 */
[----:B------:R-:W3:Y:S02]  /*22260*/  @!P0 SYNCS.PHASECHK.TRANS64 P0, [R2+URZ+0x10], R0 ;  /* 0x00001000020085a7 */ /* 0x000ee4000800007f */
[----:B---3--:R-:W-:Y:S05]  /*22270*/  @!P0 BRA `(.L_x_49) ;  /* 0xfffffffc00e88947 */ /* 0x008fea000383ffff */
[----:B------:R-:W-:Y:S05]  /*22280*/  BRA `(.L_x_358) ;  /* 0xffffff2800407947 */ /* 0x000fea000383ffff */
.L_x_61:
[----:B------:R-:W-:-:S07]  /*22290*/  MOV R15, 0xffffffff ;  /* 0xffffffff000f7802 */ /* 0x000fce0000000f00 */
[----:B-123-5:R-:W-:Y:S05]  /*222a0*/  WARPSYNC.COLLECTIVE R15, `(.L_x_359) ;  /* 0x000000000f0c7348 */ /* 0x02efea0003c00000 */
[----:B------:R-:W-:Y:S02]  /*222b0*/  ELECT P6, UR62, PT ;  /* 0x00000000003e782f */ /* 0x000fe400038c0000 */
[----:B------:R-:W-:Y:S01]  /*222c0*/  MOV R14, UR62 ;  /* 0x0000003e000e7c02 */ /* 0x000fe20008000f00 */
[----:B-123-5:R-:W-:Y:S10]  /*222d0*/  ENDCOLLECTIVE ;  /* 0x000000000000791b */ /* 0x02eff40003800000 */
.L_x_359:
[----:B------:R-:W-:Y:S05]  /*222e0*/  BRA `(.L_x_360) ;  /* 0xffffff2c00c87947 */ /* 0x000fea000383ffff */
.L_x_63:
[----:B-1----:R-:W-:-:S04]  /*222f0*/  IMAD.U32 R3, RZ, RZ, UR47 ;  /* 0x0000002fff037e24 */ /* 0x002fc8000f8e00ff */
[----:B------:R1:W3:Y:S03]  /*22300*/  SYNCS.PHASECHK.TRANS64.TRYWAIT P2, [R3+URZ+0x344a0], R158 ;  /* 0x0344a09e030075a7 */ /* 0x0002e6000804017f */
[----:B---3--:R-:W-:Y:S05]  /*22310*/  @!P2 NANOSLEEP.SYNCS 0x989680 ;  /* 0x009896800000a95d */ /* 0x008fea0003900000 */
[----:B------:R-:W3:Y:S02]  /*22320*/  @!P2 SYNCS.PHASECHK.TRANS64 P2, [R3+URZ+0x344a0], R158 ;  /* 0x0344a09e0300a5a7 */ /* 0x000ee4000804007f */
[----:B---3--:R-:W-:Y:S05]  /*22330*/  @!P2 BRA `(.L_x_63) ;  /* 0xfffffffc00eca947 */ /* 0x008fea000383ffff */
[----:B------:R-:W-:Y:S05]  /*22340*/  BRA `(.L_x_361) ;  /* 0xffffff2c00d87947 */ /* 0x000fea000383ffff */
.L_x_69:
[----:B-1----:R-:W-:-:S04]  /*22350*/  MOV R12, UR47 ;  /* 0x0000002f000c7c02 */ /* 0x002fc80008000f00 */
[----:B------:R1:W2:Y:S03]  /*22360*/  SYNCS.PHASECHK.TRANS64.TRYWAIT P3, [R12+URZ+0x344a8], R158 ;  /* 0x0344a89e0c0075a7 */ /* 0x0002a6000806017f */
[----:B--2---:R-:W-:Y:S05]  /*22370*/  @!P3 NANOSLEEP.SYNCS 0x989680 ;  /* 0x009896800000b95d */ /* 0x004fea0003900000 */
[----:B------:R-:W2:Y:S02]  /*22380*/  @!P3 SYNCS.PHASECHK.TRANS64 P3, [R12+URZ+0x344a8], R158 ;  /* 0x0344a89e0c00b5a7 */ /* 0x000ea4000806007f */
[----:B--2---:R-:W-:Y:S05]  /*22390*/  @!P3 BRA `(.L_x_69) ;  /* 0xfffffffc00ecb947 */ /* 0x004fea000383ffff */
[----:B------:R-:W-:Y:S05]  /*223a0*/  BRA `(.L_x_362) ;  /* 0xffffff3400787947 */ /* 0x000fea000383ffff */
.L_x_74:
[----:B-1----:R-:W-:-:S04]  /*223b0*/  IMAD.U32 R12, RZ, RZ, UR47 ;  /* 0x0000002fff0c7e24 */ /* 0x002fc8000f8e00ff */
[----:B------:R1:W2:Y:S03]  /*223c0*/  SYNCS.PHASECHK.TRANS64.TRYWAIT P3, [R12+URZ+0x344b0], R158 ;  /* 0x0344b09e0c0075a7 */ /* 0x0002a6000806017f */
[----:B--2---:R-:W-:Y:S05]  /*223d0*/  @!P3 NANOSLEEP.SYNCS 0x989680 ;  /* 0x009896800000b95d */ /* 0x004fea0003900000 */
[----:B------:R-:W2:Y:S02]  /*223e0*/  @!P3 SYNCS.PHASECHK.TRANS64 P3, [R12+URZ+0x344b0], R158 ;  /* 0x0344b09e0c00b5a7 */ /* 0x000ea4000806007f */
[----:B--2---:R-:W-:Y:S05]  /*223f0*/  @!P3 BRA `(.L_x_74) ;  /* 0xfffffffc00ecb947 */ /* 0x004fea000383ffff */
[----:B------:R-:W-:Y:S05]  /*22400*/  BRA `(.L_x_363) ;  /* 0xffffff3800c07947 */ /* 0x000fea000383ffff */
.L_x_79:
[----:B-1----:R-:W-:-:S04]  /*22410*/  MOV R13, UR47 ;  /* 0x0000002f000d7c02 */ /* 0x002fc80008000f00 */
[----:B------:R1:W2:Y:S03]  /*22420*/  SYNCS.PHASECHK.TRANS64.TRYWAIT P3, [R13+URZ+0x344b8], R158 ;  /* 0x0344b89e0d0075a7 */ /* 0x0002a6000806017f */
[----:B--2---:R-:W-:Y:S05]  /*22430*/  @!P3 NANOSLEEP.SYNCS 0x989680 ;  /* 0x009896800000b95d */ /* 0x004fea0003900000 */
[----:B------:R-:W2:Y:S02]  /*22440*/  @!P3 SYNCS.PHASECHK.TRANS64 P3, [R13+URZ+0x344b8], R158 ;  /* 0x0344b89e0d00b5a7 */ /* 0x000ea4000806007f */
[----:B--2---:R-:W-:Y:S05]  /*22450*/  @!P3 BRA `(.L_x_79) ;  /* 0xfffffffc00ecb947 */ /* 0x004fea000383ffff */
[----:B------:R-:W-:Y:S05]  /*22460*/  BRA `(.L_x_364) ;  /* 0xffffff4000487947 */ /* 0x000fea000383ffff */
.L_x_84:
[----:B-1----:R-:W-:-:S04]  /*22470*/  IMAD.U32 R13, RZ, RZ, UR47 ;  /* 0x0000002fff0d7e24 */ /* 0x002fc8000f8e00ff */
[----:B------:R1:W2:Y:S03]  /*22480*/  SYNCS.PHASECHK.TRANS64.TRYWAIT P3, [R13+URZ+0x344a0], R20 ;  /* 0x0344a0140d0075a7 */ /* 0x0002a6000806017f */
[----:B--2---:R-:W-:Y:S05]  /*22490*/  @!P3 NANOSLEEP.SYNCS 0x989680 ;  /* 0x009896800000b95d */ /* 0x004fea0003900000 */
[----:B------:R-:W2:Y:S02]  /*224a0*/  @!P3 SYNCS.PHASECHK.TRANS64 P3, [R13+URZ+0x344a0], R20 ;  /* 0x0344a0140d00b5a7 */ /* 0x000ea4000806007f */
[----:B--2---:R-:W-:Y:S05]  /*224b0*/  @!P3 BRA `(.L_x_84) ;  /* 0xfffffffc00ecb947 */ /* 0x004fea000383ffff */
[----:B------:R-:W-:Y:S05]  /*224c0*/  BRA `(.L_x_365) ;  /* 0xffffff4400987947 */ /* 0x000fea000383ffff */
.L_x_89:
[----:B-1----:R-:W-:-:S04]  /*224d0*/  MOV R13, UR47 ;  /* 0x0000002f000d7c02 */ /* 0x002fc80008000f00 */
[----:B------:R1:W2:Y:S03]  /*224e0*/  SYNCS.PHASECHK.TRANS64.TRYWAIT P3, [R13+URZ+0x344a8], R20 ;  /* 0x0344a8140d0075a7 */ /* 0x0002a6000806017f */
[----:B--2---:R-:W-:Y:S05]  /*224f0*/  @!P3 NANOSLEEP.SYNCS 0x989680 ;  /* 0x009896800000b95d */ /* 0x004fea0003900000 */
[----:B------:R-:W2:Y:S02]  /*22500*/  @!P3 SYNCS.PHASECHK.TRANS64 P3, [R13+URZ+0x344a8], R20 ;  /* 0x0344a8140d00b5a7 */ /* 0x000ea4000806007f */
[----:B--2---:R-:W-:Y:S05]  /*22510*/  @!P3 BRA `(.L_x_89) ;  /* 0xfffffffc00ecb947 */ /* 0x004fea000383ffff */
[----:B------:R-:W-:Y:S05]  /*22520*/  BRA `(.L_x_366) ;  /* 0xffffff4c00207947 */ /* 0x000fea000383ffff */
.L_x_94:
[----:B-1----:R-:W-:-:S04]  /*22530*/  IMAD.U32 R13, RZ, RZ, UR47 ;  /* 0x0000002fff0d7e24 */ /* 0x002fc8000f8e00ff */
[----:B------:R1:W2:Y:S03]  /*22540*/  SYNCS.PHASECHK.TRANS64.TRYWAIT P3, [R13+URZ+0x344b0], R20 ;  /* 0x0344b0140d0075a7 */ /* 0x0002a6000806017f */
[----:B--2---:R-:W-:Y:S05]  /*22550*/  @!P3 NANOSLEEP.SYNCS 0x989680 ;  /* 0x009896800000b95d */ /* 0x004fea0003900000 */
[----:B------:R-:W2:Y:S02]  /*22560*/  @!P3 SYNCS.PHASECHK.TRANS64 P3, [R13+URZ+0x344b0], R20 ;  /* 0x0344b0140d00b5a7 */ /* 0x000ea4000806007f */
[----:B--2---:R-:W-:Y:S05]  /*22570*/  @!P3 BRA `(.L_x_94) ;  /* 0xfffffffc00ecb947 */ /* 0x004fea000383ffff */
[----:B------:R-:W-:Y:S05]  /*22580*/  BRA `(.L_x_367) ;  /* 0xffffff5000607947 */ /* 0x000fea000383ffff */
.L_x_99:
[----:B-1----:R-:W-:-:S04]  /*22590*/  MOV R13, UR47 ;  /* 0x0000002f000d7c02 */ /* 0x002fc80008000f00 */
[----:B------:R1:W2:Y:S03]  /*225a0*/  SYNCS.PHASECHK.TRANS64.TRYWAIT P3, [R13+URZ+0x344b8], R20 ;  /* 0x0344b8140d0075a7 */ /* 0x0002a6000806017f */
[----:B--2---:R-:W-:Y:S05]  /*225b0*/  @!P3 NANOSLEEP.SYNCS 0x989680 ;  /* 0x009896800000b95d */ /* 0x004fea0003900000 */
[----:B------:R-:W2:Y:S02]  /*225c0*/  @!P3 SYNCS.PHASECHK.TRANS64 P3, [R13+URZ+0x344b8], R20 ;  /* 0x0344b8140d00b5a7 */ /* 0x000ea4000806007f */
[----:B--2---:R-:W-:Y:S05]  /*225d0*/  @!P3 BRA `(.L_x_99) ;  /* 0xfffffffc00ecb947 */ /* 0x004fea000383ffff */
[----:B------:R-:W-:Y:S05]  /*225e0*/  BRA `(.L_x_368) ;  /* 0xffffff5400e07947 */ /* 0x000fea000383ffff */
.L_x_104:
[----:B-1----:R-:W-:-:S04]  /*225f0*/  IMAD.U32 R13, RZ, RZ, UR47 ;  /* 0x0000002fff0d7e24 */ /* 0x002fc8000f8e00ff */
[----:B------:R1:W2:Y:S03]  /*22600*/  SYNCS.PHASECHK.TRANS64.TRYWAIT P3, [R13+URZ+0x344a0], R158 ;  /* 0x0344a09e0d0075a7 */ /* 0x0002a6000806017f */
[----:B--2---:R-:W-:Y:S05]  /*22610*/  @!P3 NANOSLEEP.SYNCS 0x989680 ;  /* 0x009896800000b95d */ /* 0x004fea0003900000 */
[----:B------:R-:W2:Y:S02]  /*22620*/  @!P3 SYNCS.PHASECHK.TRANS64 P3, [R13+URZ+0x344a0], R158 ;  /* 0x0344a09e0d00b5a7 */ /* 0x000ea4000806007f */
[----:B--2---:R-:W-:Y:S05]  /*22630*/  @!P3 BRA `(.L_x_104) ;  /* 0xfffffffc00ecb947 */ /* 0x004fea000383ffff */
[----:B------:R-:W-:Y:S05]  /*22640*/  BRA `(.L_x_369) ;  /* 0xffffff5c00207947 */ /* 0x000fea000383ffff */
.L_x_109:
[----:B-1----:R-:W-:-:S04]  /*22650*/  MOV R13, UR47 ;  /* 0x0000002f000d7c02 */ /* 0x002fc80008000f00 */
[----:B------:R1:W2:Y:S03]  /*22660*/  SYNCS.PHASECHK.TRANS64.TRYWAIT P3, [R13+URZ+0x344a8], R158 ;  /* 0x0344a89e0d0075a7 */ /* 0x0002a6000806017f */
[----:B--2---:R-:W-:Y:S05]  /*22670*/  @!P3 NANOSLEEP.SYNCS 0x989680 ;  /* 0x009896800000b95d */ /* 0x004fea0003900000 */
[----:B------:R-:W2:Y:S02]  /*22680*/  @!P3 SYNCS.PHASECHK.TRANS64 P3, [R13+URZ+0x344a8], R158 ;  /* 0x0344a89e0d00b5a7 */ /* 0x000ea4000806007f */
[----:B--2---:R-:W-:Y:S05]  /*22690*/  @!P3 BRA `(.L_x_109) ;  /* 0xfffffffc00ecb947 */ /* 0x004fea000383ffff */
[----:B------:R-:W-:Y:S05]  /*226a0*/  BRA `(.L_x_370) ;  /* 0xffffff6000a07947 */ /* 0x000fea000383ffff */
.L_x_114:
[----:B-1----:R-:W-:-:S04]  /*226b0*/  IMAD.U32 R13, RZ, RZ, UR47 ;  /* 0x0000002fff0d7e24 */ /* 0x002fc8000f8e00ff */
[----:B------:R1:W2:Y:S03]  /*226c0*/  SYNCS.PHASECHK.TRANS64.TRYWAIT P3, [R13+URZ+0x344b0], R158 ;  /* 0x0344b09e0d0075a7 */ /* 0x0002a6000806017f */
[----:B--2---:R-:W-:Y:S05]  /*226d0*/  @!P3 NANOSLEEP.SYNCS 0x989680 ;  /* 0x009896800000b95d */ /* 0x004fea0003900000 */
[----:B------:R-:W2:Y:S02]  /*226e0*/  @!P3 SYNCS.PHASECHK.TRANS64 P3, [R13+URZ+0x344b0], R158 ;  /* 0x0344b09e0d00b5a7 */ /* 0x000ea4000806007f */
[----:B--2---:R-:W-:Y:S05]  /*226f0*/  @!P3 BRA `(.L_x_114) ;  /* 0xfffffffc00ecb947 */ /* 0x004fea000383ffff */
[----:B------:R-:W-:Y:S05]  /*22700*/  BRA `(.L_x_371) ;  /* 0xffffff6400e07947 */ /* 0x000fea000383ffff */
.L_x_119:
[----:B-1----:R-:W-:-:S04]  /*22710*/  MOV R13, UR47 ;  /* 0x0000002f000d7c02 */ /* 0x002fc80008000f00 */
[----:B------:R1:W2:Y:S03]  /*22720*/  SYNCS.PHASECHK.TRANS64.TRYWAIT P3, [R13+URZ+0x344b8], R158 ;  /* 0x0344b89e0d0075a7 */ /* 0x0002a6000806017f */
[----:B--2---:R-:W-:Y:S05]  /*22730*/  @!P3 NANOSLEEP.SYNCS 0x989680 ;  /* 0x009896800000b95d */ /* 0x004fea0003900000 */
[----:B------:R-:W2:Y:S02]  /*22740*/  @!P3 SYNCS.PHASECHK.TRANS64 P3, [R13+URZ+0x344b8], R158 ;  /* 0x0344b89e0d00b5a7 */ /* 0x000ea4000806007f */
[----:B--2---:R-:W-:Y:S05]  /*22750*/  @!P3 BRA `(.L_x_119) ;  /* 0xfffffffc00ecb947 */ /* 0x004fea000383ffff */
[----:B------:R-:W-:Y:S05]  /*22760*/  BRA `(.L_x_372) ;  /* 0xffffff6c00607947 */ /* 0x000fea000383ffff */
.L_x_124:
[----:B-1----:R-:W-:-:S04]  /*22770*/  IMAD.U32 R13, RZ, RZ, UR47 ;  /* 0x0000002fff0d7e24 */ /* 0x002fc8000f8e00ff */
[----:B------:R1:W2:Y:S03]  /*22780*/  SYNCS.PHASECHK.TRANS64.TRYWAIT P3, [R13+URZ+0x344a0], R20 ;  /* 0x0344a0140d0075a7 */ /* 0x0002a6000806017f */
[----:B--2---:R-:W-:Y:S05]  /*22790*/  @!P3 NANOSLEEP.SYNCS 0x989680 ;  /* 0x009896800000b95d */ /* 0x004fea0003900000 */
[----:B------:R-:W2:Y:S02]  /*227a0*/  @!P3 SYNCS.PHASECHK.TRANS64 P3, [R13+URZ+0x344a0], R20 ;  /* 0x0344a0140d00b5a7 */ /* 0x000ea4000806007f */
[----:B--2---:R-:W-:Y:S05]  /*227b0*/  @!P3 BRA `(.L_x_124) ;  /* 0xfffffffc00ecb947 */ /* 0x004fea000383ffff */
[----:B------:R-:W-:Y:S05]  /*227c0*/  BRA `(.L_x_373) ;  /* 0xffffff7000a07947 */ /* 0x000fea000383ffff */
.L_x_129:
[----:B-1----:R-:W-:-:S04]  /*227d0*/  MOV R13, UR47 ;  /* 0x0000002f000d7c02 */ /* 0x002fc80008000f00 */
[----:B------:R1:W2:Y:S03]  /*227e0*/  SYNCS.PHASECHK.TRANS64.TRYWAIT P3, [R13+URZ+0x344a8], R20 ;  /* 0x0344a8140d0075a7 */ /* 0x0002a6000806017f */
[----:B--2---:R-:W-:Y:S05]  /*227f0*/  @!P3 NANOSLEEP.SYNCS 0x989680 ;  /* 0x009896800000b95d */ /* 0x004fea0003900000 */
[----:B------:R-:W2:Y:S02]  /*22800*/  @!P3 SYNCS.PHASECHK.TRANS64 P3, [R13+URZ+0x344a8], R20 ;  /* 0x0344a8140d00b5a7 */ /* 0x000ea4000806007f */
[----:B--2---:R-:W-:Y:S05]  /*22810*/  @!P3 BRA `(.L_x_129) ;  /* 0xfffffffc00ecb947 */ /* 0x004fea000383ffff */
[----:B------:R-:W-:Y:S05]  /*22820*/  BRA `(.L_x_374) ;  /* 0xffffff7800207947 */ /* 0x000fea000383ffff */
.L_x_134:
[----:B-1----:R-:W-:-:S04]  /*22830*/  IMAD.U32 R13, RZ, RZ, UR47 ;  /* 0x0000002fff0d7e24 */ /* 0x002fc8000f8e00ff */
[----:B------:R1:W2:Y:S03]  /*22840*/  SYNCS.PHASECHK.TRANS64.TRYWAIT P3, [R13+URZ+0x344b0], R20 ;  /* 0x0344b0140d0075a7 */ /* 0x0002a6000806017f */
[----:B--2---:R-:W-:Y:S05]  /*22850*/  @!P3 NANOSLEEP.SYNCS 0x989680 ;  /* 0x009896800000b95d */ /* 0x004fea0003900000 */
[----:B------:R-:W2:Y:S02]  /*22860*/  @!P3 SYNCS.PHASECHK.TRANS64 P3, [R13+URZ+0x344b0], R20 ;  /* 0x0344b0140d00b5a7 */ /* 0x000ea4000806007f */
[----:B--2---:R-:W-:Y:S05]  /*22870*/  @!P3 BRA `(.L_x_134) ;  /* 0xfffffffc00ecb947 */ /* 0x004fea000383ffff */
[----:B------:R-:W-:Y:S05]  /*22880*/  BRA `(.L_x_375) ;  /* 0xffffff7c00607947 */ /* 0x000fea000383ffff */
.L_x_139:
[----:B-1----:R-:W-:-:S04]  /*22890*/  MOV R13, UR47 ;  /* 0x0000002f000d7c02 */ /* 0x002fc80008000f00 */
[----:B------:R1:W2:Y:S03]  /*228a0*/  SYNCS.PHASECHK.TRANS64.TRYWAIT P3, [R13+URZ+0x344b8], R20 ;  /* 0x0344b8140d0075a7 */ /* 0x0002a6000806017f */
[----:B--2---:R-:W-:Y:S05]  /*228b0*/  @!P3 NANOSLEEP.SYNCS 0x989680 ;  /* 0x009896800000b95d */ /* 0x004fea0003900000 */
[----:B------:R-:W2:Y:S02]  /*228c0*/  @!P3 SYNCS.PHASECHK.TRANS64 P3, [R13+URZ+0x344b8], R20 ;  /* 0x0344b8140d00b5a7 */ /* 0x000ea4000806007f */
[----:B--2---:R-:W-:Y:S05]  /*228d0*/  @!P3 BRA `(.L_x_139) ;  /* 0xfffffffc00ecb947 */ /* 0x004fea000383ffff */
[----:B------:R-:W-:Y:S05]  /*228e0*/  BRA `(.L_x_376) ;  /* 0xffffff8000e07947 */ /* 0x000fea000383ffff */
.L_x_144:
[----:B-1----:R-:W-:-:S04]  /*228f0*/  IMAD.U32 R3, RZ, RZ, UR4 ;  /* 0x00000004ff037e24 */ /* 0x002fc8000f8e00ff */
[----:B------:R1:W2:Y:S03]  /*22900*/  SYNCS.PHASECHK.TRANS64.TRYWAIT P2, [R3+URZ+0x34400], R0 ;  /* 0x03440000030075a7 */ /* 0x0002a6000804017f */
[----:B--2---:R-:W-:Y:S05]  /*22910*/  @!P2 NANOSLEEP.SYNCS 0x989680 ;  /* 0x009896800000a95d */ /* 0x004fea0003900000 */
[----:B------:R-:W2:Y:S02]  /*22920*/  @!P2 SYNCS.PHASECHK.TRANS64 P2, [R3+URZ+0x34400], R0 ;  /* 0x034400000300a5a7 */ /* 0x000ea4000804007f */
[----:B--2---:R-:W-:Y:S05]  /*22930*/  @!P2 BRA `(.L_x_144) ;  /* 0xfffffffc00eca947 */ /* 0x004fea000383ffff */
[----:B------:R-:W-:Y:S05]  /*22940*/  BRA `(.L_x_377) ;  /* 0xffffff8800387947 */ /* 0x000fea000383ffff */
.L_x_148:
[----:B-1----:R-:W-:-:S04]  /*22950*/  MOV R3, UR4 ;  /* 0x0000000400037c02 */ /* 0x002fc80008000f00 */
[----:B------:R1:W2:Y:S03]  /*22960*/  SYNCS.PHASECHK.TRANS64.TRYWAIT P2, [R3+URZ+0x34400], R2 ;  /* 0x03440002030075a7 */ /* 0x0002a6000804017f */
[----:B--2---:R-:W-:Y:S05]  /*22970*/  @!P2 NANOSLEEP.SYNCS 0x989680 ;  /* 0x009896800000a95d */ /* 0x004fea0003900000 */
[----:B------:R-:W2:Y:S02]  /*22980*/  @!P2 SYNCS.PHASECHK.TRANS64 P2, [R3+URZ+0x34400], R2 ;  /* 0x034400020300a5a7 */ /* 0x000ea4000804007f */
[----:B--2---:R-:W-:Y:S05]  /*22990*/  @!P2 BRA `(.L_x_148) ;  /* 0xfffffffc00eca947 */ /* 0x004fea000383ffff */
[----:B------:R-:W-:Y:S05]  /*229a0*/  BRA `(.L_x_378) ;  /* 0xffffff8800d87947 */ /* 0x000fea000383ffff */
.L_x_166:
[----:B-1----:R-:W-:-:S04]  /*229b0*/  IMAD.U32 R3, RZ, RZ, UR6 ;  /* 0x00000006ff037e24 */ /* 0x002fc8000f8e00ff */
[----:B------:R1:W2:Y:S03]  /*229c0*/  SYNCS.PHASECHK.TRANS64.TRYWAIT P0, [R3+URZ+0x344e8], R0 ;  /* 0x0344e800030075a7 */ /* 0x0002a6000800017f */
[----:B--2---:R-:W-:Y:S05]  /*229d0*/  @!P0 NANOSLEEP.SYNCS 0x989680 ;  /* 0x009896800000895d */ /* 0x004fea0003900000 */
[----:B------:R-:W2:Y:S02]  /*229e0*/  @!P0 SYNCS.PHASECHK.TRANS64 P0, [R3+URZ+0x344e8], R0 ;  /* 0x0344e800030085a7 */ /* 0x000ea4000800007f */
[----:B--2---:R-:W-:Y:S05]  /*229f0*/  @!P0 BRA `(.L_x_166) ;  /* 0xfffffffc00ec8947 */ /* 0x004fea000383ffff */
[----:B------:R-:W-:Y:S05]  /*22a00*/  BRA `(.L_x_379) ;  /* 0xffffff9800387947 */ /* 0x000fea000383ffff */
.L_x_168:
[----:B-1----:R-:W-:-:S04]  /*22a10*/  MOV R6, UR7 ;  /* 0x0000000700067c02 */ /* 0x002fc80008000f00 */
[----:B------:R1:W2:Y:S03]  /*22a20*/  SYNCS.PHASECHK.TRANS64.TRYWAIT P0, [R6+URZ+0x34400], R3 ;  /* 0x03440003060075a7 */ /* 0x0002a6000800017f */
[----:B--2---:R-:W-:Y:S05]  /*22a30*/  @!P0 NANOSLEEP.SYNCS 0x989680 ;  /* 0x009896800000895d */ /* 0x004fea0003900000 */
[----:B------:R-:W2:Y:S02]  /*22a40*/  @!P0 SYNCS.PHASECHK.TRANS64 P0, [R6+URZ+0x34400], R3 ;  /* 0x03440003060085a7 */ /* 0x000ea4000800007f */
[----:B--2---:R-:W-:Y:S05]  /*22a50*/  @!P0 BRA `(.L_x_168) ;  /* 0xfffffffc00ec8947 */ /* 0x004fea000383ffff */
[----:B------:R-:W-:Y:S05]  /*22a60*/  BRA `(.L_x_380) ;  /* 0xffffff9800607947 */ /* 0x000fea000383ffff */
.L_x_174:
[----:B--2---:R-:W-:-:S04]  /*22a70*/  IMAD.U32 R3, RZ, RZ, UR6 ;  /* 0x00000006ff037e24 */ /* 0x004fc8000f8e00ff */
[----:B------:R2:W3:Y:S03]  /*22a80*/  SYNCS.PHASECHK.TRANS64.TRYWAIT P1, [R3+URZ+0x344c0], R8 ;  /* 0x0344c008030075a7 */ /* 0x0004e6000802017f */
[----:B---3--:R-:W-:Y:S05]  /*22a90*/  @!P1 NANOSLEEP.SYNCS 0x989680 ;  /* 0x009896800000995d */ /* 0x008fea0003900000 */
[----:B------:R-:W3:Y:S02]  /*22aa0*/  @!P1 SYNCS.PHASECHK.TRANS64 P1, [R3+URZ+0x344c0], R8 ;  /* 0x0344c008030095a7 */ /* 0x000ee4000802007f */
[----:B---3--:R-:W-:Y:S05]  /*22ab0*/  @!P1 BRA `(.L_x_174) ;  /* 0xfffffffc00ec9947 */ /* 0x008fea000383ffff */
[----:B------:R-:W-:Y:S05]  /*22ac0*/  BRA `(.L_x_381) ;  /* 0xffffff9c000c7947 */ /* 0x000fea000383ffff */
.L_x_180:
[----:B--2---:R-:W-:-:S04]  /*22ad0*/  MOV R3, UR6 ;  /* 0x0000000600037c02 */ /* 0x004fc80008000f00 */
[----:B------:R2:W4:Y:S03]  /*22ae0*/  SYNCS.PHASECHK.TRANS64.TRYWAIT P1, [R3+URZ+0x344c8], R8 ;  /* 0x0344c808030075a7 */ /* 0x000526000802017f */
[----:B----4-:R-:W-:Y:S05]  /*22af0*/  @!P1 NANOSLEEP.SYNCS 0x989680 ;  /* 0x009896800000995d */ /* 0x010fea0003900000 */
[----:B------:R-:W4:Y:S02]  /*22b00*/  @!P1 SYNCS.PHASECHK.TRANS64 P1, [R3+URZ+0x344c8], R8 ;  /* 0x0344c808030095a7 */ /* 0x000f24000802007f */
[----:B----4-:R-:W-:Y:S05]  /*22b10*/  @!P1 BRA `(.L_x_180) ;  /* 0xfffffffc00ec9947 */ /* 0x010fea000383ffff */
[----:B------:R-:W-:Y:S05]  /*22b20*/  BRA `(.L_x_382) ;  /* 0xffffff9c00487947 */ /* 0x000fea000383ffff */
.L_x_186:
[----:B--2---:R-:W-:-:S04]  /*22b30*/  IMAD.U32 R3, RZ, RZ, UR6 ;  /* 0x00000006ff037e24 */ /* 0x004fc8000f8e00ff */
[----:B------:R2:W1:Y:S03]  /*22b40*/  SYNCS.PHASECHK.TRANS64.TRYWAIT P1, [R3+URZ+0x344d0], R8 ;  /* 0x0344d008030075a7 */ /* 0x000466000802017f */
[----:B-1----:R-:W-:Y:S05]  /*22b50*/  @!P1 NANOSLEEP.SYNCS 0x989680 ;  /* 0x009896800000995d */ /* 0x002fea0003900000 */
[----:B------:R-:W1:Y:S02]  /*22b60*/  @!P1 SYNCS.PHASECHK.TRANS64 P1, [R3+URZ+0x344d0], R8 ;  /* 0x0344d008030095a7 */ /* 0x000e64000802007f */
[----:B-1----:R-:W-:Y:S05]  /*22b70*/  @!P1 BRA `(.L_x_186) ;  /* 0xfffffffc00ec9947 */ /* 0x002fea000383ffff */
[----:B------:R-:W-:Y:S05]  /*22b80*/  BRA `(.L_x_383) ;  /* 0xffffff9c00907947 */ /* 0x000fea000383ffff */
.L_x_192:
[----:B--2---:R-:W-:-:S04]  /*22b90*/  MOV R3, UR6 ;  /* 0x0000000600037c02 */ /* 0x004fc80008000f00 */
[----:B------:R2:W1:Y:S03]  /*22ba0*/  SYNCS.PHASECHK.TRANS64.TRYWAIT P1, [R3+URZ+0x344d8], R8 ;  /* 0x0344d808030075a7 */ /* 0x000466000802017f */
[----:B-1----:R-:W-:Y:S05]  /*22bb0*/  @!P1 NANOSLEEP.SYNCS 0x989680 ;  /* 0x009896800000995d */ /* 0x002fea0003900000 */
[----:B------:R-:W1:Y:S02]  /*22bc0*/  @!P1 SYNCS.PHASECHK.TRANS64 P1, [R3+URZ+0x344d8], R8 ;  /* 0x0344d808030095a7 */ /* 0x000e64000802007f */
[----:B-1----:R-:W-:Y:S05]  /*22bd0*/  @!P1 BRA `(.L_x_192) ;  /* 0xfffffffc00ec9947 */ /* 0x002fea000383ffff */
[----:B------:R-:W-:Y:S05]  /*22be0*/  BRA `(.L_x_384) ;  /* 0xffffff9c00d07947 */ /* 0x000fea000383ffff */
.L_x_198:
[----:B-12---:R-:W-:-:S04]  /*22bf0*/  IMAD.U32 R3, RZ, RZ, UR6 ;  /* 0x00000006ff037e24 */ /* 0x006fc8000f8e00ff */
[----:B------:R1:W2:Y:S03]  /*22c00*/  SYNCS.PHASECHK.TRANS64.TRYWAIT P1, [R3+URZ+0x344c0], R2 ;  /* 0x0344c002030075a7 */ /* 0x0002a6000802017f */
[----:B--2---:R-:W-:Y:S05]  /*22c10*/  @!P1 NANOSLEEP.SYNCS 0x989680 ;  /* 0x009896800000995d */ /* 0x004fea0003900000 */
[----:B------:R-:W2:Y:S02]  /*22c20*/  @!P1 SYNCS.PHASECHK.TRANS64 P1, [R3+URZ+0x344c0], R2 ;  /* 0x0344c002030095a7 */ /* 0x000ea4000802007f */
[----:B--2---:R-:W-:Y:S05]  /*22c30*/  @!P1 BRA `(.L_x_198) ;  /* 0xfffffffc00ec9947 */ /* 0x004fea000383ffff */
[----:B------:R-:W-:Y:S05]  /*22c40*/  BRA `(.L_x_385) ;  /* 0xffffffa0001c7947 */ /* 0x000fea000383ffff */
.L_x_204:
[----:B-123--:R-:W-:-:S04]  /*22c50*/  MOV R3, UR6 ;  /* 0x0000000600037c02 */ /* 0x00efc80008000f00 */
[----:B------:R1:W2:Y:S03]  /*22c60*/  SYNCS.PHASECHK.TRANS64.TRYWAIT P1, [R3+URZ+0x344c8], R2 ;  /* 0x0344c802030075a7 */ /* 0x0002a6000802017f */
[----:B--2---:R-:W-:Y:S05]  /*22c70*/  @!P1 NANOSLEEP.SYNCS 0x989680 ;  /* 0x009896800000995d */ /* 0x004fea0003900000 */
[----:B------:R-:W2:Y:S02]  /*22c80*/  @!P1 SYNCS.PHASECHK.TRANS64 P1, [R3+URZ+0x344c8], R2 ;  /* 0x0344c802030095a7 */ /* 0x000ea4000802007f */
[----:B--2---:R-:W-:Y:S05]  /*22c90*/  @!P1 BRA `(.L_x_204) ;  /* 0xfffffffc00ec9947 */ /* 0x004fea000383ffff */
[----:B------:R-:W-:Y:S05]  /*22ca0*/  BRA `(.L_x_386) ;  /* 0xffffffa000507947 */ /* 0x000fea000383ffff */
.L_x_210:
[----:B-1234-:R-:W-:-:S04]  /*22cb0*/  IMAD.U32 R3, RZ, RZ, UR6 ;  /* 0x00000006ff037e24 */ /* 0x01efc8000f8e00ff */
[----:B------:R1:W2:Y:S03]  /*22cc0*/  SYNCS.PHASECHK.TRANS64.TRYWAIT P1, [R3+URZ+0x344d0], R2 ;  /* 0x0344d002030075a7 */ /* 0x0002a6000802017f */
[----:B--2---:R-:W-:Y:S05]  /*22cd0*/  @!P1 NANOSLEEP.SYNCS 0x989680 ;  /* 0x009896800000995d */ /* 0x004fea0003900000 */
[----:B------:R-:W2:Y:S02]  /*22ce0*/  @!P1 SYNCS.PHASECHK.TRANS64 P1, [R3+URZ+0x344d0], R2 ;  /* 0x0344d002030095a7 */ /* 0x000ea4000802007f */
[----:B--2---:R-:W-:Y:S05]  /*22cf0*/  @!P1 BRA `(.L_x_210) ;  /* 0xfffffffc00ec9947 */ /* 0x004fea000383ffff */
[----:B------:R-:W-:Y:S05]  /*22d00*/  BRA `(.L_x_387) ;  /* 0xffffffa0008c7947 */ /* 0x000fea000383ffff */
.L_x_216:
[----:B-1234-:R-:W-:-:S04]  /*22d10*/  MOV R3, UR6 ;  /* 0x0000000600037c02 */ /* 0x01efc80008000f00 */
[----:B------:R1:W2:Y:S03]  /*22d20*/  SYNCS.PHASECHK.TRANS64.TRYWAIT P1, [R3+URZ+0x344d8], R2 ;  /* 0x0344d802030075a7 */ /* 0x0002a6000802017f */
[----:B--2---:R-:W-:Y:S05]  /*22d30*/  @!P1 NANOSLEEP.SYNCS 0x989680 ;  /* 0x009896800000995d */ /* 0x004fea0003900000 */
[----:B------:R-:W2:Y:S02]  /*22d40*/  @!P1 SYNCS.PHASECHK.TRANS64 P1, [R3+URZ+0x344d8], R2 ;  /* 0x0344d802030095a7 */ /* 0x000ea4000802007f */
[----:B--2---:R-:W-:Y:S05]  /*22d50*/  @!P1 BRA `(.L_x_216) ;  /* 0xfffffffc00ec9947 */ /* 0x004fea000383ffff */
[----:B------:R-:W-:Y:S05]  /*22d60*/  BRA `(.L_x_388) ;  /* 0xffffffa000c07947 */ /* 0x000fea000383ffff */
.L_x_222:
[----:B-1234-:R-:W-:-:S04]  /*22d70*/  IMAD.U32 R3, RZ, RZ, UR6 ;  /* 0x00000006ff037e24 */ /* 0x01efc8000f8e00ff */
[----:B------:R1:W2:Y:S03]  /*22d80*/  SYNCS.PHASECHK.TRANS64.TRYWAIT P1, [R3+URZ+0x344c0], R8 ;  /* 0x0344c008030075a7 */ /* 0x0002a6000802017f */
[----:B--2---:R-:W-:Y:S05]  /*22d90*/  @!P1 NANOSLEEP.SYNCS 0x989680 ;  /* 0x009896800000995d */ /* 0x004fea0003900000 */
[----:B------:R-:W2:Y:S02]  /*22da0*/  @!P1 SYNCS.PHASECHK.TRANS64 P1, [R3+URZ+0x344c0], R8 ;  /* 0x0344c008030095a7 */ /* 0x000ea4000802007f */
[----:B--2---:R-:W-:Y:S05]  /*22db0*/  @!P1 BRA `(.L_x_222) ;  /* 0xfffffffc00ec9947 */ /* 0x004fea000383ffff */
[----:B------:R-:W-:Y:S05]  /*22dc0*/  BRA `(.L_x_389) ;  /* 0xffffffa000fc7947 */ /* 0x000fea000383ffff */
.L_x_228:
[----:B-1234-:R-:W-:-:S04]  /*22dd0*/  MOV R3, UR6 ;  /* 0x0000000600037c02 */ /* 0x01efc80008000f00 */
[----:B------:R1:W2:Y:S03]  /*22de0*/  SYNCS.PHASECHK.TRANS64.TRYWAIT P1, [R3+URZ+0x344c8], R8 ;  /* 0x0344c808030075a7 */ /* 0x0002a6000802017f */
[----:B--2---:R-:W-:Y:S05]  /*22df0*/  @!P1 NANOSLEEP.SYNCS 0x989680 ;  /* 0x009896800000995d */ /* 0x004fea0003900000 */
[----:B------:R-:W2:Y:S02]  /*22e00*/  @!P1 SYNCS.PHASECHK.TRANS64 P1, [R3+URZ+0x344c8], R8 ;  /* 0x0344c808030095a7 */ /* 0x000ea4000802007f */
[----:B--2---:R-:W-:Y:S05]  /*22e10*/  @!P1 BRA `(.L_x_228) ;  /* 0xfffffffc00ec9947 */ /* 0x004fea000383ffff */
[----:B------:R-:W-:Y:S05]  /*22e20*/  BRA `(.L_x_390) ;  /* 0xffffffa400307947 */ /* 0x000fea000383ffff */
.L_x_234:
[----:B-1234-:R-:W-:-:S04]  /*22e30*/  IMAD.U32 R3, RZ, RZ, UR6 ;  /* 0x00000006ff037e24 */ /* 0x01efc8000f8e00ff */
[----:B------:R1:W2:Y:S03]  /*22e40*/  SYNCS.PHASECHK.TRANS64.TRYWAIT P1, [R3+URZ+0x344d0], R8 ;  /* 0x0344d008030075a7 */ /* 0x0002a6000802017f */
[----:B--2---:R-:W-:Y:S05]  /*22e50*/  @!P1 NANOSLEEP.SYNCS 0x989680 ;  /* 0x009896800000995d */ /* 0x004fea0003900000 */
[----:B------:R-:W2:Y:S02]  /*22e60*/  @!P1 SYNCS.PHASECHK.TRANS64 P1, [R3+URZ+0x344d0], R8 ;  /* 0x0344d008030095a7 */ /* 0x000ea4000802007f */
[----:B--2---:R-:W-:Y:S05]  /*22e70*/  @!P1 BRA `(.L_x_234) ;  /* 0xfffffffc00ec9947 */ /* 0x004fea000383ffff */
[----:B------:R-:W-:Y:S05]  /*22e80*/  BRA `(.L_x_391) ;  /* 0xffffffa4006c7947 */ /* 0x000fea000383ffff */
.L_x_240:
[----:B-1234-:R-:W-:-:S04]  /*22e90*/  MOV R3, UR6 ;  /* 0x0000000600037c02 */ /* 0x01efc80008000f00 */
[----:B------:R1:W2:Y:S03]  /*22ea0*/  SYNCS.PHASECHK.TRANS64.TRYWAIT P1, [R3+URZ+0x344d8], R8 ;  /* 0x0344d808030075a7 */ /* 0x0002a6000802017f */
[----:B--2---:R-:W-:Y:S05]  /*22eb0*/  @!P1 NANOSLEEP.SYNCS 0x989680 ;  /* 0x009896800000995d */ /* 0x004fea0003900000 */
[----:B------:R-:W2:Y:S02]  /*22ec0*/  @!P1 SYNCS.PHASECHK.TRANS64 P1, [R3+URZ+0x344d8], R8 ;  /* 0x0344d808030095a7 */ /* 0x000ea4000802007f */
[----:B--2---:R-:W-:Y:S05]  /*22ed0*/  @!P1 BRA `(.L_x_240) ;  /* 0xfffffffc00ec9947 */ /* 0x004fea000383ffff */
[----:B------:R-:W-:Y:S05]  /*22ee0*/  BRA `(.L_x_392) ;  /* 0xffffffa400a07947 */ /* 0x000fea000383ffff */
.L_x_246:
[----:B-1234-:R-:W-:-:S04]  /*22ef0*/  IMAD.U32 R3, RZ, RZ, UR6 ;  /* 0x00000006ff037e24 */ /* 0x01efc8000f8e00ff */
[----:B------:R1:W2:Y:S03]  /*22f00*/  SYNCS.PHASECHK.TRANS64.TRYWAIT P1, [R3+URZ+0x344c0], R2 ;  /* 0x0344c002030075a7 */ /* 0x0002a6000802017f */
[----:B--2---:R-:W-:Y:S05]  /*22f10*/  @!P1 NANOSLEEP.SYNCS 0x989680 ;  /* 0x009896800000995d */ /* 0x004fea0003900000 */
[----:B------:R-:W2:Y:S02]  /*22f20*/  @!P1 SYNCS.PHASECHK.TRANS64 P1, [R3+URZ+0x344c0], R2 ;  /* 0x0344c002030095a7 */ /* 0x000ea4000802007f */
[----:B--2---:R-:W-:Y:S05]  /*22f30*/  @!P1 BRA `(.L_x_246) ;  /* 0xfffffffc00ec9947 */ /* 0x004fea000383ffff */
[----:B------:R-:W-:Y:S05]  /*22f40*/  BRA `(.L_x_393) ;  /* 0xffffffa400dc7947 */ /* 0x000fea000383ffff */
.L_x_252:
[----:B-1234-:R-:W-:-:S04]  /*22f50*/  MOV R3, UR6 ;  /* 0x0000000600037c02 */ /* 0x01efc80008000f00 */
[----:B------:R1:W2:Y:S03]  /*22f60*/  SYNCS.PHASECHK.TRANS64.TRYWAIT P1, [R3+URZ+0x344c8], R2 ;  /* 0x0344c802030075a7 */ /* 0x0002a6000802017f */
[----:B--2---:R-:W-:Y:S05]  /*22f70*/  @!P1 NANOSLEEP.SYNCS 0x989680 ;  /* 0x009896800000995d */ /* 0x004fea0003900000 */
[----:B------:R-:W2:Y:S02]  /*22f80*/  @!P1 SYNCS.PHASECHK.TRANS64 P1, [R3+URZ+0x344c8], R2 ;  /* 0x0344c802030095a7 */ /* 0x000ea4000802007f */
[----:B--2---:R-:W-:Y:S05]  /*22f90*/  @!P1 BRA `(.L_x_252) ;  /* 0xfffffffc00ec9947 */ /* 0x004fea000383ffff */
[----:B------:R-:W-:Y:S05]  /*22fa0*/  BRA `(.L_x_394) ;  /* 0xffffffa800107947 */ /* 0x000fea000383ffff */
.L_x_258:
[----:B-1234-:R-:W-:-:S04]  /*22fb0*/  IMAD.U32 R3, RZ, RZ, UR6 ;  /* 0x00000006ff037e24 */ /* 0x01efc8000f8e00ff */
[----:B------:R1:W2:Y:S03]  /*22fc0*/  SYNCS.PHASECHK.TRANS64.TRYWAIT P1, [R3+URZ+0x344d0], R2 ;  /* 0x0344d002030075a7 */ /* 0x0002a6000802017f */
[----:B--2---:R-:W-:Y:S05]  /*22fd0*/  @!P1 NANOSLEEP.SYNCS 0x989680 ;  /* 0x009896800000995d */ /* 0x004fea0003900000 */
[----:B------:R-:W2:Y:S02]  /*22fe0*/  @!P1 SYNCS.PHASECHK.TRANS64 P1, [R3+URZ+0x344d0], R2 ;  /* 0x0344d002030095a7 */ /* 0x000ea4000802007f */
[----:B--2---:R-:W-:Y:S05]  /*22ff0*/  @!P1 BRA `(.L_x_258) ;  /* 0xfffffffc00ec9947 */ /* 0x004fea000383ffff */
[----:B------:R-:W-:Y:S05]  /*23000*/  BRA `(.L_x_395) ;  /* 0xffffffa8004c7947 */ /* 0x000fea000383ffff */
.L_x_264:
[----:B-1234-:R-:W-:-:S04]  /*23010*/  MOV R3, UR6 ;  /* 0x0000000600037c02 */ /* 0x01efc80008000f00 */
[----:B------:R1:W2:Y:S03]  /*23020*/  SYNCS.PHASECHK.TRANS64.TRYWAIT P1, [R3+URZ+0x344d8], R2 ;  /* 0x0344d802030075a7 */ /* 0x0002a6000802017f */
[----:B--2---:R-:W-:Y:S05]  /*23030*/  @!P1 NANOSLEEP.SYNCS 0x989680 ;  /* 0x009896800000995d */ /* 0x004fea0003900000 */
[----:B------:R-:W2:Y:S02]  /*23040*/  @!P1 SYNCS.PHASECHK.TRANS64 P1, [R3+URZ+0x344d8], R2 ;  /* 0x0344d802030095a7 */ /* 0x000ea4000802007f */
[----:B--2---:R-:W-:Y:S05]  /*23050*/  @!P1 BRA `(.L_x_264) ;  /* 0xfffffffc00ec9947 */ /* 0x004fea000383ffff */
[----:B------:R-:W-:Y:S05]  /*23060*/  BRA `(.L_x_396) ;  /* 0xffffffa800847947 */ /* 0x000fea000383ffff */
.L_x_279:
[----:B-1----:R-:W-:-:S04]  /*23070*/  IMAD.U32 R3, RZ, RZ, UR6 ;  /* 0x00000006ff037e24 */ /* 0x002fc8000f8e00ff */
[----:B------:R1:W2:Y:S03]  /*23080*/  SYNCS.PHASECHK.TRANS64.TRYWAIT P0, [R3+URZ+0x344c0], R8 ;  /* 0x0344c008030075a7 */ /* 0x0002a6000800017f */
[----:B--2---:R-:W-:Y:S05]  /*23090*/  @!P0 NANOSLEEP.SYNCS 0x989680 ;  /* 0x009896800000895d */ /* 0x004fea0003900000 */
[----:B------:R-:W2:Y:S02]  /*230a0*/  @!P0 SYNCS.PHASECHK.TRANS64 P0, [R3+URZ+0x344c0], R8 ;  /* 0x0344c008030085a7 */ /* 0x000ea4000800007f */
[----:B--2---:R-:W-:Y:S05]  /*230b0*/  @!P0 BRA `(.L_x_279) ;  /* 0xfffffffc00ec8947 */ /* 0x004fea000383ffff */
[----:B------:R-:W-:Y:S05]  /*230c0*/  BRA `(.L_x_397) ;  /* 0xffffffb000087947 */ /* 0x000fea000383ffff */
.L_x_281:
[----:B-1----:R-:W-:-:S04]  /*230d0*/  MOV R3, UR6 ;  /* 0x0000000600037c02 */ /* 0x002fc80008000f00 */
[----:B------:R1:W2:Y:S03]  /*230e0*/  SYNCS.PHASECHK.TRANS64.TRYWAIT P0, [R3+URZ+0x344c8], R8 ;  /* 0x0344c808030075a7 */ /* 0x0002a6000800017f */
[----:B--2---:R-:W-:Y:S05]  /*230f0*/  @!P0 NANOSLEEP.SYNCS 0x989680 ;  /* 0x009896800000895d */ /* 0x004fea0003900000 */
[----:B------:R-:W2:Y:S02]  /*23100*/  @!P0 SYNCS.PHASECHK.TRANS64 P0, [R3+URZ+0x344c8], R8 ;  /* 0x0344c808030085a7 */ /* 0x000ea4000800007f */
[----:B--2---:R-:W-:Y:S05]  /*23110*/  @!P0 BRA `(.L_x_281) ;  /* 0xfffffffc00ec8947 */ /* 0x004fea000383ffff */
[----:B------:R-:W-:Y:S05]  /*23120*/  BRA `(.L_x_398) ;  /* 0xffffffb000007947 */ /* 0x000fea000383ffff */
.L_x_283:
[----:B-1----:R-:W-:-:S04]  /*23130*/  IMAD.U32 R3, RZ, RZ, UR6 ;  /* 0x00000006ff037e24 */ /* 0x002fc8000f8e00ff */
[----:B------:R1:W2:Y:S03]  /*23140*/  SYNCS.PHASECHK.TRANS64.TRYWAIT P0, [R3+URZ+0x344d0], R8 ;  /* 0x0344d008030075a7 */ /* 0x0002a6000800017f */
[----:B--2---:R-:W-:Y:S05]  /*23150*/  @!P0 NANOSLEEP.SYNCS 0x989680 ;  /* 0x009896800000895d */ /* 0x004fea0003900000 */
[----:B------:R-:W2:Y:S02]  /*23160*/  @!P0 SYNCS.PHASECHK.TRANS64 P0, [R3+URZ+0x344d0], R8 ;  /* 0x0344d008030085a7 */ /* 0x000ea4000800007f */
[----:B--2---:R-:W-:Y:S05]  /*23170*/  @!P0 BRA `(.L_x_283) ;  /* 0xfffffffc00ec8947 */ /* 0x004fea000383ffff */
[----:B------:R-:W-:Y:S05]  /*23180*/  BRA `(.L_x_399) ;  /* 0xffffffac00f87947 */ /* 0x000fea000383ffff */
.L_x_295:
[----:B------:R-:W-:Y:S01]  /*23190*/  BSSY B1, `(.L_x_400) ;  /* 0x0000006000017945 */ /* 0x000fe20003800000 */
[----:B------:R-:W-:-:S07]  /*231a0*/  MOV R15, 0xffffffff ;  /* 0xffffffff000f7802 */ /* 0x000fce0000000f00 */
[----:B------:R-:W-:Y:S05]  /*231b0*/  WARPSYNC.COLLECTIVE R15, `(.L_x_401) ;  /* 0x000000000f0c7348 */ /* 0x000fea0003c00000 */
[----:B------:R-:W-:Y:S02]  /*231c0*/  ELECT P6, UR62, PT ;  /* 0x00000000003e782f */ /* 0x000fe400038c0000 */
[----:B------:R-:W-:Y:S01]  /*231d0*/  MOV R14, UR62 ;  /* 0x0000003e000e7c02 */ /* 0x000fe20008000f00 */
[----:B------:R-:W-:Y:S10]  /*231e0*/  ENDCOLLECTIVE ;  /* 0x000000000000791b */ /* 0x000ff40003800000 */
.L_x_401:
[----:B------:R-:W-:Y:S05]  /*231f0*/  BSYNC B1 ;  /* 0x0000000000017941 */ /* 0x000fea0003800000 */
.L_x_400:
[----:B------:R-:W-:Y:S05]  /*23200*/  BRA `(.L_x_402) ;  /* 0xffffffbc00007947 */ /* 0x000fea000383ffff */
.L_x_298:
[----:B--2---:R2:W3:Y:S02]  /*23210*/  SYNCS.PHASECHK.TRANS64.TRYWAIT P0, [R8+URZ+0x34490], R5 ;  /* 0x03449005080075a7 */ /* 0x0044e4000800017f */
[----:B---3--:R-:W-:Y:S05]  /*23220*/  @!P0 NANOSLEEP.SYNCS 0x989680 ;  /* 0x009896800000895d */ /* 0x008fea0003900000 */
[----:B------:R-:W3:Y:S02]  /*23230*/  @!P0 SYNCS.PHASECHK.TRANS64 P0, [R8+URZ+0x34490], R5 ;  /* 0x03449005080085a7 */ /* 0x000ee4000800007f */
[----:B---3--:R-:W-:Y:S05]  /*23240*/  @!P0 BRA `(.L_x_298) ;  /* 0xfffffffc00f08947 */ /* 0x008fea000383ffff */
[----:B------:R-:W-:Y:S05]  /*23250*/  BRA `(.L_x_403) ;  /* 0xffffffbc00287947 */ /* 0x000fea000383ffff */
.L_x_304:
[----:B-1----:R1:W3:Y:S02]  /*23260*/  SYNCS.PHASECHK.TRANS64.TRYWAIT P0, [R3+URZ+0x34400], R2 ;  /* 0x03440002030075a7 */ /* 0x0022e4000800017f */
[----:B---3--:R-:W-:Y:S05]  /*23270*/  @!P0 NANOSLEEP.SYNCS 0x989680 ;  /* 0x009896800000895d */ /* 0x008fea0003900000 */
[----:B------:R-:W3:Y:S02]  /*23280*/  @!P0 SYNCS.PHASECHK.TRANS64 P0, [R3+URZ+0x34400], R2 ;  /* 0x03440002030085a7 */ /* 0x000ee4000800007f */
[----:B---3--:R-:W-:Y:S05]  /*23290*/  @!P0 BRA `(.L_x_304) ;  /* 0xfffffffc00f08947 */ /* 0x008fea000383ffff */
[----:B------:R-:W-:Y:S05]  /*232a0*/  BRA `(.L_x_404) ;  /* 0xffffffc0001c7947 */ /* 0x000fea000383ffff */
.L_x_307:
[----:B------:R-:W-:Y:S01]  /*232b0*/  BSSY B1, `(.L_x_405) ;  /* 0x0000006000017945 */ /* 0x000fe20003800000 */
[----:B------:R-:W-:-:S07]  /*232c0*/  IMAD.MOV.U32 R15, RZ, RZ, -0x1 ;  /* 0xffffffffff0f7424 */ /* 0x000fce00078e00ff */
[----:B-1---5:R-:W-:Y:S05]  /*232d0*/  WARPSYNC.COLLECTIVE R15, `(.L_x_406) ;  /* 0x000000000f0c7348 */ /* 0x022fea0003c00000 */
[----:B------:R-:W-:Y:S02]  /*232e0*/  ELECT P6, UR62, PT ;  /* 0x00000000003e782f */ /* 0x000fe400038c0000 */
[----:B------:R-:W-:Y:S01]  /*232f0*/  MOV R14, UR62 ;  /* 0x0000003e000e7c02 */ /* 0x000fe20008000f00 */
[----:B-1---5:R-:W-:Y:S10]  /*23300*/  ENDCOLLECTIVE ;  /* 0x000000000000791b */ /* 0x022ff40003800000 */
.L_x_406:
[----:B------:R-:W-:Y:S05]  /*23310*/  BSYNC B1 ;  /* 0x0000000000017941 */ /* 0x000fea0003800000 */
.L_x_405:
[----:B------:R-:W-:Y:S05]  /*23320*/  BRA `(.L_x_407) ;  /* 0xffffffc000647947 */ /* 0x000fea000383ffff */
.L_x_310:
[----:B------:R-:W-:Y:S01]  /*23330*/  BSSY B1, `(.L_x_408) ;  /* 0x0000005000017945 */ /* 0x000fe20003800000 */
[----:B--2---:R-:W-:-:S07]  /*23340*/  MOV R15, 0xffffffff ;  /* 0xffffffff000f7802 */ /* 0x004fce0000000f00 */
[----:B-1---5:R-:W-:Y:S05]  /*23350*/  WARPSYNC.COLLECTIVE R15, `(.L_x_409) ;  /* 0x000000000f087348 */ /* 0x022fea0003c00000 */
[----:B------:R-:W-:Y:S01]  /*23360*/  NOP ;  /* 0x0000000000007918 */ /* 0x000fe20000000000 */
[----:B-1---5:R-:W-:Y:S01]  /*23370*/  ENDCOLLECTIVE ;  /* 0x000000000000791b */ /* 0x022fe20003800000 */
.L_x_409:
[----:B------:R-:W-:Y:S05]  /*23380*/  BSYNC B1 ;  /* 0x0000000000017941 */ /* 0x000fea0003800000 */
.L_x_408:
[----:B------:R-:W-:-:S07]  /*23390*/  IMAD.MOV.U32 R15, RZ, RZ, -0x1 ;  /* 0xffffffffff0f7424 */ /* 0x000fce00078e00ff */
[----:B------:R-:W-:Y:S05]  /*233a0*/  WARPSYNC.COLLECTIVE R15, `(.L_x_410) ;  /* 0x000000000f0c7348 */ /* 0x000fea0003c00000 */
[----:B------:R-:W-:Y:S02]  /*233b0*/  ELECT P6, UR62, PT ;  /* 0x00000000003e782f */ /* 0x000fe400038c0000 */
[----:B------:R-:W-:Y:S01]  /*233c0*/  MOV R14, UR62 ;  /* 0x0000003e000e7c02 */ /* 0x000fe20008000f00 */
[----:B------:R-:W-:Y:S10]  /*233d0*/  ENDCOLLECTIVE ;  /* 0x000000000000791b */ /* 0x000ff40003800000 */
.L_x_410:
[----:B------:R-:W-:Y:S05]  /*233e0*/  BRA `(.L_x_411) ;  /* 0xffffffc400847947 */ /* 0x000fea000383ffff */
.L_x_313:
[----:B------:R-:W-:Y:S01]  /*233f0*/  BSSY B0, `(.L_x_412) ;  /* 0x0000006000007945 */ /* 0x000fe20003800000 */
[----:B------:R-:W-:-:S07]  /*23400*/  MOV R15, 0xffffffff ;  /* 0xffffffff000f7802 */ /* 0x000fce0000000f00 */
[----:B-----5:R-:W-:Y:S05]  /*23410*/  WARPSYNC.COLLECTIVE R15, `(.L_x_413) ;  /* 0x000000000f0c7348 */ /* 0x020fea0003c00000 */
[----:B-----5:R-:W-:Y:S02]  /*23420*/  ELECT P6, UR62, PT ;  /* 0x00000000003e782f */ /* 0x020fe400038c0000 */
[----:B------:R-:W-:Y:S01]  /*23430*/  MOV R14, UR62 ;  /* 0x0000003e000e7c02 */ /* 0x000fe20008000f00 */
[----:B------:R-:W-:Y:S10]  /*23440*/  ENDCOLLECTIVE ;  /* 0x000000000000791b */ /* 0x000ff40003800000 */
.L_x_413:
[----:B------:R-:W-:Y:S05]  /*23450*/  BSYNC B0 ;  /* 0x0000000000007941 */ /* 0x000fea0003800000 */
.L_x_412:
[----:B------:R-:W-:Y:S05]  /*23460*/  BRA `(.L_x_414) ;  /* 0xffffffc400d47947 */ /* 0x000fea000383ffff */
.L_x_317:
[----:B-1----:R1:W2:Y:S02]  /*23470*/  SYNCS.PHASECHK.TRANS64.TRYWAIT P0, [R7+URZ], R2 ;  /* 0x00000002070075a7 */ /* 0x0022a4000800017f */
[----:B--2---:R-:W-:Y:S05]  /*23480*/  @!P0 NANOSLEEP.SYNCS 0x989680 ;  /* 0x009896800000895d */ /* 0x004fea0003900000 */
[----:B------:R-:W2:Y:S02]  /*23490*/  @!P0 SYNCS.PHASECHK.TRANS64 P0, [R7+URZ], R2 ;  /* 0x00000002070085a7 */ /* 0x000ea4000800007f */
[----:B--2---:R-:W-:Y:S05]  /*234a0*/  @!P0 BRA `(.L_x_317) ;  /* 0xfffffffc00f08947 */ /* 0x004fea000383ffff */
[----:B------:R-:W-:Y:S05]  /*234b0*/  BRA `(.L_x_415) ;  /* 0xffffffc800087947 */ /* 0x000fea000383ffff */
.L_x_335:
[----:B-1----:R1:W3:Y:S02]  /*234c0*/  SYNCS.PHASECHK.TRANS64.TRYWAIT P2, [R12+URZ+0x34440], R3 ;  /* 0x034440030c0075a7 */ /* 0x0022e4000804017f */
[----:B---3--:R-:W-:Y:S05]  /*234d0*/  @!P2 NANOSLEEP.SYNCS 0x989680 ;  /* 0x009896800000a95d */ /* 0x008fea0003900000 */
[----:B------:R-:W3:Y:S02]  /*234e0*/  @!P2 SYNCS.PHASECHK.TRANS64 P2, [R12+URZ+0x34440], R3 ;  /* 0x034440030c00a5a7 */ /* 0x000ee4000804007f */
[----:B---3--:R-:W-:Y:S05]  /*234f0*/  @!P2 BRA `(.L_x_335) ;  /* 0xfffffffc00f0a947 */ /* 0x008fea000383ffff */
[----:B------:R-:W-:Y:S05]  /*23500*/  BRA `(.L_x_416) ;  /* 0xffffffe400247947 */ /* 0x000fea000383ffff */
.L_x_341:
[----:B-1----:R1:W2:Y:S02]  /*23510*/  SYNCS.PHASECHK.TRANS64.TRYWAIT P0, [R3+URZ+0x34440], R0 ;  /* 0x03444000030075a7 */ /* 0x0022a4000800017f */
[----:B--2---:R-:W-:Y:S05]  /*23520*/  @!P0 NANOSLEEP.SYNCS 0x989680 ;  /* 0x009896800000895d */ /* 0x004fea0003900000 */
[----:B------:R-:W2:Y:S02]  /*23530*/  @!P0 SYNCS.PHASECHK.TRANS64 P0, [R3+URZ+0x34440], R0 ;  /* 0x03444000030085a7 */ /* 0x000ea4000800007f */
[----:B--2---:R-:W-:Y:S05]  /*23540*/  @!P0 BRA `(.L_x_341) ;  /* 0xfffffffc00f08947 */ /* 0x004fea000383ffff */
[----:B------:R-:W-:Y:S05]  /*23550*/  BRA `(.L_x_417) ;  /* 0xffffffe4008c7947 */ /* 0x000fea000383ffff */
.L_x_343:
[----:B-1----:R1:W2:Y:S02]  /*23560*/  SYNCS.PHASECHK.TRANS64.TRYWAIT P0, [R3+URZ+0x34440], R0 ;  /* 0x03444000030075a7 */ /* 0x0022a4000800017f */
[----:B--2---:R-:W-:Y:S05]  /*23570*/  @!P0 NANOSLEEP.SYNCS 0x989680 ;  /* 0x009896800000895d */ /* 0x004fea0003900000 */
[----:B------:R-:W2:Y:S02]  /*23580*/  @!P0 SYNCS.PHASECHK.TRANS64 P0, [R3+URZ+0x34440], R0 ;  /* 0x03444000030085a7 */ /* 0x000ea4000800007f */
[----:B--2---:R-:W-:Y:S05]  /*23590*/  @!P0 BRA `(.L_x_343) ;  /* 0xfffffffc00f08947 */ /* 0x004fea000383ffff */
[----:B------:R-:W-:Y:S05]  /*235a0*/  BRA `(.L_x_418) ;  /* 0xffffffe400a47947 */ /* 0x000fea000383ffff */
.L_x_345:
[----:B-1----:R1:W2:Y:S02]  /*235b0*/  SYNCS.PHASECHK.TRANS64.TRYWAIT P0, [R3+URZ+0x34440], R0 ;  /* 0x03444000030075a7 */ /* 0x0022a4000800017f */
[----:B--2---:R-:W-:Y:S05]  /*235c0*/  @!P0 NANOSLEEP.SYNCS 0x989680 ;  /* 0x009896800000895d */ /* 0x004fea0003900000 */
[----:B------:R-:W2:Y:S02]  /*235d0*/  @!P0 SYNCS.PHASECHK.TRANS64 P0, [R3+URZ+0x34440], R0 ;  /* 0x03444000030085a7 */ /* 0x000ea4000800007f */
[----:B--2---:R-:W-:Y:S05]  /*235e0*/  @!P0 BRA `(.L_x_345) ;  /* 0xfffffffc00f08947 */ /* 0x004fea000383ffff */
[----:B------:R-:W-:Y:S05]  /*235f0*/  BRA `(.L_x_419) ;  /* 0xffffffe400bc7947 */ /* 0x000fea000383ffff */
.L_x_347:
[----:B-1----:R1:W2:Y:S02]  /*23600*/  SYNCS.PHASECHK.TRANS64.TRYWAIT P0, [R3+URZ+0x34440], R0 ;  /* 0x03444000030075a7 */ /* 0x0022a4000800017f */
[----:B--2---:R-:W-:Y:S05]  /*23610*/  @!P0 NANOSLEEP.SYNCS 0x989680 ;  /* 0x009896800000895d */ /* 0x004fea0003900000 */
[----:B------:R-:W2:Y:S02]  /*23620*/  @!P0 SYNCS.PHASECHK.TRANS64 P0, [R3+URZ+0x34440], R0 ;  /* 0x03444000030085a7 */ /* 0x000ea4000800007f */
[----:B--2---:R-:W-:Y:S05]  /*23630*/  @!P0 BRA `(.L_x_347) ;  /* 0xfffffffc00f08947 */ /* 0x004fea000383ffff */
[----:B------:R-:W-:Y:S05]  /*23640*/  BRA `(.L_x_420) ;  /* 0xffffffe400d47947 */ /* 0x000fea000383ffff */
.L_x_349:
[----:B-1----:R1:W2:Y:S02]  /*23650*/  SYNCS.PHASECHK.TRANS64.TRYWAIT P0, [R3+URZ+0x34440], R0 ;  /* 0x03444000030075a7 */ /* 0x0022a4000800017f */
[----:B--2---:R-:W-:Y:S05]  /*23660*/  @!P0 NANOSLEEP.SYNCS 0x989680 ;  /* 0x009896800000895d */ /* 0x004fea0003900000 */
[----:B------:R-:W2:Y:S02]  /*23670*/  @!P0 SYNCS.PHASECHK.TRANS64 P0, [R3+URZ+0x34440], R0 ;  /* 0x03444000030085a7 */ /* 0x000ea4000800007f */
[----:B--2---:R-:W-:Y:S05]  /*23680*/  @!P0 BRA `(.L_x_349) ;  /* 0xfffffffc00f08947 */ /* 0x004fea000383ffff */
[----:B------:R-:W-:Y:S05]  /*23690*/  BRA `(.L_x_421) ;  /* 0xffffffe400ec7947 */ /* 0x000fea000383ffff */
.L_x_351:
[----:B-1----:R1:W2:Y:S02]  /*236a0*/  SYNCS.PHASECHK.TRANS64.TRYWAIT P0, [R3+URZ+0x34440], R0 ;  /* 0x03444000030075a7 */ /* 0x0022a4000800017f */
[----:B--2---:R-:W-:Y:S05]  /*236b0*/  @!P0 NANOSLEEP.SYNCS 0x989680 ;  /* 0x009896800000895d */ /* 0x004fea0003900000 */
[----:B------:R-:W2:Y:S02]  /*236c0*/  @!P0 SYNCS.PHASECHK.TRANS64 P0, [R3+URZ+0x34440], R0 ;  /* 0x03444000030085a7 */ /* 0x000ea4000800007f */
[----:B--2---:R-:W-:Y:S05]  /*236d0*/  @!P0 BRA `(.L_x_351) ;  /* 0xfffffffc00f08947 */ /* 0x004fea000383ffff */
[----:B------:R-:W-:Y:S05]  /*236e0*/  BRA `(.L_x_422) ;  /* 0xffffffe800047947 */ /* 0x000fea000383ffff */
.L_x_353:
[----:B-1----:R1:W2:Y:S02]  /*236f0*/  SYNCS.PHASECHK.TRANS64.TRYWAIT P0, [R3+URZ+0x34440], R0 ;  /* 0x03444000030075a7 */ /* 0x0022a4000800017f */
[----:B--2---:R-:W-:Y:S05]  /*23700*/  @!P0 NANOSLEEP.SYNCS 0x989680 ;  /* 0x009896800000895d */ /* 0x004fea0003900000 */
[----:B------:R-:W2:Y:S02]  /*23710*/  @!P0 SYNCS.PHASECHK.TRANS64 P0, [R3+URZ+0x34440], R0 ;  /* 0x03444000030085a7 */ /* 0x000ea4000800007f */
[----:B--2---:R-:W-:Y:S05]  /*23720*/  @!P0 BRA `(.L_x_353) ;  /* 0xfffffffc00f08947 */ /* 0x004fea000383ffff */
[----:B------:R-:W-:Y:S05]  /*23730*/  BRA `(.L_x_423) ;  /* 0xffffffe8001c7947 */ /* 0x000fea000383ffff */
        .weak           $__internal_0_$__cuda_sm20_div_u64
        .type           $__internal_0_$__cuda_sm20_div_u64,@function
        .size           $__internal_0_$__cuda_sm20_div_u64,(.L_x_332 - $__internal_0_$__cuda_sm20_div_u64)
$__internal_0_$__cuda_sm20_div_u64:
[----:B------:R-:W1:Y:S08]  /*23740*/  I2F.U64.RP R3, R22 ;  /* 0x0000001600037312 */ /* 0x000e700000309000 */
[----:B-1----:R-:W1:Y:S02]  /*23750*/  MUFU.RCP R3, R3 ;  /* 0x0000000300037308 */ /* 0x002e640000001000 */
[----:B-1----:R-:W-:-:S06]  /*23760*/  VIADD R16, R3, 0x1ffffffe ;  /* 0x1ffffffe03107836 */ /* 0x002fcc0000000000 */
[----:B------:R-:W1:Y:S02]  /*23770*/  F2I.U64.TRUNC R16, R16 ;  /* 0x0000001000107311 */ /* 0x000e64000020d800 */
[----:B-1----:R-:W-:-:S04]  /*23780*/  IMAD.WIDE.U32 R18, R16, R22, RZ ;  /* 0x0000001610127225 */ /* 0x002fc800078e00ff */
[C---:B------:R-:W-:Y:S01]  /*23790*/  IMAD R11, R16.reuse, R23, R19 ;  /* 0x00000017100b7224 */ /* 0x040fe200078e0213 */
[----:B------:R-:W-:Y:S01]  /*237a0*/  IADD3 R13, P1, RZ, -R18, RZ ;  /* 0x80000012ff0d7210 */ /* 0x000fe20007f3e0ff */
[----:B------:R-:W-:Y:S02]  /*237b0*/  IMAD.MOV.U32 R19, RZ, RZ, R16 ;  /* 0x000000ffff137224 */ /* 0x000fe400078e0010 */
[----:B------:R-:W-:Y:S02]  /*237c0*/  IMAD R11, R17, R22, R11 ;  /* 0x00000016110b7224 */ /* 0x000fe400078e020b */
[----:B------:R-:W-:-:S03]  /*237d0*/  IMAD.HI.U32 R18, R16, R13, RZ ;  /* 0x0000000d10127227 */ /* 0x000fc600078e00ff */
[----:B------:R-:W-:-:S05]  /*237e0*/  IADD3.X R11, RZ, ~R11, RZ, P1, !PT ;  /* 0x8000000bff0b7210 */ /* 0x000fca0000ffe4ff */
[----:B------:R-:W-:-:S04]  /*237f0*/  IMAD.WIDE.U32 R18, P1, R16, R11, R18 ;  /* 0x0000000b10127225 */ /* 0x000fc80007820012 */
[C---:B------:R-:W-:Y:S02]  /*23800*/  IMAD R25, R17.reuse, R11, RZ ;  /* 0x0000000b11197224 */ /* 0x040fe400078e02ff */
[----:B------:R-:W-:-:S04]  /*23810*/  IMAD.HI.U32 R18, P2, R17, R13, R18 ;  /* 0x0000000d11127227 */ /* 0x000fc80007840012 */
[----:B------:R-:W-:Y:S01]  /*23820*/  IMAD.HI.U32 R3, R17, R11, RZ ;  /* 0x0000000b11037227 */ /* 0x000fe200078e00ff */
[----:B------:R-:W-:-:S04]  /*23830*/  IADD3 R19, P3, R25, R18, RZ ;  /* 0x0000001219137210 */ /* 0x000fc80007f7e0ff */
[----:B------:R-:W-:Y:S01]  /*23840*/  IADD3.X R3, R3, R17, RZ, P1, !PT ;  /* 0x0000001103037210 */ /* 0x000fe20000ffe4ff */
[----:B------:R-:W-:-:S03]  /*23850*/  IMAD.WIDE.U32 R16, R19, R22, RZ ;  /* 0x0000001613107225 */ /* 0x000fc600078e00ff */
[----:B------:R-:W-:Y:S01]  /*23860*/  IADD3.X R3, RZ, RZ, R3, P3, P2 ;  /* 0x000000ffff037210 */ /* 0x000fe20001fe4403 */
[----:B------:R-:W-:Y:S01]  /*23870*/  IMAD R14, R19, R23, R17 ;  /* 0x00000017130e7224 */ /* 0x000fe200078e0211 */
[----:B------:R-:W-:Y:S01]  /*23880*/  IADD3 R11, P1, RZ, -R16, RZ ;  /* 0x80000010ff0b7210 */ /* 0x000fe20007f3e0ff */
[----:B------:R-:W-:Y:S02]  /*23890*/  IMAD.MOV.U32 R17, RZ, RZ, RZ ;  /* 0x000000ffff117224 */ /* 0x000fe400078e00ff */
[----:B------:R-:W-:Y:S02]  /*238a0*/  IMAD R14, R3, R22, R14 ;  /* 0x00000016030e7224 */ /* 0x000fe400078e020e */
[----:B------:R-:W-:-:S04]  /*238b0*/  IMAD.HI.U32 R18, R19, R11, RZ ;  /* 0x0000000b13127227 */ /* 0x000fc800078e00ff */
[----:B------:R-:W-:-:S04]  /*238c0*/  IMAD.X R14, RZ, RZ, ~R14, P1 ;  /* 0x000000ffff0e7224 */ /* 0x000fc800008e0e0e */
[----:B------:R-:W-:-:S04]  /*238d0*/  IMAD.WIDE.U32 R18, P1, R19, R14, R18 ;  /* 0x0000000e13127225 */ /* 0x000fc80007820012 */
[C---:B------:R-:W-:Y:S02]  /*238e0*/  IMAD R16, R3.reuse, R14, RZ ;  /* 0x0000000e03107224 */ /* 0x040fe400078e02ff */
[----:B------:R-:W-:-:S04]  /*238f0*/  IMAD.HI.U32 R11, P2, R3, R11, R18 ;  /* 0x0000000b030b7227 */ /* 0x000fc80007840012 */
[----:B------:R-:W-:Y:S01]  /*23900*/  IMAD.HI.U32 R14, R3, R14, RZ ;  /* 0x0000000e030e7227 */ /* 0x000fe200078e00ff */
[----:B------:R-:W-:-:S04]  /*23910*/  IADD3 R11, P3, R16, R11, RZ ;  /* 0x0000000b100b7210 */ /* 0x000fc80007f7e0ff */
[----:B------:R-:W-:Y:S01]  /*23920*/  IADD3.X R3, R14, R3, RZ, P1, !PT ;  /* 0x000000030e037210 */ /* 0x000fe20000ffe4ff */
[----:B------:R-:W-:-:S03]  /*23930*/  IMAD.HI.U32 R16, R11, UR14, RZ ;  /* 0x0000000e0b107c27 */ /* 0x000fc6000f8e00ff */
[----:B------:R-:W-:Y:S01]  /*23940*/  IADD3.X R3, RZ, RZ, R3, P3, P2 ;  /* 0x000000ffff037210 */ /* 0x000fe20001fe4403 */
[----:B------:R-:W-:-:S04]  /*23950*/  IMAD.WIDE.U32 R16, R11, UR21, R16 ;  /* 0x000000150b107c25 */ /* 0x000fc8000f8e0010 */
[C---:B------:R-:W-:Y:S02]  /*23960*/  IMAD R14, R3.reuse, UR21, RZ ;  /* 0x00000015030e7c24 */ /* 0x040fe4000f8e02ff */
[----:B------:R-:W-:-:S04]  /*23970*/  IMAD.HI.U32 R11, P1, R3, UR14, R16 ;  /* 0x0000000e030b7c27 */ /* 0x000fc8000f820010 */
[----:B------:R-:W-:Y:S01]  /*23980*/  IMAD.HI.U32 R3, R3, UR21, RZ ;  /* 0x0000001503037c27 */ /* 0x000fe2000f8e00ff */
[----:B------:R-:W-:-:S04]  /*23990*/  IADD3 R11, P2, R14, R11, RZ ;  /* 0x0000000b0e0b7210 */ /* 0x000fc80007f5e0ff */
[----:B------:R-:W-:Y:S01]  /*239a0*/  IADD3.X R3, R3, RZ, RZ, P1, !PT ;  /* 0x000000ff03037210 */ /* 0x000fe20000ffe4ff */
[----:B------:R-:W-:-:S04]  /*239b0*/  IMAD.WIDE.U32 R16, R11, R22, RZ ;  /* 0x000000160b107225 */ /* 0x000fc800078e00ff */
[----:B------:R-:W-:Y:S01]  /*239c0*/  IMAD.X R3, RZ, RZ, R3, P2 ;  /* 0x000000ffff037224 */ /* 0x000fe200010e0603 */
[----:B------:R-:W-:Y:S01]  /*239d0*/  IADD3 R16, P2, -R16, UR14, RZ ;  /* 0x0000000e10107c10 */ /* 0x000fe2000ff5e1ff */
[----:B------:R-:W-:-:S03]  /*239e0*/  IMAD R14, R11, R23, R17 ;  /* 0x000000170b0e7224 */ /* 0x000fc600078e0211 */
[-C--:B------:R-:W-:Y:S01]  /*239f0*/  ISETP.GE.U32.AND P1, PT, R16, R22.reuse, PT ;  /* 0x000000161000720c */ /* 0x080fe20003f26070 */
[----:B------:R-:W-:Y:S02]  /*23a00*/  IMAD R3, R3, R22, R14 ;  /* 0x0000001603037224 */ /* 0x000fe400078e020e */
[----:B------:R-:W-:-:S03]  /*23a10*/  VIADD R14, R11, 0x1 ;  /* 0x000000010b0e7836 */ /* 0x000fc60000000000 */
[----:B------:R-:W-:Y:S02]  /*23a20*/  IADD3.X R18, ~R3, UR21, RZ, P2, !PT ;  /* 0x0000001503127c10 */ /* 0x000fe400097fe5ff */
[----:B------:R-:W-:Y:S02]  /*23a30*/  IADD3 R3, P2, -R22, R16, RZ ;  /* 0x0000001016037210 */ /* 0x000fe40007f5e1ff */
[----:B------:R-:W-:Y:S02]  /*23a40*/  ISETP.GE.U32.AND.EX P1, PT, R18, R23, PT, P1 ;  /* 0x000000171200720c */ /* 0x000fe40003f26110 */
[----:B------:R-:W-:Y:S02]  /*23a50*/  IADD3.X R13, ~R23, R18, RZ, P2, !PT ;  /* 0x00000012170d7210 */ /* 0x000fe400017fe5ff */
[----:B------:R-:W-:Y:S02]  /*23a60*/  SEL R3, R3, R16, P1 ;  /* 0x0000001003037207 */ /* 0x000fe40000800000 */
[----:B------:R-:W-:-:S02]  /*23a70*/  SEL R13, R13, R18, P1 ;  /* 0x000000120d0d7207 */ /* 0x000fc40000800000 */
[----:B------:R-:W-:Y:S02]  /*23a80*/  SEL R14, R14, R11, P1 ;  /* 0x0000000b0e0e7207 */ /* 0x000fe40000800000 */
[----:B------:R-:W-:Y:S02]  /*23a90*/  ISETP.GE.U32.AND P1, PT, R3, R22, PT ;  /* 0x000000160300720c */ /* 0x000fe40003f26070 */
[----:B------:R-:W-:Y:S02]  /*23aa0*/  ISETP.NE.U32.AND P2, PT, R22, RZ, PT ;  /* 0x000000ff1600720c */ /* 0x000fe40003f45070 */
[----:B------:R-:W-:Y:S02]  /*23ab0*/  IADD3 R3, R14, 0x1, RZ ;  /* 0x000000010e037810 */ /* 0x000fe40007ffe0ff */
[----:B------:R-:W-:Y:S01]  /*23ac0*/  ISETP.GE.U32.AND.EX P1, PT, R13, R23, PT, P1 ;  /* 0x000000170d00720c */ /* 0x000fe20003f26110 */
[----:B------:R-:W-:Y:S01]  /*23ad0*/  IMAD.MOV.U32 R13, RZ, RZ, 0x0 ;  /* 0x00000000ff0d7424 */ /* 0x000fe200078e00ff */
[----:B------:R-:W-:-:S02]  /*23ae0*/  ISETP.NE.AND.EX P2, PT, R23, RZ, PT, P2 ;  /* 0x000000ff1700720c */ /* 0x000fc40003f45320 */
[----:B------:R-:W-:-:S04]  /*23af0*/  SEL R3, R3, R14, P1 ;  /* 0x0000000e03037207 */ /* 0x000fc80000800000 */
[----:B------:R-:W-:Y:S01]  /*23b00*/  SEL R3, R3, 0xffffffff, P2 ;  /* 0xffffffff03037807 */ /* 0x000fe20001000000 */
[----:B------:R-:W-:Y:S06]  /*23b10*/  RET.REL.NODEC R12 `(_ZN7cutlass13device_kernelINS_4gemm6kernel13GemmUniversalINS1_17GroupProblemShapeIN4cute5tupleIJiiiEEEEENS1_10collective13CollectiveMmaINS1_39MainloopSm90ArrayTmaGmmaWarpSpecializedILi2ENS6_IJNS5_1CILi1EEESD_SD_EEENS1_40KernelPtrArrayTmaWarpSpecializedPingpongEEENS6_IJNSC_ILi128EEENSC_ILi256EEESH_EEENS_6half_tEPNS6_IJlSD_NSC_ILi0EEEEEESK_SN_NS5_8TiledMMAINS5_8MMA_AtomIJNS5_4SM904GMMA26MMA_64x256x16_F32F16F16_SSILNSR_5MajorE0ELST_0ELNSR_7ScaleInE1ELSU_1EEEEEENS5_6LayoutISE_NS6_IJSL_SL_SL_EEEEENS6_IJNS5_10UnderscoreES10_S10_EEEEENS5_13SM90_TMA_LOADENS5_14ComposedLayoutINS5_7SwizzleILi3ELi4ELi3EEENS5_18smem_ptr_flag_bitsILi16EEENSX_INS6_IJNSC_ILi8EEENSC_ILi64EEEEEENS6_IJS1A_SD_EEEEEEEvNS5_8identityES13_S1E_vS1F_EENS_8epilogue10collective18CollectiveEpilogueINS1H_30Sm90PtrArrayTmaWarpSpecializedILi4ELi2ELi16ELb1ELb0ELi2EEEJSJ_NS6_IJS1A_NSC_ILi32EEEEEESK_PNS6_IJSD_lSL_EEESK_S1P_NS1H_6fusion15FusionCallbacksIS1L_NS1Q_17LinearCombinationISK_fSK_fLNS_15FloatRoundStyleE2EEESJ_S1N_JEEES13_NS14_IS16_S18_NSX_INS6_IJS1A_S19_EEENS6_IJSD_S1A_EEEEEEENS5_17SM75_U16x8_LDSM_TENS5_14SM90_TMA_STOREES1Z_NS5_17SM90_U16x8_STSM_TENS5_9Copy_AtomIJNS5_17SM90_U32x4_STSM_NESK_EEEvEEEvvEEEEvNT_6ParamsE) ;  /* 0xfffffdc40c387950 */ /* 0x000fec0003c3ffff */
.L_x_332:
[----:B------:R-:W-:Y:S01]  /*23b20*/  UMOV UR30, UR24 ;  /* 0x00000018001e7c82 */ /* 0x000fe20008000000 */
[----:B------:R-:W-:Y:S02]  /*23b30*/  UMOV UR31, UR27 ;  /* 0x0000001b001f7c82 */ /* 0x000fe40008000000 */
[----:B------:R-:W1:Y:S08]  /*23b40*/  I2F.U64.RP R11, UR30 ;  /* 0x0000001e000b7d12 */ /* 0x000e700008309000 */
[----:B-1----:R-:W1:Y:S02]  /*23b50*/  MUFU.RCP R11, R11 ;  /* 0x0000000b000b7308 */ /* 0x002e640000001000 */
[----:B-1----:R-:W-:-:S06]  /*23b60*/  IADD3 R2, R11, 0x1ffffffe, RZ ;  /* 0x1ffffffe0b027810 */ /* 0x002fcc0007ffe0ff */
[----:B------:R-:W1:Y:S02]  /*23b70*/  F2I.U64.TRUNC R2, R2 ;  /* 0x0000000200027311 */ /* 0x000e64000020d800 */
[----:B-1----:R-:W-:Y:S01]  /*23b80*/  R2UR UR30, R2 ;  /* 0x00000000021e72ca */ /* 0x002fe200000e0000 */
[----:B------:R-:W-:Y:S01]  /*23b90*/  IMAD.MOV.U32 R2, RZ, RZ, R12 ;  /* 0x000000ffff027224 */ /* 0x000fe200078e000c */
[----:B------:R-:W-:Y:S02]  /*23ba0*/  R2UR UR31, R3 ;  /* 0x00000000031f72ca */ /* 0x000fe400000e0000 */
[----:B------:R-:W-:-:S09]  /*23bb0*/  MOV R3, 0x0 ;  /* 0x0000000000037802 */ /* 0x000fd20000000f00 */
[----:B------:R-:W-:-:S04]  /*23bc0*/  UIMAD.WIDE.U32 UR32, UR30, UR24, URZ ;  /* 0x000000181e2072a5 */ /* 0x000fc8000f8e003f */
[----:B------:R-:W-:Y:S02]  /*23bd0*/  UIMAD UR33, UR30, UR27, UR33 ;  /* 0x0000001b1e2172a4 */ /* 0x000fe4000f8e0221 */
[----:B------:R-:W-:Y:S02]  /*23be0*/  UIADD3 UR36, UP1, URZ, -UR32, URZ ;  /* 0x800000203f247290 */ /* 0x000fe4000ff3e03f */
[----:B------:R-:W-:Y:S02]  /*23bf0*/  UIMAD UR34, UR31, UR24, UR33 ;  /* 0x000000181f2272a4 */ /* 0x000fe4000f8e0221 */
[----:B------:R-:W-:Y:S02]  /*23c00*/  UIMAD.WIDE.U32 UR32, UR30, UR36, URZ ;  /* 0x000000241e2072a5 */ /* 0x000fe4000f8e003f */
[----:B------:R-:W-:-:S05]  /*23c10*/  UIADD3.X UR37, URZ, ~UR34, URZ, UP1, !UPT ;  /* 0x800000223f257290 */ /* 0x000fca0008ffe43f */
[----:B------:R-:W-:Y:S01]  /*23c20*/  UMOV UR32, UR33 ;  /* 0x0000002100207c82 */ /* 0x000fe20008000000 */
[----:B------:R-:W-:Y:S02]  /*23c30*/  UMOV UR33, UR30 ;  /* 0x0000001e00217c82 */ /* 0x000fe40008000000 */
[----:B------:R-:W-:Y:S02]  /*23c40*/  UIMAD.WIDE.U32 UR34, UP1, UR30, UR37, UR32 ;  /* 0x000000251e2272a5 */ /* 0x000fe4000f820020 */
[----:B------:R-:W-:Y:S02]  /*23c50*/  UIMAD.WIDE.U32 UR32, UR31, UR37, URZ ;  /* 0x000000251f2072a5 */ /* 0x000fe4000f8e003f */
[----:B------:R-:W-:Y:S02]  /*23c60*/  UIMAD.WIDE.U32 UR34, UP2, UR31, UR36, UR34 ;  /* 0x000000241f2272a5 */ /* 0x000fe4000f840022 */
[----:B------:R-:W-:Y:S02]  /*23c70*/  UIMAD UR37, UR31, UR37, URZ ;  /* 0x000000251f2572a4 */ /* 0x000fe4000f8e023f */
[----:B------:R-:W-:-:S02]  /*23c80*/  UIADD3.X UR32, UR33, UR31, URZ, UP1, !UPT ;  /* 0x0000001f21207290 */ /* 0x000fc40008ffe43f */
[----:B------:R-:W-:-:S04]  /*23c90*/  UIADD3 UR35, UP4, UR37, UR35, URZ ;  /* 0x0000002325237290 */ /* 0x000fc8000ff9e03f */
[----:B------:R-:W-:Y:S02]  /*23ca0*/  UIMAD.WIDE.U32 UR30, UR35, UR24, URZ ;  /* 0x00000018231e72a5 */ /* 0x000fe4000f8e003f */
[----:B------:R-:W-:Y:S02]  /*23cb0*/  UIADD3.X UR36, URZ, URZ, UR32, UP4, UP2 ;  /* 0x0000003f3f247290 */ /* 0x000fe4000a7e4420 */
[----:B------:R-:W-:Y:S02]  /*23cc0*/  UIMAD UR31, UR35, UR27, UR31 ;  /* 0x0000001b231f72a4 */ /* 0x000fe4000f8e021f */
[----:B------:R-:W-:Y:S02]  /*23cd0*/  UIADD3 UR37, UP1, URZ, -UR30, URZ ;  /* 0x8000001e3f257290 */ /* 0x000fe4000ff3e03f */
[----:B------:R-:W-:Y:S02]  /*23ce0*/  UIMAD UR32, UR36, UR24, UR31 ;  /* 0x00000018242072a4 */ /* 0x000fe4000f8e021f */
[----:B------:R-:W-:-:S02]  /*23cf0*/  UIMAD.WIDE.U32 UR30, UR35, UR37, URZ ;  /* 0x00000025231e72a5 */ /* 0x000fc4000f8e003f */
[----:B------:R-:W-:-:S05]  /*23d00*/  UIADD3.X UR40, URZ, ~UR32, URZ, UP1, !UPT ;  /* 0x800000203f287290 */ /* 0x000fca0008ffe43f */
[----:B------:R-:W-:Y:S01]  /*23d10*/  UMOV UR34, UR31 ;  /* 0x0000001f00227c82 */ /* 0x000fe20008000000 */
[----:B------:R-:W-:Y:S02]  /*23d20*/  UIMAD.WIDE.U32 UR30, UR36, UR40, URZ ;  /* 0x00000028241e72a5 */ /* 0x000fe4000f8e003f */
[----:B------:R-:W-:Y:S02]  /*23d30*/  UIMAD.WIDE.U32 UR32, UP1, UR35, UR40, UR34 ;  /* 0x00000028232072a5 */ /* 0x000fe4000f820022 */
[----:B------:R-:W-:Y:S02]  /*23d40*/  UIMAD UR34, UR36, UR40, URZ ;  /* 0x00000028242272a4 */ /* 0x000fe4000f8e023f */
[----:B------:R-:W-:Y:S02]  /*23d50*/  UIMAD.WIDE.U32 UR32, UP2, UR36, UR37, UR32 ;  /* 0x00000025242072a5 */ /* 0x000fe4000f840020 */
[----:B------:R-:W-:Y:S02]  /*23d60*/  UIADD3.X UR36, UR31, UR36, URZ, UP1, !UPT ;  /* 0x000000241f247290 */ /* 0x000fe40008ffe43f */
[----:B------:R-:W-:-:S04]  /*23d70*/  UIADD3 UR34, UP4, UR34, UR33, URZ ;  /* 0x0000002122227290 */ /* 0x000fc8000ff9e03f */
[----:B------:R-:W-:Y:S02]  /*23d80*/  UIMAD.WIDE.U32 UR32, UR34, UR25, URZ ;  /* 0x00000019222072a5 */ /* 0x000fe4000f8e003f */
[----:B------:R-:W-:-:S05]  /*23d90*/  UIADD3.X UR36, URZ, URZ, UR36, UP4, UP2 ;  /* 0x0000003f3f247290 */ /* 0x000fca000a7e4424 */
[----:B------:R-:W-:Y:S01]  /*23da0*/  UMOV UR32, UR33 ;  /* 0x0000002100207c82 */ /* 0x000fe20008000000 */
[----:B------:R-:W-:Y:S02]  /*23db0*/  UMOV UR33, URZ ;  /* 0x0000003f00217c82 */ /* 0x000fe40008000000 */
[----:B------:R-:W-:Y:S02]  /*23dc0*/  UIMAD.WIDE.U32 UR30, UR34, UR26, UR32 ;  /* 0x0000001a221e72a5 */ /* 0x000fe4000f8e0020 */
[----:B------:R-:W-:Y:S02]  /*23dd0*/  UIMAD UR34, UR36, UR26, URZ ;  /* 0x0000001a242272a4 */ /* 0x000fe4000f8e023f */
[----:B------:R-:W-:Y:S02]  /*23de0*/  UIMAD.WIDE.U32 UR30, UP1, UR36, UR25, UR30 ;  /* 0x00000019241e72a5 */ /* 0x000fe4000f82001e */
[----:B------:R-:W-:Y:S02]  /*23df0*/  UIMAD.WIDE.U32 UR32, UR36, UR26, URZ ;  /* 0x0000001a242072a5 */ /* 0x000fe4000f8e003f */
[----:B------:R-:W-:-:S02]  /*23e00*/  UIADD3 UR34, UP2, UR34, UR31, URZ ;  /* 0x0000001f22227290 */ /* 0x000fc4000ff5e03f */
[----:B------:R-:W-:Y:S02]  /*23e10*/  UIADD3.X UR32, UR33, URZ, URZ, UP1, !UPT ;  /* 0x0000003f21207290 */ /* 0x000fe40008ffe43f */
[----:B------:R-:W-:Y:S02]  /*23e20*/  UIMAD.WIDE.U32 UR30, UR34, UR24, URZ ;  /* 0x00000018221e72a5 */ /* 0x000fe4000f8e003f */
[----:B------:R-:W-:Y:S02]  /*23e30*/  UIADD3.X UR32, URZ, UR32, URZ, UP2, !UPT ;  /* 0x000000203f207290 */ /* 0x000fe400097fe43f */
[----:B------:R-:W-:Y:S02]  /*23e40*/  UIMAD UR31, UR34, UR27, UR31 ;  /* 0x0000001b221f72a4 */ /* 0x000fe4000f8e021f */
[----:B------:R-:W-:Y:S02]  /*23e50*/  UIADD3 UR33, UP2, -UR30, UR25, URZ ;  /* 0x000000191e217290 */ /* 0x000fe4000ff5e13f */
[----:B------:R-:W-:-:S02]  /*23e60*/  UIMAD UR31, UR32, UR24, UR31 ;  /* 0x00000018201f72a4 */ /* 0x000fc4000f8e021f */
[----:B------:R-:W-:Y:S02]  /*23e70*/  UISETP.GE.U32.AND UP1, UPT, UR33, UR24, UPT ;  /* 0x000000182100728c */ /* 0x000fe4000bf26070 */
[----:B------:R-:W-:Y:S02]  /*23e80*/  UIADD3.X UR32, ~UR31, UR26, URZ, UP2, !UPT ;  /* 0x0000001a1f207290 */ /* 0x000fe400097fe53f */
[----:B------:R-:W-:Y:S02]  /*23e90*/  UIADD3 UR26, UP2, -UR24, UR33, URZ ;  /* 0x00000021181a7290 */ /* 0x000fe4000ff5e13f */
[----:B------:R-:W-:Y:S02]  /*23ea0*/  UISETP.GE.U32.AND.EX UP1, UPT, UR32, UR27, UPT, UP1 ;  /* 0x0000001b2000728c */ /* 0x000fe4000bf26110 */
[----:B------:R-:W-:Y:S02]  /*23eb0*/  UIADD3 UR30, UR34, 0x1, URZ ;  /* 0x00000001221e7890 */ /* 0x000fe4000fffe03f */
[----:B------:R-:W-:-:S02]  /*23ec0*/  UIADD3.X UR31, ~UR27, UR32, URZ, UP2, !UPT ;  /* 0x000000201b1f7290 */ /* 0x000fc400097fe53f */
[----:B------:R-:W-:Y:S02]  /*23ed0*/  USEL UR26, UR26, UR33, UP1 ;  /* 0x000000211a1a7287 */ /* 0x000fe40008800000 */
[----:B------:R-:W-:Y:S02]  /*23ee0*/  USEL UR31, UR31, UR32, UP1 ;  /* 0x000000201f1f7287 */ /* 0x000fe40008800000 */
[----:B------:R-:W-:Y:S02]  /*23ef0*/  USEL UR34, UR30, UR34, UP1 ;  /* 0x000000221e227287 */ /* 0x000fe40008800000 */
[----:B------:R-:W-:Y:S02]  /*23f00*/  UISETP.GE.U32.AND UP1, UPT, UR26, UR24, UPT ;  /* 0x000000181a00728c */ /* 0x000fe4000bf26070 */
[----:B------:R-:W-:Y:S02]  /*23f10*/  UISETP.NE.U32.AND UP2, UPT, UR24, URZ, UPT ;  /* 0x0000003f1800728c */ /* 0x000fe4000bf45070 */
[----:B------:R-:W-:-:S02]  /*23f20*/  UIADD3 UR26, UR34, 0x1, URZ ;  /* 0x00000001221a7890 */ /* 0x000fc4000fffe03f */
[----:B------:R-:W-:Y:S02]  /*23f30*/  UISETP.GE.U32.AND.EX UP1, UPT, UR31, UR27, UPT, UP1 ;  /* 0x0000001b1f00728c */ /* 0x000fe4000bf26110 */
[----:B------:R-:W-:Y:S02]  /*23f40*/  UISETP.NE.AND.EX UP2, UPT, UR27, URZ, UPT, UP2 ;  /* 0x0000003f1b00728c */ /* 0x000fe4000bf45320 */
[----:B------:R-:W-:-:S04]  /*23f50*/  USEL UR26, UR26, UR34, UP1 ;  /* 0x000000221a1a7287 */ /* 0x000fc80008800000 */
[----:B------:R-:W-:Y:S01]  /*23f60*/  USEL UR27, UR26, 0xffffffff, UP2 ;  /* 0xffffffff1a1b7887 */ /* 0x000fe20009000000 */
[----:B------:R-:W-:Y:S11]  /*23f70*/  RET.REL.NODEC R2 `(_ZN7cutlass13device_kernelINS_4gemm6kernel13GemmUniversalINS1_17GroupProblemShapeIN4cute5tupleIJiiiEEEEENS1_10collective13CollectiveMmaINS1_39MainloopSm90ArrayTmaGmmaWarpSpecializedILi2ENS6_IJNS5_1CILi1EEESD_SD_EEENS1_40KernelPtrArrayTmaWarpSpecializedPingpongEEENS6_IJNSC_ILi128EEENSC_ILi256EEESH_EEENS_6half_tEPNS6_IJlSD_NSC_ILi0EEEEEESK_SN_NS5_8TiledMMAINS5_8MMA_AtomIJNS5_4SM904GMMA26MMA_64x256x16_F32F16F16_SSILNSR_5MajorE0ELST_0ELNSR_7ScaleInE1ELSU_1EEEEEENS5_6LayoutISE_NS6_IJSL_SL_SL_EEEEENS6_IJNS5_10UnderscoreES10_S10_EEEEENS5_13SM90_TMA_LOADENS5_14ComposedLayoutINS5_7SwizzleILi3ELi4ELi3EEENS5_18smem_ptr_flag_bitsILi16EEENSX_INS6_IJNSC_ILi8EEENSC_ILi64EEEEEENS6_IJS1A_SD_EEEEEEEvNS5_8identityES13_S1E_vS1F_EENS_8epilogue10collective18CollectiveEpilogueINS1H_30Sm90PtrArrayTmaWarpSpecializedILi4ELi2ELi16ELb1ELb0ELi2EEEJSJ_NS6_IJS1A_NSC_ILi32EEEEEESK_PNS6_IJSD_lSL_EEESK_S1P_NS1H_6fusion15FusionCallbacksIS1L_NS1Q_17LinearCombinationISK_fSK_fLNS_15FloatRoundStyleE2EEESJ_S1N_JEEES13_NS14_IS16_S18_NSX_INS6_IJS1A_S19_EEENS6_IJSD_S1A_EEEEEEENS5_17SM75_U16x8_LDSM_TENS5_14SM90_TMA_STOREES1Z_NS5_17SM90_U16x8_STSM_TENS5_9Copy_AtomIJNS5_17SM90_U32x4_STSM_NESK_EEEvEEEvvEEEEvNT_6ParamsE) ;  /* 0xfffffdc002207950 */ /* 0x000ff60003c3ffff */
.L_x_424:
[----:B------:R-:W-:-:S00]  /*23f80*/  BRA `(.L_x_424) ;  /* 0xfffffffc00fc7947 */ /* 0x000fc0000383ffff */
[----:B------:R-:W-:-:S00]  /*23f90*/  NOP ;  /* 0x0000000000007918 */ /* 0x000fc00000000000 */
        /* <DEDUP_REMOVED lines=14> */
.L_x_425:


//--------------------- .nv.global.init           --------------------------
	.section	.nv.global.init,"aw",@progbits
.nv.global.init:
	.type		$str$24,@object
	.size		$str$24,($str$25 - $str$24)
$str$24:
        /*0000*/ 	.byte	0x28, 0x61, 0x64, 0x64, 0x72, 0x65, 0x73, 0x73, 0x20, 0x26, 0x20, 0x6d, 0x61, 0x73, 0x6b, 0x29
        /*0010*/ 	.byte	0x20, 0x3d, 0x3d, 0x20, 0x30, 0x00
	.type		$str$25,@object
	.size		$str$25,(__unnamed_1 - $str$25)
$str$25:
        /*0016*/ 	.byte	0x2f, 0x74, 0x6d, 0x70, 0x2f, 0x63, 0x75, 0x74, 0x6c, 0x61, 0x73, 0x73, 0x5f, 0x73, 0x77, 0x65
        /*0026*/ 	.byte	0x65, 0x70, 0x5f, 0x73, 0x72, 0x63, 0x2f, 0x69, 0x6e, 0x63, 0x6c, 0x75, 0x64, 0x65, 0x2f, 0x63
        /*0036*/ 	.byte	0x75, 0x74, 0x65, 0x2f, 0x70, 0x6f, 0x69, 0x6e, 0x74, 0x65, 0x72, 0x5f, 0x66, 0x6c, 0x61, 0x67
        /*0046*/ 	.byte	0x67, 0x65, 0x64, 0x2e, 0x68, 0x70, 0x70, 0x00
	.type		__unnamed_1,@object
	.size		__unnamed_1,(.L_0 - __unnamed_1)
__unnamed_1:
        /* <DEDUP_REMOVED lines=28> */
        /*020e*/ 	.byte	0x3e, 0x3e, 0x3e, 0x3e, 0x3e, 0x5d, 0x00
.L_0:


//--------------------- .nv.shared._ZN7cutlass13device_kernelINS_4gemm6kernel13GemmUniversalINS1_17GroupProblemShapeIN4cute5tupleIJiiiEEEEENS1_10collective13CollectiveMmaINS1_39MainloopSm90ArrayTmaGmmaWarpSpecializedILi2ENS6_IJNS5_1CILi1EEESD_SD_EEENS1_40KernelPtrArrayTmaWarpSpecializedPingpongEEENS6_IJNSC_ILi128EEENSC_ILi256EEESH_EEENS_6half_tEPNS6_IJlSD_NSC_ILi0EEEEEESK_SN_NS5_8TiledMMAINS5_8MMA_AtomIJNS5_4SM904GMMA26MMA_64x256x16_F32F16F16_SSILNSR_5MajorE0ELST_0ELNSR_7ScaleInE1ELSU_1EEEEEENS5_6LayoutISE_NS6_IJSL_SL_SL_EEEEENS6_IJNS5_10UnderscoreES10_S10_EEEEENS5_13SM90_TMA_LOADENS5_14ComposedLayoutINS5_7SwizzleILi3ELi4ELi3EEENS5_18smem_ptr_flag_bitsILi16EEENSX_INS6_IJNSC_ILi8EEENSC_ILi64EEEEEENS6_IJS1A_SD_EEEEEEEvNS5_8identityES13_S1E_vS1F_EENS_8epilogue10collective18CollectiveEpilogueINS1H_30Sm90PtrArrayTmaWarpSpecializedILi4ELi2ELi16ELb1ELb0ELi2EEEJSJ_NS6_IJS1A_NSC_ILi32EEEEEESK_PNS6_IJSD_lSL_EEESK_S1P_NS1H_6fusion15FusionCallbacksIS1L_NS1Q_17LinearCombinationISK_fSK_fLNS_15FloatRoundStyleE2EEESJ_S1N_JEEES13_NS14_IS16_S18_NSX_INS6_IJS1A_S19_EEENS6_IJSD_S1A_EEEEEEENS5_17SM75_U16x8_LDSM_TENS5_14SM90_TMA_STOREES1Z_NS5_17SM90_U16x8_STSM_TENS5_9Copy_AtomIJNS5_17SM90_U32x4_STSM_NESK_EEEvEEEvvEEEEvNT_6ParamsE --------------------------
	.section	.nv.shared._ZN7cutlass13device_kernelINS_4gemm6kernel13GemmUniversalINS1_17GroupProblemShapeIN4cute5tupleIJiiiEEEEENS1_10collective13CollectiveMmaINS1_39MainloopSm90ArrayTmaGmmaWarpSpecializedILi2ENS6_IJNS5_1CILi1EEESD_SD_EEENS1_40KernelPtrArrayTmaWarpSpecializedPingpongEEENS6_IJNSC_ILi128EEENSC_ILi256EEESH_EEENS_6half_tEPNS6_IJlSD_NSC_ILi0EEEEEESK_SN_NS5_8TiledMMAINS5_8MMA_AtomIJNS5_4SM904GMMA26MMA_64x256x16_F32F16F16_SSILNSR_5MajorE0ELST_0ELNSR_7ScaleInE1ELSU_1EEEEEENS5_6LayoutISE_NS6_IJSL_SL_SL_EEEEENS6_IJNS5_10UnderscoreES10_S10_EEEEENS5_13SM90_TMA_LOADENS5_14ComposedLayoutINS5_7SwizzleILi3ELi4ELi3EEENS5_18smem_ptr_flag_bitsILi16EEENSX_INS6_IJNSC_ILi8EEENSC_ILi64EEEEEENS6_IJS1A_SD_EEEEEEEvNS5_8identityES13_S1E_vS1F_EENS_8epilogue10collective18CollectiveEpilogueINS1H_30Sm90PtrArrayTmaWarpSpecializedILi4ELi2ELi16ELb1ELb0ELi2EEEJSJ_NS6_IJS1A_NSC_ILi32EEEEEESK_PNS6_IJSD_lSL_EEESK_S1P_NS1H_6fusion15FusionCallbacksIS1L_NS1Q_17LinearCombinationISK_fSK_fLNS_15FloatRoundStyleE2EEESJ_S1N_JEEES13_NS14_IS16_S18_NSX_INS6_IJS1A_S19_EEENS6_IJSD_S1A_EEEEEEENS5_17SM75_U16x8_LDSM_TENS5_14SM90_TMA_STOREES1Z_NS5_17SM90_U16x8_STSM_TENS5_9Copy_AtomIJNS5_17SM90_U32x4_STSM_NESK_EEEvEEEvvEEEEvNT_6ParamsE,"aw",@nobits
	.sectionflags	@""
	.align	16
	.zero		1024


//--------------------- .nv.shared.reserved.0     --------------------------
	.section	.nv.shared.reserved.0,"aw",@nobits
	.weak		__nv_reservedSMEM_offset_0_alias
	.size		__nv_reservedSMEM_offset_0_alias, 0, 0
	.other		__nv_reservedSMEM_offset_0_alias,@"STO_CUDA_RESERVED_SHARED STV_DEFAULT"
__nv_reservedSMEM_offset_0_alias:
	.zero		0


//--------------------- .nv.global                --------------------------
	.section	.nv.global,"aw",@nobits
.nv.global:
	.type		_ZN39_INTERNAL_dd5db828_4_k_cu_72cd6d1e_27854cute1_E,@object
	.size		_ZN39_INTERNAL_dd5db828_4_k_cu_72cd6d1e_27854cute1_E,(_ZN39_INTERNAL_dd5db828_4_k_cu_72cd6d1e_27854cuda3std3__45__cpo6cbeginE - _ZN39_INTERNAL_dd5db828_4_k_cu_72cd6d1e_27854cute1_E)
_ZN39_INTERNAL_dd5db828_4_k_cu_72cd6d1e_27854cute1_E:
	.zero		1
	.type		_ZN39_INTERNAL_dd5db828_4_k_cu_72cd6d1e_27854cuda3std3__45__cpo6cbeginE,@object
	.size		_ZN39_INTERNAL_dd5db828_4_k_cu_72cd6d1e_27854cuda3std3__45__cpo6cbeginE,(_ZN39_INTERNAL_dd5db828_4_k_cu_72cd6d1e_27854cuda3std3__48in_placeE - _ZN39_INTERNAL_dd5db828_4_k_cu_72cd6d1e_27854cuda3std3__45__cpo6cbeginE)
_ZN39_INTERNAL_dd5db828_4_k_cu_72cd6d1e_27854cuda3std3__45__cpo6cbeginE:
	.zero		1
	.type		_ZN39_INTERNAL_dd5db828_4_k_cu_72cd6d1e_27854cuda3std3__48in_placeE,@object
	.size		_ZN39_INTERNAL_dd5db828_4_k_cu_72cd6d1e_27854cuda3std3__48in_placeE,(_ZN39_INTERNAL_dd5db828_4_k_cu_72cd6d1e_27854cuda3std6ranges3__45__cpo9iter_moveE - _ZN39_INTERNAL_dd5db828_4_k_cu_72cd6d1e_27854cuda3std3__48in_placeE)
_ZN39_INTERNAL_dd5db828_4_k_cu_72cd6d1e_27854cuda3std3__48in_placeE:
	.zero		1
	.type		_ZN39_INTERNAL_dd5db828_4_k_cu_72cd6d1e_27854cuda3std6ranges3__45__cpo9iter_moveE,@object
	.size		_ZN39_INTERNAL_dd5db828_4_k_cu_72cd6d1e_27854cuda3std6ranges3__45__cpo9iter_moveE,(_ZN39_INTERNAL_dd5db828_4_k_cu_72cd6d1e_27854cuda3std3__45__cpo5beginE - _ZN39_INTERNAL_dd5db828_4_k_cu_72cd6d1e_27854cuda3std6ranges3__45__cpo9iter_moveE)
_ZN39_INTERNAL_dd5db828_4_k_cu_72cd6d1e_27854cuda3std6ranges3__45__cpo9iter_moveE:
	.zero		1
	.type		_ZN39_INTERNAL_dd5db828_4_k_cu_72cd6d1e_27854cuda3std3__45__cpo5beginE,@object
	.size		_ZN39_INTERNAL_dd5db828_4_k_cu_72cd6d1e_27854cuda3std3__45__cpo5beginE,(_ZN39_INTERNAL_dd5db828_4_k_cu_72cd6d1e_27854cuda3std3__441_GLOBAL__N__dd5db828_4_k_cu_72cd6d1e_27856ignoreE - _ZN39_INTERNAL_dd5db828_4_k_cu_72cd6d1e_27854cuda3std3__45__cpo5beginE)
_ZN39_INTERNAL_dd5db828_4_k_cu_72cd6d1e_27854cuda3std3__45__cpo5beginE:
	.zero		1
	.type		_ZN39_INTERNAL_dd5db828_4_k_cu_72cd6d1e_27854cuda3std3__441_GLOBAL__N__dd5db828_4_k_cu_72cd6d1e_27856ignoreE,@object
	.size		_ZN39_INTERNAL_dd5db828_4_k_cu_72cd6d1e_27854cuda3std3__441_GLOBAL__N__dd5db828_4_k_cu_72cd6d1e_27856ignoreE,(_ZN39_INTERNAL_dd5db828_4_k_cu_72cd6d1e_27854cute7productE - _ZN39_INTERNAL_dd5db828_4_k_cu_72cd6d1e_27854cuda3std3__441_GLOBAL__N__dd5db828_4_k_cu_72cd6d1e_27856ignoreE)
_ZN39_INTERNAL_dd5db828_4_k_cu_72cd6d1e_27854cuda3std3__441_GLOBAL__N__dd5db828_4_k_cu_72cd6d1e_27856ignoreE:
	.zero		1
	.type		_ZN39_INTERNAL_dd5db828_4_k_cu_72cd6d1e_27854cute7productE,@object
	.size		_ZN39_INTERNAL_dd5db828_4_k_cu_72cd6d1e_27854cute7productE,(_ZN39_INTERNAL_dd5db828_4_k_cu_72cd6d1e_27854cuda3std3__45__cpo3endE - _ZN39_INTERNAL_dd5db828_4_k_cu_72cd6d1e_27854cute7productE)
_ZN39_INTERNAL_dd5db828_4_k_cu_72cd6d1e_27854cute7productE:
	.zero		1
	.type		_ZN39_INTERNAL_dd5db828_4_k_cu_72cd6d1e_27854cuda3std3__45__cpo3endE,@object
	.size		_ZN39_INTERNAL_dd5db828_4_k_cu_72cd6d1e_27854cuda3std3__45__cpo3endE,(_ZN39_INTERNAL_dd5db828_4_k_cu_72cd6d1e_27854cuda3std3__419piecewise_constructE - _ZN39_INTERNAL_dd5db828_4_k_cu_72cd6d1e_27854cuda3std3__45__cpo3endE)
_ZN39_INTERNAL_dd5db828_4_k_cu_72cd6d1e_27854cuda3std3__45__cpo3endE:
	.zero		1
	.type		_ZN39_INTERNAL_dd5db828_4_k_cu_72cd6d1e_27854cuda3std3__419piecewise_constructE,@object
	.size		_ZN39_INTERNAL_dd5db828_4_k_cu_72cd6d1e_27854cuda3std3__419piecewise_constructE,(_ZN39_INTERNAL_dd5db828_4_k_cu_72cd6d1e_27854cuda3std3__45__cpo4cendE - _ZN39_INTERNAL_dd5db828_4_k_cu_72cd6d1e_27854cuda3std3__419piecewise_constructE)
_ZN39_INTERNAL_dd5db828_4_k_cu_72cd6d1e_27854cuda3std3__419piecewise_constructE:
	.zero		1
	.type		_ZN39_INTERNAL_dd5db828_4_k_cu_72cd6d1e_27854cuda3std3__45__cpo4cendE,@object
	.size		_ZN39_INTERNAL_dd5db828_4_k_cu_72cd6d1e_27854cuda3std3__45__cpo4cendE,(_ZN39_INTERNAL_dd5db828_4_k_cu_72cd6d1e_27854cuda3std6ranges3__45__cpo4swapE - _ZN39_INTERNAL_dd5db828_4_k_cu_72cd6d1e_27854cuda3std3__45__cpo4cendE)
_ZN39_INTERNAL_dd5db828_4_k_cu_72cd6d1e_27854cuda3std3__45__cpo4cendE:
	.zero		1
	.type		_ZN39_INTERNAL_dd5db828_4_k_cu_72cd6d1e_27854cuda3std6ranges3__45__cpo4swapE,@object
	.size		_ZN39_INTERNAL_dd5db828_4_k_cu_72cd6d1e_27854cuda3std6ranges3__45__cpo4swapE,(.L_8 - _ZN39_INTERNAL_dd5db828_4_k_cu_72cd6d1e_27854cuda3std6ranges3__45__cpo4swapE)
_ZN39_INTERNAL_dd5db828_4_k_cu_72cd6d1e_27854cuda3std6ranges3__45__cpo4swapE:
	.zero		1
.L_8:


//--------------------- .nv.constant0._ZN7cutlass13device_kernelINS_4gemm6kernel13GemmUniversalINS1_17GroupProblemShapeIN4cute5tupleIJiiiEEEEENS1_10collective13CollectiveMmaINS1_39MainloopSm90ArrayTmaGmmaWarpSpecializedILi2ENS6_IJNS5_1CILi1EEESD_SD_EEENS1_40KernelPtrArrayTmaWarpSpecializedPingpongEEENS6_IJNSC_ILi128EEENSC_ILi256EEESH_EEENS_6half_tEPNS6_IJlSD_NSC_ILi0EEEEEESK_SN_NS5_8TiledMMAINS5_8MMA_AtomIJNS5_4SM904GMMA26MMA_64x256x16_F32F16F16_SSILNSR_5MajorE0ELST_0ELNSR_7ScaleInE1ELSU_1EEEEEENS5_6LayoutISE_NS6_IJSL_SL_SL_EEEEENS6_IJNS5_10UnderscoreES10_S10_EEEEENS5_13SM90_TMA_LOADENS5_14ComposedLayoutINS5_7SwizzleILi3ELi4ELi3EEENS5_18smem_ptr_flag_bitsILi16EEENSX_INS6_IJNSC_ILi8EEENSC_ILi64EEEEEENS6_IJS1A_SD_EEEEEEEvNS5_8identityES13_S1E_vS1F_EENS_8epilogue10collective18CollectiveEpilogueINS1H_30Sm90PtrArrayTmaWarpSpecializedILi4ELi2ELi16ELb1ELb0ELi2EEEJSJ_NS6_IJS1A_NSC_ILi32EEEEEESK_PNS6_IJSD_lSL_EEESK_S1P_NS1H_6fusion15FusionCallbacksIS1L_NS1Q_17LinearCombinationISK_fSK_fLNS_15FloatRoundStyleE2EEESJ_S1N_JEEES13_NS14_IS16_S18_NSX_INS6_IJS1A_S19_EEENS6_IJSD_S1A_EEEEEEENS5_17SM75_U16x8_LDSM_TENS5_14SM90_TMA_STOREES1Z_NS5_17SM90_U16x8_STSM_TENS5_9Copy_AtomIJNS5_17SM90_U32x4_STSM_NESK_EEEvEEEvvEEEEvNT_6ParamsE --------------------------
	.section	.nv.constant0._ZN7cutlass13device_kernelINS_4gemm6kernel13GemmUniversalINS1_17GroupProblemShapeIN4cute5tupleIJiiiEEEEENS1_10collective13CollectiveMmaINS1_39MainloopSm90ArrayTmaGmmaWarpSpecializedILi2ENS6_IJNS5_1CILi1EEESD_SD_EEENS1_40KernelPtrArrayTmaWarpSpecializedPingpongEEENS6_IJNSC_ILi128EEENSC_ILi256EEESH_EEENS_6half_tEPNS6_IJlSD_NSC_ILi0EEEEEESK_SN_NS5_8TiledMMAINS5_8MMA_AtomIJNS5_4SM904GMMA26MMA_64x256x16_F32F16F16_SSILNSR_5MajorE0ELST_0ELNSR_7ScaleInE1ELSU_1EEEEEENS5_6LayoutISE_NS6_IJSL_SL_SL_EEEEENS6_IJNS5_10UnderscoreES10_S10_EEEEENS5_13SM90_TMA_LOADENS5_14ComposedLayoutINS5_7SwizzleILi3ELi4ELi3EEENS5_18smem_ptr_flag_bitsILi16EEENSX_INS6_IJNSC_ILi8EEENSC_ILi64EEEEEENS6_IJS1A_SD_EEEEEEEvNS5_8identityES13_S1E_vS1F_EENS_8epilogue10collective18CollectiveEpilogueINS1H_30Sm90PtrArrayTmaWarpSpecializedILi4ELi2ELi16ELb1ELb0ELi2EEEJSJ_NS6_IJS1A_NSC_ILi32EEEEEESK_PNS6_IJSD_lSL_EEESK_S1P_NS1H_6fusion15FusionCallbacksIS1L_NS1Q_17LinearCombinationISK_fSK_fLNS_15FloatRoundStyleE2EEESJ_S1N_JEEES13_NS14_IS16_S18_NSX_INS6_IJS1A_S19_EEENS6_IJSD_S1A_EEEEEEENS5_17SM75_U16x8_LDSM_TENS5_14SM90_TMA_STOREES1Z_NS5_17SM90_U16x8_STSM_TENS5_9Copy_AtomIJNS5_17SM90_U32x4_STSM_NESK_EEEvEEEvvEEEEvNT_6ParamsE,"a",@progbits
	.sectionflags	@""
	.align	4
.nv.constant0._ZN7cutlass13device_kernelINS_4gemm6kernel13GemmUniversalINS1_17GroupProblemShapeIN4cute5tupleIJiiiEEEEENS1_10collective13CollectiveMmaINS1_39MainloopSm90ArrayTmaGmmaWarpSpecializedILi2ENS6_IJNS5_1CILi1EEESD_SD_EEENS1_40KernelPtrArrayTmaWarpSpecializedPingpongEEENS6_IJNSC_ILi128EEENSC_ILi256EEESH_EEENS_6half_tEPNS6_IJlSD_NSC_ILi0EEEEEESK_SN_NS5_8TiledMMAINS5_8MMA_AtomIJNS5_4SM904GMMA26MMA_64x256x16_F32F16F16_SSILNSR_5MajorE0ELST_0ELNSR_7ScaleInE1ELSU_1EEEEEENS5_6LayoutISE_NS6_IJSL_SL_SL_EEEEENS6_IJNS5_10UnderscoreES10_S10_EEEEENS5_13SM90_TMA_LOADENS5_14ComposedLayoutINS5_7SwizzleILi3ELi4ELi3EEENS5_18smem_ptr_flag_bitsILi16EEENSX_INS6_IJNSC_ILi8EEENSC_ILi64EEEEEENS6_IJS1A_SD_EEEEEEEvNS5_8identityES13_S1E_vS1F_EENS_8epilogue10collective18CollectiveEpilogueINS1H_30Sm90PtrArrayTmaWarpSpecializedILi4ELi2ELi16ELb1ELb0ELi2EEEJSJ_NS6_IJS1A_NSC_ILi32EEEEEESK_PNS6_IJSD_lSL_EEESK_S1P_NS1H_6fusion15FusionCallbacksIS1L_NS1Q_17LinearCombinationISK_fSK_fLNS_15FloatRoundStyleE2EEESJ_S1N_JEEES13_NS14_IS16_S18_NSX_INS6_IJS1A_S19_EEENS6_IJSD_S1A_EEEEEEENS5_17SM75_U16x8_LDSM_TENS5_14SM90_TMA_STOREES1Z_NS5_17SM90_U16x8_STSM_TENS5_9Copy_AtomIJNS5_17SM90_U32x4_STSM_NESK_EEEvEEEvvEEEEvNT_6ParamsE:
	.zero		2432


//--------------------- SYMBOLS --------------------------

	.type		.nv.reservedSmem.offset0,@object
	.size		.nv.reservedSmem.offset0,0x4
	.type		__assertfail,@function
